//
// Generated by NVIDIA NVVM Compiler
//
// Compiler Build ID: CL-36424714
// Cuda compilation tools, release 13.0, V13.0.88
// Based on NVVM 20.0.0
//

.version 9.0
.target sm_100
.address_size 64

	// .globl	_Z33compute_component_vcell_TL_cuda_kPfPKfS1_S1_S1_ffffiiiiiiiiiii

.visible .entry _Z33compute_component_vcell_TL_cuda_kPfPKfS1_S1_S1_ffffiiiiiiiiiii(
	.param .u64 .ptr .align 1 _Z33compute_component_vcell_TL_cuda_kPfPKfS1_S1_S1_ffffiiiiiiiiiii_param_0,
	.param .u64 .ptr .align 1 _Z33compute_component_vcell_TL_cuda_kPfPKfS1_S1_S1_ffffiiiiiiiiiii_param_1,
	.param .u64 .ptr .align 1 _Z33compute_component_vcell_TL_cuda_kPfPKfS1_S1_S1_ffffiiiiiiiiiii_param_2,
	.param .u64 .ptr .align 1 _Z33compute_component_vcell_TL_cuda_kPfPKfS1_S1_S1_ffffiiiiiiiiiii_param_3,
	.param .u64 .ptr .align 1 _Z33compute_component_vcell_TL_cuda_kPfPKfS1_S1_S1_ffffiiiiiiiiiii_param_4,
	.param .f32 _Z33compute_component_vcell_TL_cuda_kPfPKfS1_S1_S1_ffffiiiiiiiiiii_param_5,
	.param .f32 _Z33compute_component_vcell_TL_cuda_kPfPKfS1_S1_S1_ffffiiiiiiiiiii_param_6,
	.param .f32 _Z33compute_component_vcell_TL_cuda_kPfPKfS1_S1_S1_ffffiiiiiiiiiii_param_7,
	.param .f32 _Z33compute_component_vcell_TL_cuda_kPfPKfS1_S1_S1_ffffiiiiiiiiiii_param_8,
	.param .u32 _Z33compute_component_vcell_TL_cuda_kPfPKfS1_S1_S1_ffffiiiiiiiiiii_param_9,
	.param .u32 _Z33compute_component_vcell_TL_cuda_kPfPKfS1_S1_S1_ffffiiiiiiiiiii_param_10,
	.param .u32 _Z33compute_component_vcell_TL_cuda_kPfPKfS1_S1_S1_ffffiiiiiiiiiii_param_11,
	.param .u32 _Z33compute_component_vcell_TL_cuda_kPfPKfS1_S1_S1_ffffiiiiiiiiiii_param_12,
	.param .u32 _Z33compute_component_vcell_TL_cuda_kPfPKfS1_S1_S1_ffffiiiiiiiiiii_param_13,
	.param .u32 _Z33compute_component_vcell_TL_cuda_kPfPKfS1_S1_S1_ffffiiiiiiiiiii_param_14,
	.param .u32 _Z33compute_component_vcell_TL_cuda_kPfPKfS1_S1_S1_ffffiiiiiiiiiii_param_15,
	.param .u32 _Z33compute_component_vcell_TL_cuda_kPfPKfS1_S1_S1_ffffiiiiiiiiiii_param_16,
	.param .u32 _Z33compute_component_vcell_TL_cuda_kPfPKfS1_S1_S1_ffffiiiiiiiiiii_param_17,
	.param .u32 _Z33compute_component_vcell_TL_cuda_kPfPKfS1_S1_S1_ffffiiiiiiiiiii_param_18,
	.param .u32 _Z33compute_component_vcell_TL_cuda_kPfPKfS1_S1_S1_ffffiiiiiiiiiii_param_19
)
{
	.reg .pred 	%p<7>;
	.reg .b32 	%r<135>;
	.reg .b32 	%f<64>;
	.reg .b64 	%rd<48>;

	ld.param.u64 	%rd6, [_Z33compute_component_vcell_TL_cuda_kPfPKfS1_S1_S1_ffffiiiiiiiiiii_param_0];
	ld.param.u64 	%rd7, [_Z33compute_component_vcell_TL_cuda_kPfPKfS1_S1_S1_ffffiiiiiiiiiii_param_1];
	ld.param.u64 	%rd8, [_Z33compute_component_vcell_TL_cuda_kPfPKfS1_S1_S1_ffffiiiiiiiiiii_param_2];
	ld.param.u64 	%rd9, [_Z33compute_component_vcell_TL_cuda_kPfPKfS1_S1_S1_ffffiiiiiiiiiii_param_3];
	ld.param.u64 	%rd10, [_Z33compute_component_vcell_TL_cuda_kPfPKfS1_S1_S1_ffffiiiiiiiiiii_param_4];
	ld.param.f32 	%f1, [_Z33compute_component_vcell_TL_cuda_kPfPKfS1_S1_S1_ffffiiiiiiiiiii_param_5];
	ld.param.f32 	%f2, [_Z33compute_component_vcell_TL_cuda_kPfPKfS1_S1_S1_ffffiiiiiiiiiii_param_6];
	ld.param.f32 	%f3, [_Z33compute_component_vcell_TL_cuda_kPfPKfS1_S1_S1_ffffiiiiiiiiiii_param_7];
	ld.param.f32 	%f4, [_Z33compute_component_vcell_TL_cuda_kPfPKfS1_S1_S1_ffffiiiiiiiiiii_param_8];
	ld.param.u32 	%r82, [_Z33compute_component_vcell_TL_cuda_kPfPKfS1_S1_S1_ffffiiiiiiiiiii_param_9];
	ld.param.u32 	%r72, [_Z33compute_component_vcell_TL_cuda_kPfPKfS1_S1_S1_ffffiiiiiiiiiii_param_10];
	ld.param.u32 	%r73, [_Z33compute_component_vcell_TL_cuda_kPfPKfS1_S1_S1_ffffiiiiiiiiiii_param_11];
	ld.param.u32 	%r74, [_Z33compute_component_vcell_TL_cuda_kPfPKfS1_S1_S1_ffffiiiiiiiiiii_param_12];
	ld.param.u32 	%r75, [_Z33compute_component_vcell_TL_cuda_kPfPKfS1_S1_S1_ffffiiiiiiiiiii_param_13];
	ld.param.u32 	%r76, [_Z33compute_component_vcell_TL_cuda_kPfPKfS1_S1_S1_ffffiiiiiiiiiii_param_14];
	ld.param.u32 	%r78, [_Z33compute_component_vcell_TL_cuda_kPfPKfS1_S1_S1_ffffiiiiiiiiiii_param_16];
	ld.param.u32 	%r79, [_Z33compute_component_vcell_TL_cuda_kPfPKfS1_S1_S1_ffffiiiiiiiiiii_param_17];
	ld.param.u32 	%r80, [_Z33compute_component_vcell_TL_cuda_kPfPKfS1_S1_S1_ffffiiiiiiiiiii_param_18];
	ld.param.u32 	%r81, [_Z33compute_component_vcell_TL_cuda_kPfPKfS1_S1_S1_ffffiiiiiiiiiii_param_19];
	mov.u32 	%r83, %ctaid.x;
	mov.u32 	%r84, %ntid.x;
	mov.u32 	%r85, %tid.x;
	mad.lo.s32 	%r86, %r83, %r84, %r85;
	add.s32 	%r116, %r86, %r82;
	setp.ge.s32 	%p1, %r116, %r72;
	@%p1 bra 	$L__BB0_5;
	mov.u32 	%r87, %ctaid.y;
	mov.u32 	%r2, %ntid.y;
	mov.u32 	%r88, %tid.y;
	mad.lo.s32 	%r89, %r87, %r2, %r88;
	add.s32 	%r3, %r89, %r73;
	setp.ge.s32 	%p2, %r75, %r76;
	@%p2 bra 	$L__BB0_5;
	cvta.to.global.u64 	%rd1, %rd9;
	cvta.to.global.u64 	%rd2, %rd8;
	cvta.to.global.u64 	%rd3, %rd10;
	add.s32 	%r90, %r79, %r75;
	mul.lo.s32 	%r8, %r81, %r90;
	add.s32 	%r4, %r8, %r81;
	mul.lo.s32 	%r5, %r81, %r80;
	add.s32 	%r91, %r90, 2;
	mul.lo.s32 	%r6, %r81, %r91;
	add.s32 	%r92, %r90, 3;
	mul.lo.s32 	%r7, %r81, %r92;
	add.s32 	%r93, %r90, -4;
	mul.lo.s32 	%r9, %r81, %r93;
	add.s32 	%r94, %r90, -3;
	mul.lo.s32 	%r10, %r81, %r94;
	add.s32 	%r95, %r90, -2;
	mul.lo.s32 	%r11, %r81, %r95;
	add.s32 	%r96, %r90, -1;
	mul.lo.s32 	%r12, %r81, %r96;
	sub.s32 	%r13, %r75, %r76;
	mul.lo.s32 	%r14, %r81, %r75;
	add.s32 	%r15, %r78, %r14;
	add.s32 	%r16, %r14, %r81;
	cvta.to.global.u64 	%rd4, %rd7;
	cvta.to.global.u64 	%rd5, %rd6;
	mov.u32 	%r97, %nctaid.y;
	mul.lo.s32 	%r17, %r97, %r2;
	mul.wide.s32 	%rd19, %r80, 4;
$L__BB0_3:
	setp.lt.s32 	%p3, %r3, %r74;
	@%p3 bra 	$L__BB0_6;
$L__BB0_4:
	mov.u32 	%r113, %nctaid.x;
	mov.u32 	%r114, %ntid.x;
	mad.lo.s32 	%r116, %r113, %r114, %r116;
	setp.lt.s32 	%p6, %r116, %r72;
	@%p6 bra 	$L__BB0_3;
$L__BB0_5:
	ret;
$L__BB0_6:
	mov.u32 	%r117, %r3;
$L__BB0_7:
	ld.param.u32 	%r115, [_Z33compute_component_vcell_TL_cuda_kPfPKfS1_S1_S1_ffffiiiiiiiiiii_param_15];
	add.s32 	%r98, %r4, %r117;
	mad.lo.s32 	%r134, %r80, %r98, %r116;
	add.s32 	%r99, %r6, %r117;
	mad.lo.s32 	%r133, %r80, %r99, %r116;
	add.s32 	%r100, %r7, %r117;
	mad.lo.s32 	%r132, %r80, %r100, %r116;
	add.s32 	%r101, %r8, %r117;
	mad.lo.s32 	%r131, %r80, %r101, %r116;
	add.s32 	%r102, %r9, %r117;
	mad.lo.s32 	%r130, %r80, %r102, %r116;
	add.s32 	%r103, %r10, %r117;
	mad.lo.s32 	%r129, %r80, %r103, %r116;
	add.s32 	%r104, %r11, %r117;
	mad.lo.s32 	%r128, %r80, %r104, %r116;
	add.s32 	%r105, %r12, %r117;
	mad.lo.s32 	%r127, %r80, %r105, %r116;
	add.s32 	%r106, %r15, %r117;
	mad.lo.s32 	%r125, %r80, %r106, %r116;
	add.s32 	%r107, %r106, -4;
	mad.lo.s32 	%r124, %r80, %r107, %r116;
	add.s32 	%r108, %r106, -3;
	mad.lo.s32 	%r123, %r80, %r108, %r116;
	add.s32 	%r109, %r106, -2;
	mad.lo.s32 	%r122, %r80, %r109, %r116;
	add.s32 	%r110, %r106, -1;
	mad.lo.s32 	%r121, %r80, %r110, %r116;
	add.s32 	%r111, %r16, %r117;
	mad.lo.s32 	%r120, %r80, %r111, %r116;
	add.s32 	%r112, %r14, %r117;
	mad.lo.s32 	%r118, %r80, %r112, %r116;
	add.s32 	%r119, %r118, %r115;
	mov.u32 	%r126, %r13;
$L__BB0_8:
	mul.wide.s32 	%rd11, %r118, 4;
	add.s64 	%rd12, %rd3, %rd11;
	ld.global.nc.f32 	%f5, [%rd12];
	mul.wide.s32 	%rd13, %r120, 4;
	add.s64 	%rd14, %rd3, %rd13;
	ld.global.nc.f32 	%f6, [%rd14];
	add.f32 	%f7, %f5, %f6;
	mov.f32 	%f8, 0f40000000;
	div.rn.f32 	%f9, %f8, %f7;
	mul.wide.s32 	%rd15, %r125, 4;
	add.s64 	%rd16, %rd2, %rd15;
	ld.global.nc.f32 	%f10, [%rd16];
	mul.wide.s32 	%rd17, %r121, 4;
	add.s64 	%rd18, %rd2, %rd17;
	ld.global.nc.f32 	%f11, [%rd18];
	sub.f32 	%f12, %f10, %f11;
	add.s64 	%rd20, %rd16, %rd19;
	ld.global.nc.f32 	%f13, [%rd20];
	mul.wide.s32 	%rd21, %r122, 4;
	add.s64 	%rd22, %rd2, %rd21;
	ld.global.nc.f32 	%f14, [%rd22];
	sub.f32 	%f15, %f13, %f14;
	mul.f32 	%f16, %f15, 0f3FB33333;
	fma.rn.f32 	%f17, %f12, 0f3F99999A, %f16;
	add.s64 	%rd23, %rd20, %rd19;
	ld.global.nc.f32 	%f18, [%rd23];
	mul.wide.s32 	%rd24, %r123, 4;
	add.s64 	%rd25, %rd2, %rd24;
	ld.global.nc.f32 	%f19, [%rd25];
	sub.f32 	%f20, %f18, %f19;
	fma.rn.f32 	%f21, %f20, 0f3FCCCCCD, %f17;
	add.s64 	%rd26, %rd23, %rd19;
	ld.global.nc.f32 	%f22, [%rd26];
	mul.wide.s32 	%rd27, %r124, 4;
	add.s64 	%rd28, %rd2, %rd27;
	ld.global.nc.f32 	%f23, [%rd28];
	sub.f32 	%f24, %f22, %f23;
	fma.rn.f32 	%f25, %f24, 0f3FE66666, %f21;
	mul.wide.s32 	%rd29, %r131, 4;
	add.s64 	%rd30, %rd1, %rd29;
	ld.global.nc.f32 	%f26, [%rd30];
	mul.wide.s32 	%rd31, %r127, 4;
	add.s64 	%rd32, %rd1, %rd31;
	ld.global.nc.f32 	%f27, [%rd32];
	sub.f32 	%f28, %f26, %f27;
	mul.wide.s32 	%rd33, %r134, 4;
	add.s64 	%rd34, %rd1, %rd33;
	ld.global.nc.f32 	%f29, [%rd34];
	mul.wide.s32 	%rd35, %r128, 4;
	add.s64 	%rd36, %rd1, %rd35;
	ld.global.nc.f32 	%f30, [%rd36];
	sub.f32 	%f31, %f29, %f30;
	mul.f32 	%f32, %f31, 0f3FB33333;
	fma.rn.f32 	%f33, %f28, 0f3F99999A, %f32;
	mul.wide.s32 	%rd37, %r133, 4;
	add.s64 	%rd38, %rd1, %rd37;
	ld.global.nc.f32 	%f34, [%rd38];
	mul.wide.s32 	%rd39, %r129, 4;
	add.s64 	%rd40, %rd1, %rd39;
	ld.global.nc.f32 	%f35, [%rd40];
	sub.f32 	%f36, %f34, %f35;
	fma.rn.f32 	%f37, %f36, 0f3FCCCCCD, %f33;
	mul.wide.s32 	%rd41, %r132, 4;
	add.s64 	%rd42, %rd1, %rd41;
	ld.global.nc.f32 	%f38, [%rd42];
	mul.wide.s32 	%rd43, %r130, 4;
	add.s64 	%rd44, %rd1, %rd43;
	ld.global.nc.f32 	%f39, [%rd44];
	sub.f32 	%f40, %f38, %f39;
	fma.rn.f32 	%f41, %f40, 0f3FE66666, %f37;
	mul.f32 	%f42, %f4, %f41;
	mul.wide.s32 	%rd45, %r119, 4;
	add.s64 	%rd46, %rd4, %rd45;
	ld.global.nc.f32 	%f43, [%rd46];
	ld.global.nc.f32 	%f44, [%rd46+-4];
	sub.f32 	%f45, %f43, %f44;
	ld.global.nc.f32 	%f46, [%rd46+4];
	ld.global.nc.f32 	%f47, [%rd46+-8];
	sub.f32 	%f48, %f46, %f47;
	mul.f32 	%f49, %f48, 0f3FB33333;
	fma.rn.f32 	%f50, %f45, 0f3F99999A, %f49;
	ld.global.nc.f32 	%f51, [%rd46+8];
	ld.global.nc.f32 	%f52, [%rd46+-12];
	sub.f32 	%f53, %f51, %f52;
	fma.rn.f32 	%f54, %f53, 0f3FCCCCCD, %f50;
	ld.global.nc.f32 	%f55, [%rd46+12];
	ld.global.nc.f32 	%f56, [%rd46+-16];
	sub.f32 	%f57, %f55, %f56;
	fma.rn.f32 	%f58, %f57, 0f3FE66666, %f54;
	fma.rn.f32 	%f59, %f3, %f25, %f42;
	fma.rn.f32 	%f60, %f2, %f58, %f59;
	mul.f32 	%f61, %f1, %f60;
	add.s64 	%rd47, %rd5, %rd11;
	ld.global.f32 	%f62, [%rd47];
	fma.rn.f32 	%f63, %f9, %f61, %f62;
	st.global.f32 	[%rd47], %f63;
	add.s32 	%r134, %r134, %r5;
	add.s32 	%r133, %r133, %r5;
	add.s32 	%r132, %r132, %r5;
	add.s32 	%r131, %r131, %r5;
	add.s32 	%r130, %r130, %r5;
	add.s32 	%r129, %r129, %r5;
	add.s32 	%r128, %r128, %r5;
	add.s32 	%r127, %r127, %r5;
	add.s32 	%r126, %r126, 1;
	setp.ne.s32 	%p4, %r126, 0;
	add.s32 	%r125, %r125, %r5;
	add.s32 	%r124, %r124, %r5;
	add.s32 	%r123, %r123, %r5;
	add.s32 	%r122, %r122, %r5;
	add.s32 	%r121, %r121, %r5;
	add.s32 	%r120, %r120, %r5;
	add.s32 	%r119, %r119, %r5;
	add.s32 	%r118, %r118, %r5;
	@%p4 bra 	$L__BB0_8;
	add.s32 	%r117, %r117, %r17;
	setp.lt.s32 	%p5, %r117, %r74;
	@%p5 bra 	$L__BB0_7;
	bra.uni 	$L__BB0_4;

}
	// .globl	_Z33compute_component_vcell_TR_cuda_kPfPKfS1_S1_S1_ffffiiiiiiiiiii
.visible .entry _Z33compute_component_vcell_TR_cuda_kPfPKfS1_S1_S1_ffffiiiiiiiiiii(
	.param .u64 .ptr .align 1 _Z33compute_component_vcell_TR_cuda_kPfPKfS1_S1_S1_ffffiiiiiiiiiii_param_0,
	.param .u64 .ptr .align 1 _Z33compute_component_vcell_TR_cuda_kPfPKfS1_S1_S1_ffffiiiiiiiiiii_param_1,
	.param .u64 .ptr .align 1 _Z33compute_component_vcell_TR_cuda_kPfPKfS1_S1_S1_ffffiiiiiiiiiii_param_2,
	.param .u64 .ptr .align 1 _Z33compute_component_vcell_TR_cuda_kPfPKfS1_S1_S1_ffffiiiiiiiiiii_param_3,
	.param .u64 .ptr .align 1 _Z33compute_component_vcell_TR_cuda_kPfPKfS1_S1_S1_ffffiiiiiiiiiii_param_4,
	.param .f32 _Z33compute_component_vcell_TR_cuda_kPfPKfS1_S1_S1_ffffiiiiiiiiiii_param_5,
	.param .f32 _Z33compute_component_vcell_TR_cuda_kPfPKfS1_S1_S1_ffffiiiiiiiiiii_param_6,
	.param .f32 _Z33compute_component_vcell_TR_cuda_kPfPKfS1_S1_S1_ffffiiiiiiiiiii_param_7,
	.param .f32 _Z33compute_component_vcell_TR_cuda_kPfPKfS1_S1_S1_ffffiiiiiiiiiii_param_8,
	.param .u32 _Z33compute_component_vcell_TR_cuda_kPfPKfS1_S1_S1_ffffiiiiiiiiiii_param_9,
	.param .u32 _Z33compute_component_vcell_TR_cuda_kPfPKfS1_S1_S1_ffffiiiiiiiiiii_param_10,
	.param .u32 _Z33compute_component_vcell_TR_cuda_kPfPKfS1_S1_S1_ffffiiiiiiiiiii_param_11,
	.param .u32 _Z33compute_component_vcell_TR_cuda_kPfPKfS1_S1_S1_ffffiiiiiiiiiii_param_12,
	.param .u32 _Z33compute_component_vcell_TR_cuda_kPfPKfS1_S1_S1_ffffiiiiiiiiiii_param_13,
	.param .u32 _Z33compute_component_vcell_TR_cuda_kPfPKfS1_S1_S1_ffffiiiiiiiiiii_param_14,
	.param .u32 _Z33compute_component_vcell_TR_cuda_kPfPKfS1_S1_S1_ffffiiiiiiiiiii_param_15,
	.param .u32 _Z33compute_component_vcell_TR_cuda_kPfPKfS1_S1_S1_ffffiiiiiiiiiii_param_16,
	.param .u32 _Z33compute_component_vcell_TR_cuda_kPfPKfS1_S1_S1_ffffiiiiiiiiiii_param_17,
	.param .u32 _Z33compute_component_vcell_TR_cuda_kPfPKfS1_S1_S1_ffffiiiiiiiiiii_param_18,
	.param .u32 _Z33compute_component_vcell_TR_cuda_kPfPKfS1_S1_S1_ffffiiiiiiiiiii_param_19
)
{
	.reg .pred 	%p<7>;
	.reg .b32 	%r<131>;
	.reg .b32 	%f<64>;
	.reg .b64 	%rd<47>;

	ld.param.u64 	%rd6, [_Z33compute_component_vcell_TR_cuda_kPfPKfS1_S1_S1_ffffiiiiiiiiiii_param_0];
	ld.param.u64 	%rd7, [_Z33compute_component_vcell_TR_cuda_kPfPKfS1_S1_S1_ffffiiiiiiiiiii_param_1];
	ld.param.u64 	%rd8, [_Z33compute_component_vcell_TR_cuda_kPfPKfS1_S1_S1_ffffiiiiiiiiiii_param_2];
	ld.param.u64 	%rd9, [_Z33compute_component_vcell_TR_cuda_kPfPKfS1_S1_S1_ffffiiiiiiiiiii_param_3];
	ld.param.u64 	%rd10, [_Z33compute_component_vcell_TR_cuda_kPfPKfS1_S1_S1_ffffiiiiiiiiiii_param_4];
	ld.param.f32 	%f1, [_Z33compute_component_vcell_TR_cuda_kPfPKfS1_S1_S1_ffffiiiiiiiiiii_param_5];
	ld.param.f32 	%f2, [_Z33compute_component_vcell_TR_cuda_kPfPKfS1_S1_S1_ffffiiiiiiiiiii_param_6];
	ld.param.f32 	%f3, [_Z33compute_component_vcell_TR_cuda_kPfPKfS1_S1_S1_ffffiiiiiiiiiii_param_7];
	ld.param.f32 	%f4, [_Z33compute_component_vcell_TR_cuda_kPfPKfS1_S1_S1_ffffiiiiiiiiiii_param_8];
	ld.param.u32 	%r81, [_Z33compute_component_vcell_TR_cuda_kPfPKfS1_S1_S1_ffffiiiiiiiiiii_param_9];
	ld.param.u32 	%r71, [_Z33compute_component_vcell_TR_cuda_kPfPKfS1_S1_S1_ffffiiiiiiiiiii_param_10];
	ld.param.u32 	%r72, [_Z33compute_component_vcell_TR_cuda_kPfPKfS1_S1_S1_ffffiiiiiiiiiii_param_11];
	ld.param.u32 	%r73, [_Z33compute_component_vcell_TR_cuda_kPfPKfS1_S1_S1_ffffiiiiiiiiiii_param_12];
	ld.param.u32 	%r74, [_Z33compute_component_vcell_TR_cuda_kPfPKfS1_S1_S1_ffffiiiiiiiiiii_param_13];
	ld.param.u32 	%r75, [_Z33compute_component_vcell_TR_cuda_kPfPKfS1_S1_S1_ffffiiiiiiiiiii_param_14];
	ld.param.u32 	%r77, [_Z33compute_component_vcell_TR_cuda_kPfPKfS1_S1_S1_ffffiiiiiiiiiii_param_16];
	ld.param.u32 	%r78, [_Z33compute_component_vcell_TR_cuda_kPfPKfS1_S1_S1_ffffiiiiiiiiiii_param_17];
	ld.param.u32 	%r79, [_Z33compute_component_vcell_TR_cuda_kPfPKfS1_S1_S1_ffffiiiiiiiiiii_param_18];
	ld.param.u32 	%r80, [_Z33compute_component_vcell_TR_cuda_kPfPKfS1_S1_S1_ffffiiiiiiiiiii_param_19];
	mov.u32 	%r82, %ctaid.x;
	mov.u32 	%r1, %ntid.x;
	mov.u32 	%r83, %tid.x;
	mad.lo.s32 	%r84, %r82, %r1, %r83;
	add.s32 	%r113, %r84, %r81;
	setp.ge.s32 	%p1, %r113, %r71;
	@%p1 bra 	$L__BB1_5;
	mov.u32 	%r85, %ctaid.y;
	mov.u32 	%r3, %ntid.y;
	mov.u32 	%r86, %tid.y;
	mad.lo.s32 	%r87, %r85, %r3, %r86;
	add.s32 	%r4, %r87, %r72;
	setp.ge.s32 	%p2, %r74, %r75;
	@%p2 bra 	$L__BB1_5;
	cvta.to.global.u64 	%rd1, %rd9;
	cvta.to.global.u64 	%rd2, %rd8;
	sub.s32 	%r5, %r74, %r75;
	add.s32 	%r88, %r78, %r74;
	add.s32 	%r89, %r88, -1;
	mul.lo.s32 	%r6, %r80, %r89;
	mul.lo.s32 	%r7, %r80, %r79;
	add.s32 	%r90, %r88, -2;
	mul.lo.s32 	%r8, %r80, %r90;
	add.s32 	%r91, %r88, -3;
	mul.lo.s32 	%r9, %r80, %r91;
	add.s32 	%r92, %r88, -4;
	mul.lo.s32 	%r10, %r80, %r92;
	mul.lo.s32 	%r14, %r80, %r88;
	add.s32 	%r11, %r14, %r80;
	add.s32 	%r93, %r88, 2;
	mul.lo.s32 	%r12, %r80, %r93;
	add.s32 	%r94, %r88, 3;
	mul.lo.s32 	%r13, %r80, %r94;
	mul.lo.s32 	%r15, %r80, %r74;
	add.s32 	%r16, %r77, %r15;
	cvta.to.global.u64 	%rd3, %rd10;
	cvta.to.global.u64 	%rd4, %rd7;
	cvta.to.global.u64 	%rd5, %rd6;
	mov.u32 	%r95, %nctaid.x;
	mul.lo.s32 	%r17, %r95, %r1;
	mov.u32 	%r96, %nctaid.y;
	mul.lo.s32 	%r18, %r96, %r3;
	mul.wide.s32 	%rd13, %r79, 4;
$L__BB1_3:
	setp.lt.s32 	%p3, %r4, %r73;
	@%p3 bra 	$L__BB1_6;
$L__BB1_4:
	add.s32 	%r113, %r113, %r17;
	setp.lt.s32 	%p6, %r113, %r71;
	@%p6 bra 	$L__BB1_3;
$L__BB1_5:
	ret;
$L__BB1_6:
	ld.param.u32 	%r112, [_Z33compute_component_vcell_TR_cuda_kPfPKfS1_S1_S1_ffffiiiiiiiiiii_param_15];
	add.s32 	%r21, %r112, %r113;
	mov.u32 	%r114, %r4;
$L__BB1_7:
	add.s32 	%r97, %r6, %r114;
	mad.lo.s32 	%r129, %r79, %r97, %r113;
	add.s32 	%r98, %r8, %r114;
	mad.lo.s32 	%r128, %r79, %r98, %r113;
	add.s32 	%r99, %r9, %r114;
	mad.lo.s32 	%r127, %r79, %r99, %r113;
	add.s32 	%r100, %r10, %r114;
	mad.lo.s32 	%r126, %r79, %r100, %r113;
	add.s32 	%r101, %r11, %r114;
	mad.lo.s32 	%r125, %r79, %r101, %r113;
	add.s32 	%r102, %r12, %r114;
	mad.lo.s32 	%r124, %r79, %r102, %r113;
	add.s32 	%r103, %r13, %r114;
	mad.lo.s32 	%r123, %r79, %r103, %r113;
	add.s32 	%r104, %r14, %r114;
	mad.lo.s32 	%r122, %r79, %r104, %r113;
	add.s32 	%r105, %r16, %r114;
	mad.lo.s32 	%r121, %r79, %r105, %r113;
	add.s32 	%r106, %r105, -4;
	mad.lo.s32 	%r120, %r79, %r106, %r113;
	add.s32 	%r107, %r105, -3;
	mad.lo.s32 	%r119, %r79, %r107, %r113;
	add.s32 	%r108, %r105, -2;
	mad.lo.s32 	%r118, %r79, %r108, %r113;
	add.s32 	%r109, %r105, -1;
	mad.lo.s32 	%r117, %r79, %r109, %r113;
	add.s32 	%r110, %r15, %r114;
	mul.lo.s32 	%r111, %r79, %r110;
	add.s32 	%r116, %r21, %r111;
	add.s32 	%r115, %r113, %r111;
	mov.u32 	%r130, %r5;
$L__BB1_8:
	mul.wide.s32 	%rd11, %r115, 4;
	add.s64 	%rd12, %rd3, %rd11;
	ld.global.nc.f32 	%f5, [%rd12];
	add.s64 	%rd14, %rd12, %rd13;
	ld.global.nc.f32 	%f6, [%rd14];
	add.f32 	%f7, %f5, %f6;
	mov.f32 	%f8, 0f40000000;
	div.rn.f32 	%f9, %f8, %f7;
	mul.wide.s32 	%rd15, %r121, 4;
	add.s64 	%rd16, %rd2, %rd15;
	ld.global.nc.f32 	%f10, [%rd16];
	mul.wide.s32 	%rd17, %r117, 4;
	add.s64 	%rd18, %rd2, %rd17;
	ld.global.nc.f32 	%f11, [%rd18];
	sub.f32 	%f12, %f10, %f11;
	add.s64 	%rd19, %rd16, %rd13;
	ld.global.nc.f32 	%f13, [%rd19];
	mul.wide.s32 	%rd20, %r118, 4;
	add.s64 	%rd21, %rd2, %rd20;
	ld.global.nc.f32 	%f14, [%rd21];
	sub.f32 	%f15, %f13, %f14;
	mul.f32 	%f16, %f15, 0f3FB33333;
	fma.rn.f32 	%f17, %f12, 0f3F99999A, %f16;
	add.s64 	%rd22, %rd19, %rd13;
	ld.global.nc.f32 	%f18, [%rd22];
	mul.wide.s32 	%rd23, %r119, 4;
	add.s64 	%rd24, %rd2, %rd23;
	ld.global.nc.f32 	%f19, [%rd24];
	sub.f32 	%f20, %f18, %f19;
	fma.rn.f32 	%f21, %f20, 0f3FCCCCCD, %f17;
	add.s64 	%rd25, %rd22, %rd13;
	ld.global.nc.f32 	%f22, [%rd25];
	mul.wide.s32 	%rd26, %r120, 4;
	add.s64 	%rd27, %rd2, %rd26;
	ld.global.nc.f32 	%f23, [%rd27];
	sub.f32 	%f24, %f22, %f23;
	fma.rn.f32 	%f25, %f24, 0f3FE66666, %f21;
	mul.wide.s32 	%rd28, %r122, 4;
	add.s64 	%rd29, %rd1, %rd28;
	ld.global.nc.f32 	%f26, [%rd29];
	mul.wide.s32 	%rd30, %r129, 4;
	add.s64 	%rd31, %rd1, %rd30;
	ld.global.nc.f32 	%f27, [%rd31];
	sub.f32 	%f28, %f26, %f27;
	mul.wide.s32 	%rd32, %r125, 4;
	add.s64 	%rd33, %rd1, %rd32;
	ld.global.nc.f32 	%f29, [%rd33];
	mul.wide.s32 	%rd34, %r128, 4;
	add.s64 	%rd35, %rd1, %rd34;
	ld.global.nc.f32 	%f30, [%rd35];
	sub.f32 	%f31, %f29, %f30;
	mul.f32 	%f32, %f31, 0f3FB33333;
	fma.rn.f32 	%f33, %f28, 0f3F99999A, %f32;
	mul.wide.s32 	%rd36, %r124, 4;
	add.s64 	%rd37, %rd1, %rd36;
	ld.global.nc.f32 	%f34, [%rd37];
	mul.wide.s32 	%rd38, %r127, 4;
	add.s64 	%rd39, %rd1, %rd38;
	ld.global.nc.f32 	%f35, [%rd39];
	sub.f32 	%f36, %f34, %f35;
	fma.rn.f32 	%f37, %f36, 0f3FCCCCCD, %f33;
	mul.wide.s32 	%rd40, %r123, 4;
	add.s64 	%rd41, %rd1, %rd40;
	ld.global.nc.f32 	%f38, [%rd41];
	mul.wide.s32 	%rd42, %r126, 4;
	add.s64 	%rd43, %rd1, %rd42;
	ld.global.nc.f32 	%f39, [%rd43];
	sub.f32 	%f40, %f38, %f39;
	fma.rn.f32 	%f41, %f40, 0f3FE66666, %f37;
	mul.f32 	%f42, %f4, %f41;
	mul.wide.s32 	%rd44, %r116, 4;
	add.s64 	%rd45, %rd4, %rd44;
	ld.global.nc.f32 	%f43, [%rd45];
	ld.global.nc.f32 	%f44, [%rd45+-4];
	sub.f32 	%f45, %f43, %f44;
	ld.global.nc.f32 	%f46, [%rd45+4];
	ld.global.nc.f32 	%f47, [%rd45+-8];
	sub.f32 	%f48, %f46, %f47;
	mul.f32 	%f49, %f48, 0f3FB33333;
	fma.rn.f32 	%f50, %f45, 0f3F99999A, %f49;
	ld.global.nc.f32 	%f51, [%rd45+8];
	ld.global.nc.f32 	%f52, [%rd45+-12];
	sub.f32 	%f53, %f51, %f52;
	fma.rn.f32 	%f54, %f53, 0f3FCCCCCD, %f50;
	ld.global.nc.f32 	%f55, [%rd45+12];
	ld.global.nc.f32 	%f56, [%rd45+-16];
	sub.f32 	%f57, %f55, %f56;
	fma.rn.f32 	%f58, %f57, 0f3FE66666, %f54;
	fma.rn.f32 	%f59, %f3, %f25, %f42;
	fma.rn.f32 	%f60, %f2, %f58, %f59;
	mul.f32 	%f61, %f1, %f60;
	add.s64 	%rd46, %rd5, %rd11;
	ld.global.f32 	%f62, [%rd46];
	fma.rn.f32 	%f63, %f9, %f61, %f62;
	st.global.f32 	[%rd46], %f63;
	add.s32 	%r130, %r130, 1;
	setp.ne.s32 	%p4, %r130, 0;
	add.s32 	%r129, %r129, %r7;
	add.s32 	%r128, %r128, %r7;
	add.s32 	%r127, %r127, %r7;
	add.s32 	%r126, %r126, %r7;
	add.s32 	%r125, %r125, %r7;
	add.s32 	%r124, %r124, %r7;
	add.s32 	%r123, %r123, %r7;
	add.s32 	%r122, %r122, %r7;
	add.s32 	%r121, %r121, %r7;
	add.s32 	%r120, %r120, %r7;
	add.s32 	%r119, %r119, %r7;
	add.s32 	%r118, %r118, %r7;
	add.s32 	%r117, %r117, %r7;
	add.s32 	%r116, %r116, %r7;
	add.s32 	%r115, %r115, %r7;
	@%p4 bra 	$L__BB1_8;
	add.s32 	%r114, %r114, %r18;
	setp.lt.s32 	%p5, %r114, %r73;
	@%p5 bra 	$L__BB1_7;
	bra.uni 	$L__BB1_4;

}
	// .globl	_Z33compute_component_vcell_BR_cuda_kPfPKfS1_S1_S1_ffffiiiiiiiiiii
.visible .entry _Z33compute_component_vcell_BR_cuda_kPfPKfS1_S1_S1_ffffiiiiiiiiiii(
	.param .u64 .ptr .align 1 _Z33compute_component_vcell_BR_cuda_kPfPKfS1_S1_S1_ffffiiiiiiiiiii_param_0,
	.param .u64 .ptr .align 1 _Z33compute_component_vcell_BR_cuda_kPfPKfS1_S1_S1_ffffiiiiiiiiiii_param_1,
	.param .u64 .ptr .align 1 _Z33compute_component_vcell_BR_cuda_kPfPKfS1_S1_S1_ffffiiiiiiiiiii_param_2,
	.param .u64 .ptr .align 1 _Z33compute_component_vcell_BR_cuda_kPfPKfS1_S1_S1_ffffiiiiiiiiiii_param_3,
	.param .u64 .ptr .align 1 _Z33compute_component_vcell_BR_cuda_kPfPKfS1_S1_S1_ffffiiiiiiiiiii_param_4,
	.param .f32 _Z33compute_component_vcell_BR_cuda_kPfPKfS1_S1_S1_ffffiiiiiiiiiii_param_5,
	.param .f32 _Z33compute_component_vcell_BR_cuda_kPfPKfS1_S1_S1_ffffiiiiiiiiiii_param_6,
	.param .f32 _Z33compute_component_vcell_BR_cuda_kPfPKfS1_S1_S1_ffffiiiiiiiiiii_param_7,
	.param .f32 _Z33compute_component_vcell_BR_cuda_kPfPKfS1_S1_S1_ffffiiiiiiiiiii_param_8,
	.param .u32 _Z33compute_component_vcell_BR_cuda_kPfPKfS1_S1_S1_ffffiiiiiiiiiii_param_9,
	.param .u32 _Z33compute_component_vcell_BR_cuda_kPfPKfS1_S1_S1_ffffiiiiiiiiiii_param_10,
	.param .u32 _Z33compute_component_vcell_BR_cuda_kPfPKfS1_S1_S1_ffffiiiiiiiiiii_param_11,
	.param .u32 _Z33compute_component_vcell_BR_cuda_kPfPKfS1_S1_S1_ffffiiiiiiiiiii_param_12,
	.param .u32 _Z33compute_component_vcell_BR_cuda_kPfPKfS1_S1_S1_ffffiiiiiiiiiii_param_13,
	.param .u32 _Z33compute_component_vcell_BR_cuda_kPfPKfS1_S1_S1_ffffiiiiiiiiiii_param_14,
	.param .u32 _Z33compute_component_vcell_BR_cuda_kPfPKfS1_S1_S1_ffffiiiiiiiiiii_param_15,
	.param .u32 _Z33compute_component_vcell_BR_cuda_kPfPKfS1_S1_S1_ffffiiiiiiiiiii_param_16,
	.param .u32 _Z33compute_component_vcell_BR_cuda_kPfPKfS1_S1_S1_ffffiiiiiiiiiii_param_17,
	.param .u32 _Z33compute_component_vcell_BR_cuda_kPfPKfS1_S1_S1_ffffiiiiiiiiiii_param_18,
	.param .u32 _Z33compute_component_vcell_BR_cuda_kPfPKfS1_S1_S1_ffffiiiiiiiiiii_param_19
)
{
	.reg .pred 	%p<7>;
	.reg .b32 	%r<135>;
	.reg .b32 	%f<76>;
	.reg .b64 	%rd<50>;

	ld.param.u64 	%rd6, [_Z33compute_component_vcell_BR_cuda_kPfPKfS1_S1_S1_ffffiiiiiiiiiii_param_0];
	ld.param.u64 	%rd7, [_Z33compute_component_vcell_BR_cuda_kPfPKfS1_S1_S1_ffffiiiiiiiiiii_param_1];
	ld.param.u64 	%rd8, [_Z33compute_component_vcell_BR_cuda_kPfPKfS1_S1_S1_ffffiiiiiiiiiii_param_2];
	ld.param.u64 	%rd9, [_Z33compute_component_vcell_BR_cuda_kPfPKfS1_S1_S1_ffffiiiiiiiiiii_param_3];
	ld.param.u64 	%rd10, [_Z33compute_component_vcell_BR_cuda_kPfPKfS1_S1_S1_ffffiiiiiiiiiii_param_4];
	ld.param.f32 	%f1, [_Z33compute_component_vcell_BR_cuda_kPfPKfS1_S1_S1_ffffiiiiiiiiiii_param_5];
	ld.param.f32 	%f2, [_Z33compute_component_vcell_BR_cuda_kPfPKfS1_S1_S1_ffffiiiiiiiiiii_param_6];
	ld.param.f32 	%f3, [_Z33compute_component_vcell_BR_cuda_kPfPKfS1_S1_S1_ffffiiiiiiiiiii_param_7];
	ld.param.f32 	%f4, [_Z33compute_component_vcell_BR_cuda_kPfPKfS1_S1_S1_ffffiiiiiiiiiii_param_8];
	ld.param.u32 	%r82, [_Z33compute_component_vcell_BR_cuda_kPfPKfS1_S1_S1_ffffiiiiiiiiiii_param_9];
	ld.param.u32 	%r72, [_Z33compute_component_vcell_BR_cuda_kPfPKfS1_S1_S1_ffffiiiiiiiiiii_param_10];
	ld.param.u32 	%r73, [_Z33compute_component_vcell_BR_cuda_kPfPKfS1_S1_S1_ffffiiiiiiiiiii_param_11];
	ld.param.u32 	%r74, [_Z33compute_component_vcell_BR_cuda_kPfPKfS1_S1_S1_ffffiiiiiiiiiii_param_12];
	ld.param.u32 	%r75, [_Z33compute_component_vcell_BR_cuda_kPfPKfS1_S1_S1_ffffiiiiiiiiiii_param_13];
	ld.param.u32 	%r76, [_Z33compute_component_vcell_BR_cuda_kPfPKfS1_S1_S1_ffffiiiiiiiiiii_param_14];
	ld.param.u32 	%r78, [_Z33compute_component_vcell_BR_cuda_kPfPKfS1_S1_S1_ffffiiiiiiiiiii_param_16];
	ld.param.u32 	%r79, [_Z33compute_component_vcell_BR_cuda_kPfPKfS1_S1_S1_ffffiiiiiiiiiii_param_17];
	ld.param.u32 	%r80, [_Z33compute_component_vcell_BR_cuda_kPfPKfS1_S1_S1_ffffiiiiiiiiiii_param_18];
	ld.param.u32 	%r81, [_Z33compute_component_vcell_BR_cuda_kPfPKfS1_S1_S1_ffffiiiiiiiiiii_param_19];
	mov.u32 	%r83, %ctaid.x;
	mov.u32 	%r84, %ntid.x;
	mov.u32 	%r85, %tid.x;
	mad.lo.s32 	%r86, %r83, %r84, %r85;
	add.s32 	%r116, %r86, %r82;
	setp.ge.s32 	%p1, %r116, %r72;
	@%p1 bra 	$L__BB2_5;
	mov.u32 	%r87, %ctaid.y;
	mov.u32 	%r2, %ntid.y;
	mov.u32 	%r88, %tid.y;
	mad.lo.s32 	%r89, %r87, %r2, %r88;
	add.s32 	%r3, %r89, %r73;
	setp.ge.s32 	%p2, %r75, %r76;
	@%p2 bra 	$L__BB2_5;
	cvta.to.global.u64 	%rd1, %rd9;
	cvta.to.global.u64 	%rd2, %rd8;
	cvta.to.global.u64 	%rd3, %rd10;
	add.s32 	%r90, %r79, %r75;
	mul.lo.s32 	%r8, %r81, %r90;
	add.s32 	%r4, %r8, %r81;
	mul.lo.s32 	%r5, %r81, %r80;
	add.s32 	%r91, %r90, 2;
	mul.lo.s32 	%r6, %r81, %r91;
	add.s32 	%r92, %r90, 3;
	mul.lo.s32 	%r7, %r81, %r92;
	add.s32 	%r93, %r90, -4;
	mul.lo.s32 	%r9, %r81, %r93;
	add.s32 	%r94, %r90, -3;
	mul.lo.s32 	%r10, %r81, %r94;
	add.s32 	%r95, %r90, -2;
	mul.lo.s32 	%r11, %r81, %r95;
	add.s32 	%r96, %r90, -1;
	mul.lo.s32 	%r12, %r81, %r96;
	sub.s32 	%r13, %r75, %r76;
	mul.lo.s32 	%r14, %r81, %r75;
	add.s32 	%r15, %r78, %r14;
	add.s32 	%r16, %r14, %r81;
	cvta.to.global.u64 	%rd4, %rd7;
	cvta.to.global.u64 	%rd5, %rd6;
	mov.u32 	%r97, %nctaid.y;
	mul.lo.s32 	%r17, %r97, %r2;
	mul.wide.s32 	%rd13, %r80, 4;
$L__BB2_3:
	setp.lt.s32 	%p3, %r3, %r74;
	@%p3 bra 	$L__BB2_6;
$L__BB2_4:
	mov.u32 	%r113, %nctaid.x;
	mov.u32 	%r114, %ntid.x;
	mad.lo.s32 	%r116, %r113, %r114, %r116;
	setp.lt.s32 	%p6, %r116, %r72;
	@%p6 bra 	$L__BB2_3;
$L__BB2_5:
	ret;
$L__BB2_6:
	mov.u32 	%r117, %r3;
$L__BB2_7:
	ld.param.u32 	%r115, [_Z33compute_component_vcell_BR_cuda_kPfPKfS1_S1_S1_ffffiiiiiiiiiii_param_15];
	add.s32 	%r98, %r4, %r117;
	mad.lo.s32 	%r134, %r80, %r98, %r116;
	add.s32 	%r99, %r6, %r117;
	mad.lo.s32 	%r133, %r80, %r99, %r116;
	add.s32 	%r100, %r7, %r117;
	mad.lo.s32 	%r132, %r80, %r100, %r116;
	add.s32 	%r101, %r8, %r117;
	mad.lo.s32 	%r131, %r80, %r101, %r116;
	add.s32 	%r102, %r9, %r117;
	mad.lo.s32 	%r130, %r80, %r102, %r116;
	add.s32 	%r103, %r10, %r117;
	mad.lo.s32 	%r129, %r80, %r103, %r116;
	add.s32 	%r104, %r11, %r117;
	mad.lo.s32 	%r128, %r80, %r104, %r116;
	add.s32 	%r105, %r12, %r117;
	mad.lo.s32 	%r127, %r80, %r105, %r116;
	add.s32 	%r106, %r15, %r117;
	mad.lo.s32 	%r125, %r80, %r106, %r116;
	add.s32 	%r107, %r106, -4;
	mad.lo.s32 	%r124, %r80, %r107, %r116;
	add.s32 	%r108, %r106, -3;
	mad.lo.s32 	%r123, %r80, %r108, %r116;
	add.s32 	%r109, %r106, -2;
	mad.lo.s32 	%r122, %r80, %r109, %r116;
	add.s32 	%r110, %r106, -1;
	mad.lo.s32 	%r121, %r80, %r110, %r116;
	add.s32 	%r111, %r16, %r117;
	mad.lo.s32 	%r120, %r80, %r111, %r116;
	add.s32 	%r112, %r14, %r117;
	mad.lo.s32 	%r118, %r80, %r112, %r116;
	add.s32 	%r119, %r118, %r115;
	mov.u32 	%r126, %r13;
$L__BB2_8:
	mul.wide.s32 	%rd11, %r118, 4;
	add.s64 	%rd12, %rd3, %rd11;
	ld.global.nc.f32 	%f5, [%rd12];
	ld.global.nc.f32 	%f6, [%rd12+4];
	add.f32 	%f7, %f5, %f6;
	add.s64 	%rd14, %rd12, %rd13;
	ld.global.nc.f32 	%f8, [%rd14];
	add.f32 	%f9, %f7, %f8;
	mul.wide.s32 	%rd15, %r120, 4;
	add.s64 	%rd16, %rd3, %rd15;
	ld.global.nc.f32 	%f10, [%rd16];
	add.f32 	%f11, %f9, %f10;
	add.s64 	%rd17, %rd16, %rd13;
	ld.global.nc.f32 	%f12, [%rd17];
	add.f32 	%f13, %f11, %f12;
	ld.global.nc.f32 	%f14, [%rd14+4];
	add.f32 	%f15, %f13, %f14;
	ld.global.nc.f32 	%f16, [%rd16+4];
	add.f32 	%f17, %f15, %f16;
	ld.global.nc.f32 	%f18, [%rd17+4];
	add.f32 	%f19, %f17, %f18;
	mov.f32 	%f20, 0f41000000;
	div.rn.f32 	%f21, %f20, %f19;
	mul.wide.s32 	%rd18, %r125, 4;
	add.s64 	%rd19, %rd2, %rd18;
	ld.global.nc.f32 	%f22, [%rd19];
	mul.wide.s32 	%rd20, %r121, 4;
	add.s64 	%rd21, %rd2, %rd20;
	ld.global.nc.f32 	%f23, [%rd21];
	sub.f32 	%f24, %f22, %f23;
	add.s64 	%rd22, %rd19, %rd13;
	ld.global.nc.f32 	%f25, [%rd22];
	mul.wide.s32 	%rd23, %r122, 4;
	add.s64 	%rd24, %rd2, %rd23;
	ld.global.nc.f32 	%f26, [%rd24];
	sub.f32 	%f27, %f25, %f26;
	mul.f32 	%f28, %f27, 0f3FB33333;
	fma.rn.f32 	%f29, %f24, 0f3F99999A, %f28;
	add.s64 	%rd25, %rd22, %rd13;
	ld.global.nc.f32 	%f30, [%rd25];
	mul.wide.s32 	%rd26, %r123, 4;
	add.s64 	%rd27, %rd2, %rd26;
	ld.global.nc.f32 	%f31, [%rd27];
	sub.f32 	%f32, %f30, %f31;
	fma.rn.f32 	%f33, %f32, 0f3FCCCCCD, %f29;
	add.s64 	%rd28, %rd25, %rd13;
	ld.global.nc.f32 	%f34, [%rd28];
	mul.wide.s32 	%rd29, %r124, 4;
	add.s64 	%rd30, %rd2, %rd29;
	ld.global.nc.f32 	%f35, [%rd30];
	sub.f32 	%f36, %f34, %f35;
	fma.rn.f32 	%f37, %f36, 0f3FE66666, %f33;
	mul.wide.s32 	%rd31, %r131, 4;
	add.s64 	%rd32, %rd1, %rd31;
	ld.global.nc.f32 	%f38, [%rd32];
	mul.wide.s32 	%rd33, %r127, 4;
	add.s64 	%rd34, %rd1, %rd33;
	ld.global.nc.f32 	%f39, [%rd34];
	sub.f32 	%f40, %f38, %f39;
	mul.wide.s32 	%rd35, %r134, 4;
	add.s64 	%rd36, %rd1, %rd35;
	ld.global.nc.f32 	%f41, [%rd36];
	mul.wide.s32 	%rd37, %r128, 4;
	add.s64 	%rd38, %rd1, %rd37;
	ld.global.nc.f32 	%f42, [%rd38];
	sub.f32 	%f43, %f41, %f42;
	mul.f32 	%f44, %f43, 0f3FB33333;
	fma.rn.f32 	%f45, %f40, 0f3F99999A, %f44;
	mul.wide.s32 	%rd39, %r133, 4;
	add.s64 	%rd40, %rd1, %rd39;
	ld.global.nc.f32 	%f46, [%rd40];
	mul.wide.s32 	%rd41, %r129, 4;
	add.s64 	%rd42, %rd1, %rd41;
	ld.global.nc.f32 	%f47, [%rd42];
	sub.f32 	%f48, %f46, %f47;
	fma.rn.f32 	%f49, %f48, 0f3FCCCCCD, %f45;
	mul.wide.s32 	%rd43, %r132, 4;
	add.s64 	%rd44, %rd1, %rd43;
	ld.global.nc.f32 	%f50, [%rd44];
	mul.wide.s32 	%rd45, %r130, 4;
	add.s64 	%rd46, %rd1, %rd45;
	ld.global.nc.f32 	%f51, [%rd46];
	sub.f32 	%f52, %f50, %f51;
	fma.rn.f32 	%f53, %f52, 0f3FE66666, %f49;
	mul.f32 	%f54, %f4, %f53;
	mul.wide.s32 	%rd47, %r119, 4;
	add.s64 	%rd48, %rd4, %rd47;
	ld.global.nc.f32 	%f55, [%rd48];
	ld.global.nc.f32 	%f56, [%rd48+-4];
	sub.f32 	%f57, %f55, %f56;
	ld.global.nc.f32 	%f58, [%rd48+4];
	ld.global.nc.f32 	%f59, [%rd48+-8];
	sub.f32 	%f60, %f58, %f59;
	mul.f32 	%f61, %f60, 0f3FB33333;
	fma.rn.f32 	%f62, %f57, 0f3F99999A, %f61;
	ld.global.nc.f32 	%f63, [%rd48+8];
	ld.global.nc.f32 	%f64, [%rd48+-12];
	sub.f32 	%f65, %f63, %f64;
	fma.rn.f32 	%f66, %f65, 0f3FCCCCCD, %f62;
	ld.global.nc.f32 	%f67, [%rd48+12];
	ld.global.nc.f32 	%f68, [%rd48+-16];
	sub.f32 	%f69, %f67, %f68;
	fma.rn.f32 	%f70, %f69, 0f3FE66666, %f66;
	fma.rn.f32 	%f71, %f3, %f37, %f54;
	fma.rn.f32 	%f72, %f2, %f70, %f71;
	mul.f32 	%f73, %f1, %f72;
	add.s64 	%rd49, %rd5, %rd11;
	ld.global.f32 	%f74, [%rd49];
	fma.rn.f32 	%f75, %f21, %f73, %f74;
	st.global.f32 	[%rd49], %f75;
	add.s32 	%r134, %r134, %r5;
	add.s32 	%r133, %r133, %r5;
	add.s32 	%r132, %r132, %r5;
	add.s32 	%r131, %r131, %r5;
	add.s32 	%r130, %r130, %r5;
	add.s32 	%r129, %r129, %r5;
	add.s32 	%r128, %r128, %r5;
	add.s32 	%r127, %r127, %r5;
	add.s32 	%r126, %r126, 1;
	setp.ne.s32 	%p4, %r126, 0;
	add.s32 	%r125, %r125, %r5;
	add.s32 	%r124, %r124, %r5;
	add.s32 	%r123, %r123, %r5;
	add.s32 	%r122, %r122, %r5;
	add.s32 	%r121, %r121, %r5;
	add.s32 	%r120, %r120, %r5;
	add.s32 	%r119, %r119, %r5;
	add.s32 	%r118, %r118, %r5;
	@%p4 bra 	$L__BB2_8;
	add.s32 	%r117, %r117, %r17;
	setp.lt.s32 	%p5, %r117, %r74;
	@%p5 bra 	$L__BB2_7;
	bra.uni 	$L__BB2_4;

}
	// .globl	_Z33compute_component_vcell_BL_cuda_kPfPKfS1_S1_S1_ffffiiiiiiiiiii
.visible .entry _Z33compute_component_vcell_BL_cuda_kPfPKfS1_S1_S1_ffffiiiiiiiiiii(
	.param .u64 .ptr .align 1 _Z33compute_component_vcell_BL_cuda_kPfPKfS1_S1_S1_ffffiiiiiiiiiii_param_0,
	.param .u64 .ptr .align 1 _Z33compute_component_vcell_BL_cuda_kPfPKfS1_S1_S1_ffffiiiiiiiiiii_param_1,
	.param .u64 .ptr .align 1 _Z33compute_component_vcell_BL_cuda_kPfPKfS1_S1_S1_ffffiiiiiiiiiii_param_2,
	.param .u64 .ptr .align 1 _Z33compute_component_vcell_BL_cuda_kPfPKfS1_S1_S1_ffffiiiiiiiiiii_param_3,
	.param .u64 .ptr .align 1 _Z33compute_component_vcell_BL_cuda_kPfPKfS1_S1_S1_ffffiiiiiiiiiii_param_4,
	.param .f32 _Z33compute_component_vcell_BL_cuda_kPfPKfS1_S1_S1_ffffiiiiiiiiiii_param_5,
	.param .f32 _Z33compute_component_vcell_BL_cuda_kPfPKfS1_S1_S1_ffffiiiiiiiiiii_param_6,
	.param .f32 _Z33compute_component_vcell_BL_cuda_kPfPKfS1_S1_S1_ffffiiiiiiiiiii_param_7,
	.param .f32 _Z33compute_component_vcell_BL_cuda_kPfPKfS1_S1_S1_ffffiiiiiiiiiii_param_8,
	.param .u32 _Z33compute_component_vcell_BL_cuda_kPfPKfS1_S1_S1_ffffiiiiiiiiiii_param_9,
	.param .u32 _Z33compute_component_vcell_BL_cuda_kPfPKfS1_S1_S1_ffffiiiiiiiiiii_param_10,
	.param .u32 _Z33compute_component_vcell_BL_cuda_kPfPKfS1_S1_S1_ffffiiiiiiiiiii_param_11,
	.param .u32 _Z33compute_component_vcell_BL_cuda_kPfPKfS1_S1_S1_ffffiiiiiiiiiii_param_12,
	.param .u32 _Z33compute_component_vcell_BL_cuda_kPfPKfS1_S1_S1_ffffiiiiiiiiiii_param_13,
	.param .u32 _Z33compute_component_vcell_BL_cuda_kPfPKfS1_S1_S1_ffffiiiiiiiiiii_param_14,
	.param .u32 _Z33compute_component_vcell_BL_cuda_kPfPKfS1_S1_S1_ffffiiiiiiiiiii_param_15,
	.param .u32 _Z33compute_component_vcell_BL_cuda_kPfPKfS1_S1_S1_ffffiiiiiiiiiii_param_16,
	.param .u32 _Z33compute_component_vcell_BL_cuda_kPfPKfS1_S1_S1_ffffiiiiiiiiiii_param_17,
	.param .u32 _Z33compute_component_vcell_BL_cuda_kPfPKfS1_S1_S1_ffffiiiiiiiiiii_param_18,
	.param .u32 _Z33compute_component_vcell_BL_cuda_kPfPKfS1_S1_S1_ffffiiiiiiiiiii_param_19
)
{
	.reg .pred 	%p<7>;
	.reg .b32 	%r<131>;
	.reg .b32 	%f<64>;
	.reg .b64 	%rd<46>;

	ld.param.u64 	%rd6, [_Z33compute_component_vcell_BL_cuda_kPfPKfS1_S1_S1_ffffiiiiiiiiiii_param_0];
	ld.param.u64 	%rd7, [_Z33compute_component_vcell_BL_cuda_kPfPKfS1_S1_S1_ffffiiiiiiiiiii_param_1];
	ld.param.u64 	%rd8, [_Z33compute_component_vcell_BL_cuda_kPfPKfS1_S1_S1_ffffiiiiiiiiiii_param_2];
	ld.param.u64 	%rd9, [_Z33compute_component_vcell_BL_cuda_kPfPKfS1_S1_S1_ffffiiiiiiiiiii_param_3];
	ld.param.u64 	%rd10, [_Z33compute_component_vcell_BL_cuda_kPfPKfS1_S1_S1_ffffiiiiiiiiiii_param_4];
	ld.param.f32 	%f1, [_Z33compute_component_vcell_BL_cuda_kPfPKfS1_S1_S1_ffffiiiiiiiiiii_param_5];
	ld.param.f32 	%f2, [_Z33compute_component_vcell_BL_cuda_kPfPKfS1_S1_S1_ffffiiiiiiiiiii_param_6];
	ld.param.f32 	%f3, [_Z33compute_component_vcell_BL_cuda_kPfPKfS1_S1_S1_ffffiiiiiiiiiii_param_7];
	ld.param.f32 	%f4, [_Z33compute_component_vcell_BL_cuda_kPfPKfS1_S1_S1_ffffiiiiiiiiiii_param_8];
	ld.param.u32 	%r81, [_Z33compute_component_vcell_BL_cuda_kPfPKfS1_S1_S1_ffffiiiiiiiiiii_param_9];
	ld.param.u32 	%r71, [_Z33compute_component_vcell_BL_cuda_kPfPKfS1_S1_S1_ffffiiiiiiiiiii_param_10];
	ld.param.u32 	%r72, [_Z33compute_component_vcell_BL_cuda_kPfPKfS1_S1_S1_ffffiiiiiiiiiii_param_11];
	ld.param.u32 	%r73, [_Z33compute_component_vcell_BL_cuda_kPfPKfS1_S1_S1_ffffiiiiiiiiiii_param_12];
	ld.param.u32 	%r74, [_Z33compute_component_vcell_BL_cuda_kPfPKfS1_S1_S1_ffffiiiiiiiiiii_param_13];
	ld.param.u32 	%r75, [_Z33compute_component_vcell_BL_cuda_kPfPKfS1_S1_S1_ffffiiiiiiiiiii_param_14];
	ld.param.u32 	%r77, [_Z33compute_component_vcell_BL_cuda_kPfPKfS1_S1_S1_ffffiiiiiiiiiii_param_16];
	ld.param.u32 	%r78, [_Z33compute_component_vcell_BL_cuda_kPfPKfS1_S1_S1_ffffiiiiiiiiiii_param_17];
	ld.param.u32 	%r79, [_Z33compute_component_vcell_BL_cuda_kPfPKfS1_S1_S1_ffffiiiiiiiiiii_param_18];
	ld.param.u32 	%r80, [_Z33compute_component_vcell_BL_cuda_kPfPKfS1_S1_S1_ffffiiiiiiiiiii_param_19];
	mov.u32 	%r82, %ctaid.x;
	mov.u32 	%r1, %ntid.x;
	mov.u32 	%r83, %tid.x;
	mad.lo.s32 	%r84, %r82, %r1, %r83;
	add.s32 	%r113, %r84, %r81;
	setp.ge.s32 	%p1, %r113, %r71;
	@%p1 bra 	$L__BB3_5;
	mov.u32 	%r85, %ctaid.y;
	mov.u32 	%r3, %ntid.y;
	mov.u32 	%r86, %tid.y;
	mad.lo.s32 	%r87, %r85, %r3, %r86;
	add.s32 	%r4, %r87, %r72;
	setp.ge.s32 	%p2, %r74, %r75;
	@%p2 bra 	$L__BB3_5;
	cvta.to.global.u64 	%rd1, %rd9;
	cvta.to.global.u64 	%rd2, %rd8;
	sub.s32 	%r5, %r74, %r75;
	add.s32 	%r88, %r78, %r74;
	add.s32 	%r89, %r88, -1;
	mul.lo.s32 	%r6, %r80, %r89;
	mul.lo.s32 	%r7, %r80, %r79;
	add.s32 	%r90, %r88, -2;
	mul.lo.s32 	%r8, %r80, %r90;
	add.s32 	%r91, %r88, -3;
	mul.lo.s32 	%r9, %r80, %r91;
	add.s32 	%r92, %r88, -4;
	mul.lo.s32 	%r10, %r80, %r92;
	mul.lo.s32 	%r14, %r80, %r88;
	add.s32 	%r11, %r14, %r80;
	add.s32 	%r93, %r88, 2;
	mul.lo.s32 	%r12, %r80, %r93;
	add.s32 	%r94, %r88, 3;
	mul.lo.s32 	%r13, %r80, %r94;
	mul.lo.s32 	%r15, %r80, %r74;
	add.s32 	%r16, %r77, %r15;
	cvta.to.global.u64 	%rd3, %rd10;
	cvta.to.global.u64 	%rd4, %rd7;
	cvta.to.global.u64 	%rd5, %rd6;
	mov.u32 	%r95, %nctaid.x;
	mul.lo.s32 	%r17, %r95, %r1;
	mov.u32 	%r96, %nctaid.y;
	mul.lo.s32 	%r18, %r96, %r3;
	mul.wide.s32 	%rd17, %r79, 4;
$L__BB3_3:
	setp.lt.s32 	%p3, %r4, %r73;
	@%p3 bra 	$L__BB3_6;
$L__BB3_4:
	add.s32 	%r113, %r113, %r17;
	setp.lt.s32 	%p6, %r113, %r71;
	@%p6 bra 	$L__BB3_3;
$L__BB3_5:
	ret;
$L__BB3_6:
	ld.param.u32 	%r112, [_Z33compute_component_vcell_BL_cuda_kPfPKfS1_S1_S1_ffffiiiiiiiiiii_param_15];
	add.s32 	%r21, %r112, %r113;
	mov.u32 	%r114, %r4;
$L__BB3_7:
	add.s32 	%r97, %r6, %r114;
	mad.lo.s32 	%r129, %r79, %r97, %r113;
	add.s32 	%r98, %r8, %r114;
	mad.lo.s32 	%r128, %r79, %r98, %r113;
	add.s32 	%r99, %r9, %r114;
	mad.lo.s32 	%r127, %r79, %r99, %r113;
	add.s32 	%r100, %r10, %r114;
	mad.lo.s32 	%r126, %r79, %r100, %r113;
	add.s32 	%r101, %r11, %r114;
	mad.lo.s32 	%r125, %r79, %r101, %r113;
	add.s32 	%r102, %r12, %r114;
	mad.lo.s32 	%r124, %r79, %r102, %r113;
	add.s32 	%r103, %r13, %r114;
	mad.lo.s32 	%r123, %r79, %r103, %r113;
	add.s32 	%r104, %r14, %r114;
	mad.lo.s32 	%r122, %r79, %r104, %r113;
	add.s32 	%r105, %r16, %r114;
	mad.lo.s32 	%r121, %r79, %r105, %r113;
	add.s32 	%r106, %r105, -4;
	mad.lo.s32 	%r120, %r79, %r106, %r113;
	add.s32 	%r107, %r105, -3;
	mad.lo.s32 	%r119, %r79, %r107, %r113;
	add.s32 	%r108, %r105, -2;
	mad.lo.s32 	%r118, %r79, %r108, %r113;
	add.s32 	%r109, %r105, -1;
	mad.lo.s32 	%r117, %r79, %r109, %r113;
	add.s32 	%r110, %r15, %r114;
	mul.lo.s32 	%r111, %r79, %r110;
	add.s32 	%r116, %r21, %r111;
	add.s32 	%r115, %r113, %r111;
	mov.u32 	%r130, %r5;
$L__BB3_8:
	mul.wide.s32 	%rd11, %r115, 4;
	add.s64 	%rd12, %rd3, %rd11;
	ld.global.nc.f32 	%f5, [%rd12];
	ld.global.nc.f32 	%f6, [%rd12+4];
	add.f32 	%f7, %f5, %f6;
	mov.f32 	%f8, 0f40000000;
	div.rn.f32 	%f9, %f8, %f7;
	mul.wide.s32 	%rd13, %r121, 4;
	add.s64 	%rd14, %rd2, %rd13;
	ld.global.nc.f32 	%f10, [%rd14];
	mul.wide.s32 	%rd15, %r117, 4;
	add.s64 	%rd16, %rd2, %rd15;
	ld.global.nc.f32 	%f11, [%rd16];
	sub.f32 	%f12, %f10, %f11;
	add.s64 	%rd18, %rd14, %rd17;
	ld.global.nc.f32 	%f13, [%rd18];
	mul.wide.s32 	%rd19, %r118, 4;
	add.s64 	%rd20, %rd2, %rd19;
	ld.global.nc.f32 	%f14, [%rd20];
	sub.f32 	%f15, %f13, %f14;
	mul.f32 	%f16, %f15, 0f3FB33333;
	fma.rn.f32 	%f17, %f12, 0f3F99999A, %f16;
	add.s64 	%rd21, %rd18, %rd17;
	ld.global.nc.f32 	%f18, [%rd21];
	mul.wide.s32 	%rd22, %r119, 4;
	add.s64 	%rd23, %rd2, %rd22;
	ld.global.nc.f32 	%f19, [%rd23];
	sub.f32 	%f20, %f18, %f19;
	fma.rn.f32 	%f21, %f20, 0f3FCCCCCD, %f17;
	add.s64 	%rd24, %rd21, %rd17;
	ld.global.nc.f32 	%f22, [%rd24];
	mul.wide.s32 	%rd25, %r120, 4;
	add.s64 	%rd26, %rd2, %rd25;
	ld.global.nc.f32 	%f23, [%rd26];
	sub.f32 	%f24, %f22, %f23;
	fma.rn.f32 	%f25, %f24, 0f3FE66666, %f21;
	mul.wide.s32 	%rd27, %r122, 4;
	add.s64 	%rd28, %rd1, %rd27;
	ld.global.nc.f32 	%f26, [%rd28];
	mul.wide.s32 	%rd29, %r129, 4;
	add.s64 	%rd30, %rd1, %rd29;
	ld.global.nc.f32 	%f27, [%rd30];
	sub.f32 	%f28, %f26, %f27;
	mul.wide.s32 	%rd31, %r125, 4;
	add.s64 	%rd32, %rd1, %rd31;
	ld.global.nc.f32 	%f29, [%rd32];
	mul.wide.s32 	%rd33, %r128, 4;
	add.s64 	%rd34, %rd1, %rd33;
	ld.global.nc.f32 	%f30, [%rd34];
	sub.f32 	%f31, %f29, %f30;
	mul.f32 	%f32, %f31, 0f3FB33333;
	fma.rn.f32 	%f33, %f28, 0f3F99999A, %f32;
	mul.wide.s32 	%rd35, %r124, 4;
	add.s64 	%rd36, %rd1, %rd35;
	ld.global.nc.f32 	%f34, [%rd36];
	mul.wide.s32 	%rd37, %r127, 4;
	add.s64 	%rd38, %rd1, %rd37;
	ld.global.nc.f32 	%f35, [%rd38];
	sub.f32 	%f36, %f34, %f35;
	fma.rn.f32 	%f37, %f36, 0f3FCCCCCD, %f33;
	mul.wide.s32 	%rd39, %r123, 4;
	add.s64 	%rd40, %rd1, %rd39;
	ld.global.nc.f32 	%f38, [%rd40];
	mul.wide.s32 	%rd41, %r126, 4;
	add.s64 	%rd42, %rd1, %rd41;
	ld.global.nc.f32 	%f39, [%rd42];
	sub.f32 	%f40, %f38, %f39;
	fma.rn.f32 	%f41, %f40, 0f3FE66666, %f37;
	mul.f32 	%f42, %f4, %f41;
	mul.wide.s32 	%rd43, %r116, 4;
	add.s64 	%rd44, %rd4, %rd43;
	ld.global.nc.f32 	%f43, [%rd44];
	ld.global.nc.f32 	%f44, [%rd44+-4];
	sub.f32 	%f45, %f43, %f44;
	ld.global.nc.f32 	%f46, [%rd44+4];
	ld.global.nc.f32 	%f47, [%rd44+-8];
	sub.f32 	%f48, %f46, %f47;
	mul.f32 	%f49, %f48, 0f3FB33333;
	fma.rn.f32 	%f50, %f45, 0f3F99999A, %f49;
	ld.global.nc.f32 	%f51, [%rd44+8];
	ld.global.nc.f32 	%f52, [%rd44+-12];
	sub.f32 	%f53, %f51, %f52;
	fma.rn.f32 	%f54, %f53, 0f3FCCCCCD, %f50;
	ld.global.nc.f32 	%f55, [%rd44+12];
	ld.global.nc.f32 	%f56, [%rd44+-16];
	sub.f32 	%f57, %f55, %f56;
	fma.rn.f32 	%f58, %f57, 0f3FE66666, %f54;
	fma.rn.f32 	%f59, %f3, %f25, %f42;
	fma.rn.f32 	%f60, %f2, %f58, %f59;
	mul.f32 	%f61, %f1, %f60;
	add.s64 	%rd45, %rd5, %rd11;
	ld.global.f32 	%f62, [%rd45];
	fma.rn.f32 	%f63, %f9, %f61, %f62;
	st.global.f32 	[%rd45], %f63;
	add.s32 	%r130, %r130, 1;
	setp.ne.s32 	%p4, %r130, 0;
	add.s32 	%r129, %r129, %r7;
	add.s32 	%r128, %r128, %r7;
	add.s32 	%r127, %r127, %r7;
	add.s32 	%r126, %r126, %r7;
	add.s32 	%r125, %r125, %r7;
	add.s32 	%r124, %r124, %r7;
	add.s32 	%r123, %r123, %r7;
	add.s32 	%r122, %r122, %r7;
	add.s32 	%r121, %r121, %r7;
	add.s32 	%r120, %r120, %r7;
	add.s32 	%r119, %r119, %r7;
	add.s32 	%r118, %r118, %r7;
	add.s32 	%r117, %r117, %r7;
	add.s32 	%r116, %r116, %r7;
	add.s32 	%r115, %r115, %r7;
	@%p4 bra 	$L__BB3_8;
	add.s32 	%r114, %r114, %r18;
	setp.lt.s32 	%p5, %r114, %r73;
	@%p5 bra 	$L__BB3_7;
	bra.uni 	$L__BB3_4;

}
	// .globl	_Z33compute_component_scell_TR_cuda_kPfS_S_S_S_S_PKfS1_S1_S1_S1_S1_S1_S1_S1_S1_S1_S1_S1_S1_S1_S1_S1_S1_S1_S1_S1_S1_S1_S1_S1_S1_S1_S1_S1_S1_ffffiiiiiiiiiii
.visible .entry _Z33compute_component_scell_TR_cuda_kPfS_S_S_S_S_PKfS1_S1_S1_S1_S1_S1_S1_S1_S1_S1_S1_S1_S1_S1_S1_S1_S1_S1_S1_S1_S1_S1_S1_S1_S1_S1_S1_S1_S1_ffffiiiiiiiiiii(
	.param .u64 .ptr .align 1 _Z33compute_component_scell_TR_cuda_kPfS_S_S_S_S_PKfS1_S1_S1_S1_S1_S1_S1_S1_S1_S1_S1_S1_S1_S1_S1_S1_S1_S1_S1_S1_S1_S1_S1_S1_S1_S1_S1_S1_S1_ffffiiiiiiiiiii_param_0,
	.param .u64 .ptr .align 1 _Z33compute_component_scell_TR_cuda_kPfS_S_S_S_S_PKfS1_S1_S1_S1_S1_S1_S1_S1_S1_S1_S1_S1_S1_S1_S1_S1_S1_S1_S1_S1_S1_S1_S1_S1_S1_S1_S1_S1_S1_ffffiiiiiiiiiii_param_1,
	.param .u64 .ptr .align 1 _Z33compute_component_scell_TR_cuda_kPfS_S_S_S_S_PKfS1_S1_S1_S1_S1_S1_S1_S1_S1_S1_S1_S1_S1_S1_S1_S1_S1_S1_S1_S1_S1_S1_S1_S1_S1_S1_S1_S1_S1_ffffiiiiiiiiiii_param_2,
	.param .u64 .ptr .align 1 _Z33compute_component_scell_TR_cuda_kPfS_S_S_S_S_PKfS1_S1_S1_S1_S1_S1_S1_S1_S1_S1_S1_S1_S1_S1_S1_S1_S1_S1_S1_S1_S1_S1_S1_S1_S1_S1_S1_S1_S1_ffffiiiiiiiiiii_param_3,
	.param .u64 .ptr .align 1 _Z33compute_component_scell_TR_cuda_kPfS_S_S_S_S_PKfS1_S1_S1_S1_S1_S1_S1_S1_S1_S1_S1_S1_S1_S1_S1_S1_S1_S1_S1_S1_S1_S1_S1_S1_S1_S1_S1_S1_S1_ffffiiiiiiiiiii_param_4,
	.param .u64 .ptr .align 1 _Z33compute_component_scell_TR_cuda_kPfS_S_S_S_S_PKfS1_S1_S1_S1_S1_S1_S1_S1_S1_S1_S1_S1_S1_S1_S1_S1_S1_S1_S1_S1_S1_S1_S1_S1_S1_S1_S1_S1_S1_ffffiiiiiiiiiii_param_5,
	.param .u64 .ptr .align 1 _Z33compute_component_scell_TR_cuda_kPfS_S_S_S_S_PKfS1_S1_S1_S1_S1_S1_S1_S1_S1_S1_S1_S1_S1_S1_S1_S1_S1_S1_S1_S1_S1_S1_S1_S1_S1_S1_S1_S1_S1_ffffiiiiiiiiiii_param_6,
	.param .u64 .ptr .align 1 _Z33compute_component_scell_TR_cuda_kPfS_S_S_S_S_PKfS1_S1_S1_S1_S1_S1_S1_S1_S1_S1_S1_S1_S1_S1_S1_S1_S1_S1_S1_S1_S1_S1_S1_S1_S1_S1_S1_S1_S1_ffffiiiiiiiiiii_param_7,
	.param .u64 .ptr .align 1 _Z33compute_component_scell_TR_cuda_kPfS_S_S_S_S_PKfS1_S1_S1_S1_S1_S1_S1_S1_S1_S1_S1_S1_S1_S1_S1_S1_S1_S1_S1_S1_S1_S1_S1_S1_S1_S1_S1_S1_S1_ffffiiiiiiiiiii_param_8,
	.param .u64 .ptr .align 1 _Z33compute_component_scell_TR_cuda_kPfS_S_S_S_S_PKfS1_S1_S1_S1_S1_S1_S1_S1_S1_S1_S1_S1_S1_S1_S1_S1_S1_S1_S1_S1_S1_S1_S1_S1_S1_S1_S1_S1_S1_ffffiiiiiiiiiii_param_9,
	.param .u64 .ptr .align 1 _Z33compute_component_scell_TR_cuda_kPfS_S_S_S_S_PKfS1_S1_S1_S1_S1_S1_S1_S1_S1_S1_S1_S1_S1_S1_S1_S1_S1_S1_S1_S1_S1_S1_S1_S1_S1_S1_S1_S1_S1_ffffiiiiiiiiiii_param_10,
	.param .u64 .ptr .align 1 _Z33compute_component_scell_TR_cuda_kPfS_S_S_S_S_PKfS1_S1_S1_S1_S1_S1_S1_S1_S1_S1_S1_S1_S1_S1_S1_S1_S1_S1_S1_S1_S1_S1_S1_S1_S1_S1_S1_S1_S1_ffffiiiiiiiiiii_param_11,
	.param .u64 .ptr .align 1 _Z33compute_component_scell_TR_cuda_kPfS_S_S_S_S_PKfS1_S1_S1_S1_S1_S1_S1_S1_S1_S1_S1_S1_S1_S1_S1_S1_S1_S1_S1_S1_S1_S1_S1_S1_S1_S1_S1_S1_S1_ffffiiiiiiiiiii_param_12,
	.param .u64 .ptr .align 1 _Z33compute_component_scell_TR_cuda_kPfS_S_S_S_S_PKfS1_S1_S1_S1_S1_S1_S1_S1_S1_S1_S1_S1_S1_S1_S1_S1_S1_S1_S1_S1_S1_S1_S1_S1_S1_S1_S1_S1_S1_ffffiiiiiiiiiii_param_13,
	.param .u64 .ptr .align 1 _Z33compute_component_scell_TR_cuda_kPfS_S_S_S_S_PKfS1_S1_S1_S1_S1_S1_S1_S1_S1_S1_S1_S1_S1_S1_S1_S1_S1_S1_S1_S1_S1_S1_S1_S1_S1_S1_S1_S1_S1_ffffiiiiiiiiiii_param_14,
	.param .u64 .ptr .align 1 _Z33compute_component_scell_TR_cuda_kPfS_S_S_S_S_PKfS1_S1_S1_S1_S1_S1_S1_S1_S1_S1_S1_S1_S1_S1_S1_S1_S1_S1_S1_S1_S1_S1_S1_S1_S1_S1_S1_S1_S1_ffffiiiiiiiiiii_param_15,
	.param .u64 .ptr .align 1 _Z33compute_component_scell_TR_cuda_kPfS_S_S_S_S_PKfS1_S1_S1_S1_S1_S1_S1_S1_S1_S1_S1_S1_S1_S1_S1_S1_S1_S1_S1_S1_S1_S1_S1_S1_S1_S1_S1_S1_S1_ffffiiiiiiiiiii_param_16,
	.param .u64 .ptr .align 1 _Z33compute_component_scell_TR_cuda_kPfS_S_S_S_S_PKfS1_S1_S1_S1_S1_S1_S1_S1_S1_S1_S1_S1_S1_S1_S1_S1_S1_S1_S1_S1_S1_S1_S1_S1_S1_S1_S1_S1_S1_ffffiiiiiiiiiii_param_17,
	.param .u64 .ptr .align 1 _Z33compute_component_scell_TR_cuda_kPfS_S_S_S_S_PKfS1_S1_S1_S1_S1_S1_S1_S1_S1_S1_S1_S1_S1_S1_S1_S1_S1_S1_S1_S1_S1_S1_S1_S1_S1_S1_S1_S1_S1_ffffiiiiiiiiiii_param_18,
	.param .u64 .ptr .align 1 _Z33compute_component_scell_TR_cuda_kPfS_S_S_S_S_PKfS1_S1_S1_S1_S1_S1_S1_S1_S1_S1_S1_S1_S1_S1_S1_S1_S1_S1_S1_S1_S1_S1_S1_S1_S1_S1_S1_S1_S1_ffffiiiiiiiiiii_param_19,
	.param .u64 .ptr .align 1 _Z33compute_component_scell_TR_cuda_kPfS_S_S_S_S_PKfS1_S1_S1_S1_S1_S1_S1_S1_S1_S1_S1_S1_S1_S1_S1_S1_S1_S1_S1_S1_S1_S1_S1_S1_S1_S1_S1_S1_S1_ffffiiiiiiiiiii_param_20,
	.param .u64 .ptr .align 1 _Z33compute_component_scell_TR_cuda_kPfS_S_S_S_S_PKfS1_S1_S1_S1_S1_S1_S1_S1_S1_S1_S1_S1_S1_S1_S1_S1_S1_S1_S1_S1_S1_S1_S1_S1_S1_S1_S1_S1_S1_ffffiiiiiiiiiii_param_21,
	.param .u64 .ptr .align 1 _Z33compute_component_scell_TR_cuda_kPfS_S_S_S_S_PKfS1_S1_S1_S1_S1_S1_S1_S1_S1_S1_S1_S1_S1_S1_S1_S1_S1_S1_S1_S1_S1_S1_S1_S1_S1_S1_S1_S1_S1_ffffiiiiiiiiiii_param_22,
	.param .u64 .ptr .align 1 _Z33compute_component_scell_TR_cuda_kPfS_S_S_S_S_PKfS1_S1_S1_S1_S1_S1_S1_S1_S1_S1_S1_S1_S1_S1_S1_S1_S1_S1_S1_S1_S1_S1_S1_S1_S1_S1_S1_S1_S1_ffffiiiiiiiiiii_param_23,
	.param .u64 .ptr .align 1 _Z33compute_component_scell_TR_cuda_kPfS_S_S_S_S_PKfS1_S1_S1_S1_S1_S1_S1_S1_S1_S1_S1_S1_S1_S1_S1_S1_S1_S1_S1_S1_S1_S1_S1_S1_S1_S1_S1_S1_S1_ffffiiiiiiiiiii_param_24,
	.param .u64 .ptr .align 1 _Z33compute_component_scell_TR_cuda_kPfS_S_S_S_S_PKfS1_S1_S1_S1_S1_S1_S1_S1_S1_S1_S1_S1_S1_S1_S1_S1_S1_S1_S1_S1_S1_S1_S1_S1_S1_S1_S1_S1_S1_ffffiiiiiiiiiii_param_25,
	.param .u64 .ptr .align 1 _Z33compute_component_scell_TR_cuda_kPfS_S_S_S_S_PKfS1_S1_S1_S1_S1_S1_S1_S1_S1_S1_S1_S1_S1_S1_S1_S1_S1_S1_S1_S1_S1_S1_S1_S1_S1_S1_S1_S1_S1_ffffiiiiiiiiiii_param_26,
	.param .u64 .ptr .align 1 _Z33compute_component_scell_TR_cuda_kPfS_S_S_S_S_PKfS1_S1_S1_S1_S1_S1_S1_S1_S1_S1_S1_S1_S1_S1_S1_S1_S1_S1_S1_S1_S1_S1_S1_S1_S1_S1_S1_S1_S1_ffffiiiiiiiiiii_param_27,
	.param .u64 .ptr .align 1 _Z33compute_component_scell_TR_cuda_kPfS_S_S_S_S_PKfS1_S1_S1_S1_S1_S1_S1_S1_S1_S1_S1_S1_S1_S1_S1_S1_S1_S1_S1_S1_S1_S1_S1_S1_S1_S1_S1_S1_S1_ffffiiiiiiiiiii_param_28,
	.param .u64 .ptr .align 1 _Z33compute_component_scell_TR_cuda_kPfS_S_S_S_S_PKfS1_S1_S1_S1_S1_S1_S1_S1_S1_S1_S1_S1_S1_S1_S1_S1_S1_S1_S1_S1_S1_S1_S1_S1_S1_S1_S1_S1_S1_ffffiiiiiiiiiii_param_29,
	.param .u64 .ptr .align 1 _Z33compute_component_scell_TR_cuda_kPfS_S_S_S_S_PKfS1_S1_S1_S1_S1_S1_S1_S1_S1_S1_S1_S1_S1_S1_S1_S1_S1_S1_S1_S1_S1_S1_S1_S1_S1_S1_S1_S1_S1_ffffiiiiiiiiiii_param_30,
	.param .u64 .ptr .align 1 _Z33compute_component_scell_TR_cuda_kPfS_S_S_S_S_PKfS1_S1_S1_S1_S1_S1_S1_S1_S1_S1_S1_S1_S1_S1_S1_S1_S1_S1_S1_S1_S1_S1_S1_S1_S1_S1_S1_S1_S1_ffffiiiiiiiiiii_param_31,
	.param .u64 .ptr .align 1 _Z33compute_component_scell_TR_cuda_kPfS_S_S_S_S_PKfS1_S1_S1_S1_S1_S1_S1_S1_S1_S1_S1_S1_S1_S1_S1_S1_S1_S1_S1_S1_S1_S1_S1_S1_S1_S1_S1_S1_S1_ffffiiiiiiiiiii_param_32,
	.param .u64 .ptr .align 1 _Z33compute_component_scell_TR_cuda_kPfS_S_S_S_S_PKfS1_S1_S1_S1_S1_S1_S1_S1_S1_S1_S1_S1_S1_S1_S1_S1_S1_S1_S1_S1_S1_S1_S1_S1_S1_S1_S1_S1_S1_ffffiiiiiiiiiii_param_33,
	.param .u64 .ptr .align 1 _Z33compute_component_scell_TR_cuda_kPfS_S_S_S_S_PKfS1_S1_S1_S1_S1_S1_S1_S1_S1_S1_S1_S1_S1_S1_S1_S1_S1_S1_S1_S1_S1_S1_S1_S1_S1_S1_S1_S1_S1_ffffiiiiiiiiiii_param_34,
	.param .u64 .ptr .align 1 _Z33compute_component_scell_TR_cuda_kPfS_S_S_S_S_PKfS1_S1_S1_S1_S1_S1_S1_S1_S1_S1_S1_S1_S1_S1_S1_S1_S1_S1_S1_S1_S1_S1_S1_S1_S1_S1_S1_S1_S1_ffffiiiiiiiiiii_param_35,
	.param .f32 _Z33compute_component_scell_TR_cuda_kPfS_S_S_S_S_PKfS1_S1_S1_S1_S1_S1_S1_S1_S1_S1_S1_S1_S1_S1_S1_S1_S1_S1_S1_S1_S1_S1_S1_S1_S1_S1_S1_S1_S1_ffffiiiiiiiiiii_param_36,
	.param .f32 _Z33compute_component_scell_TR_cuda_kPfS_S_S_S_S_PKfS1_S1_S1_S1_S1_S1_S1_S1_S1_S1_S1_S1_S1_S1_S1_S1_S1_S1_S1_S1_S1_S1_S1_S1_S1_S1_S1_S1_S1_ffffiiiiiiiiiii_param_37,
	.param .f32 _Z33compute_component_scell_TR_cuda_kPfS_S_S_S_S_PKfS1_S1_S1_S1_S1_S1_S1_S1_S1_S1_S1_S1_S1_S1_S1_S1_S1_S1_S1_S1_S1_S1_S1_S1_S1_S1_S1_S1_S1_ffffiiiiiiiiiii_param_38,
	.param .f32 _Z33compute_component_scell_TR_cuda_kPfS_S_S_S_S_PKfS1_S1_S1_S1_S1_S1_S1_S1_S1_S1_S1_S1_S1_S1_S1_S1_S1_S1_S1_S1_S1_S1_S1_S1_S1_S1_S1_S1_S1_ffffiiiiiiiiiii_param_39,
	.param .u32 _Z33compute_component_scell_TR_cuda_kPfS_S_S_S_S_PKfS1_S1_S1_S1_S1_S1_S1_S1_S1_S1_S1_S1_S1_S1_S1_S1_S1_S1_S1_S1_S1_S1_S1_S1_S1_S1_S1_S1_S1_ffffiiiiiiiiiii_param_40,
	.param .u32 _Z33compute_component_scell_TR_cuda_kPfS_S_S_S_S_PKfS1_S1_S1_S1_S1_S1_S1_S1_S1_S1_S1_S1_S1_S1_S1_S1_S1_S1_S1_S1_S1_S1_S1_S1_S1_S1_S1_S1_S1_ffffiiiiiiiiiii_param_41,
	.param .u32 _Z33compute_component_scell_TR_cuda_kPfS_S_S_S_S_PKfS1_S1_S1_S1_S1_S1_S1_S1_S1_S1_S1_S1_S1_S1_S1_S1_S1_S1_S1_S1_S1_S1_S1_S1_S1_S1_S1_S1_S1_ffffiiiiiiiiiii_param_42,
	.param .u32 _Z33compute_component_scell_TR_cuda_kPfS_S_S_S_S_PKfS1_S1_S1_S1_S1_S1_S1_S1_S1_S1_S1_S1_S1_S1_S1_S1_S1_S1_S1_S1_S1_S1_S1_S1_S1_S1_S1_S1_S1_ffffiiiiiiiiiii_param_43,
	.param .u32 _Z33compute_component_scell_TR_cuda_kPfS_S_S_S_S_PKfS1_S1_S1_S1_S1_S1_S1_S1_S1_S1_S1_S1_S1_S1_S1_S1_S1_S1_S1_S1_S1_S1_S1_S1_S1_S1_S1_S1_S1_ffffiiiiiiiiiii_param_44,
	.param .u32 _Z33compute_component_scell_TR_cuda_kPfS_S_S_S_S_PKfS1_S1_S1_S1_S1_S1_S1_S1_S1_S1_S1_S1_S1_S1_S1_S1_S1_S1_S1_S1_S1_S1_S1_S1_S1_S1_S1_S1_S1_ffffiiiiiiiiiii_param_45,
	.param .u32 _Z33compute_component_scell_TR_cuda_kPfS_S_S_S_S_PKfS1_S1_S1_S1_S1_S1_S1_S1_S1_S1_S1_S1_S1_S1_S1_S1_S1_S1_S1_S1_S1_S1_S1_S1_S1_S1_S1_S1_S1_ffffiiiiiiiiiii_param_46,
	.param .u32 _Z33compute_component_scell_TR_cuda_kPfS_S_S_S_S_PKfS1_S1_S1_S1_S1_S1_S1_S1_S1_S1_S1_S1_S1_S1_S1_S1_S1_S1_S1_S1_S1_S1_S1_S1_S1_S1_S1_S1_S1_ffffiiiiiiiiiii_param_47,
	.param .u32 _Z33compute_component_scell_TR_cuda_kPfS_S_S_S_S_PKfS1_S1_S1_S1_S1_S1_S1_S1_S1_S1_S1_S1_S1_S1_S1_S1_S1_S1_S1_S1_S1_S1_S1_S1_S1_S1_S1_S1_S1_ffffiiiiiiiiiii_param_48,
	.param .u32 _Z33compute_component_scell_TR_cuda_kPfS_S_S_S_S_PKfS1_S1_S1_S1_S1_S1_S1_S1_S1_S1_S1_S1_S1_S1_S1_S1_S1_S1_S1_S1_S1_S1_S1_S1_S1_S1_S1_S1_S1_ffffiiiiiiiiiii_param_49,
	.param .u32 _Z33compute_component_scell_TR_cuda_kPfS_S_S_S_S_PKfS1_S1_S1_S1_S1_S1_S1_S1_S1_S1_S1_S1_S1_S1_S1_S1_S1_S1_S1_S1_S1_S1_S1_S1_S1_S1_S1_S1_S1_ffffiiiiiiiiiii_param_50
)
.maxntid 128
.minnctapersm 8
{
	.reg .pred 	%p<7>;
	.reg .b32 	%r<150>;
	.reg .b32 	%f<456>;
	.reg .b64 	%rd<267>;

	ld.param.u32 	%r58, [_Z33compute_component_scell_TR_cuda_kPfS_S_S_S_S_PKfS1_S1_S1_S1_S1_S1_S1_S1_S1_S1_S1_S1_S1_S1_S1_S1_S1_S1_S1_S1_S1_S1_S1_S1_S1_S1_S1_S1_S1_ffffiiiiiiiiiii_param_40];
	ld.param.u32 	%r59, [_Z33compute_component_scell_TR_cuda_kPfS_S_S_S_S_PKfS1_S1_S1_S1_S1_S1_S1_S1_S1_S1_S1_S1_S1_S1_S1_S1_S1_S1_S1_S1_S1_S1_S1_S1_S1_S1_S1_S1_S1_ffffiiiiiiiiiii_param_41];
	mov.u32 	%r69, %ctaid.x;
	mov.u32 	%r70, %ntid.x;
	mov.u32 	%r71, %tid.x;
	mad.lo.s32 	%r72, %r69, %r70, %r71;
	add.s32 	%r73, %r72, %r58;
	setp.ge.s32 	%p1, %r73, %r59;
	@%p1 bra 	$L__BB4_5;
	ld.param.u32 	%r122, [_Z33compute_component_scell_TR_cuda_kPfS_S_S_S_S_PKfS1_S1_S1_S1_S1_S1_S1_S1_S1_S1_S1_S1_S1_S1_S1_S1_S1_S1_S1_S1_S1_S1_S1_S1_S1_S1_S1_S1_S1_ffffiiiiiiiiiii_param_45];
	ld.param.u32 	%r120, [_Z33compute_component_scell_TR_cuda_kPfS_S_S_S_S_PKfS1_S1_S1_S1_S1_S1_S1_S1_S1_S1_S1_S1_S1_S1_S1_S1_S1_S1_S1_S1_S1_S1_S1_S1_S1_S1_S1_S1_S1_ffffiiiiiiiiiii_param_44];
	setp.ge.s32 	%p2, %r120, %r122;
	@%p2 bra 	$L__BB4_5;
	ld.param.u32 	%r114, [_Z33compute_component_scell_TR_cuda_kPfS_S_S_S_S_PKfS1_S1_S1_S1_S1_S1_S1_S1_S1_S1_S1_S1_S1_S1_S1_S1_S1_S1_S1_S1_S1_S1_S1_S1_S1_S1_S1_S1_S1_ffffiiiiiiiiiii_param_40];
	add.s32 	%r131, %r72, %r114;
	mov.u32 	%r78, %ctaid.y;
	mov.u32 	%r79, %ntid.y;
	mov.u32 	%r80, %tid.y;
	mad.lo.s32 	%r81, %r78, %r79, %r80;
$L__BB4_3:
	ld.param.u32 	%r118, [_Z33compute_component_scell_TR_cuda_kPfS_S_S_S_S_PKfS1_S1_S1_S1_S1_S1_S1_S1_S1_S1_S1_S1_S1_S1_S1_S1_S1_S1_S1_S1_S1_S1_S1_S1_S1_S1_S1_S1_S1_ffffiiiiiiiiiii_param_43];
	ld.param.u32 	%r116, [_Z33compute_component_scell_TR_cuda_kPfS_S_S_S_S_PKfS1_S1_S1_S1_S1_S1_S1_S1_S1_S1_S1_S1_S1_S1_S1_S1_S1_S1_S1_S1_S1_S1_S1_S1_S1_S1_S1_S1_S1_ffffiiiiiiiiiii_param_42];
	add.s32 	%r82, %r81, %r116;
	setp.lt.s32 	%p3, %r82, %r118;
	@%p3 bra 	$L__BB4_6;
$L__BB4_4:
	ld.param.u32 	%r115, [_Z33compute_component_scell_TR_cuda_kPfS_S_S_S_S_PKfS1_S1_S1_S1_S1_S1_S1_S1_S1_S1_S1_S1_S1_S1_S1_S1_S1_S1_S1_S1_S1_S1_S1_S1_S1_S1_S1_S1_S1_ffffiiiiiiiiiii_param_41];
	mov.u32 	%r112, %nctaid.x;
	mov.u32 	%r113, %ntid.x;
	mad.lo.s32 	%r131, %r112, %r113, %r131;
	setp.lt.s32 	%p6, %r131, %r115;
	@%p6 bra 	$L__BB4_3;
$L__BB4_5:
	ret;
$L__BB4_6:
	ld.param.u32 	%r117, [_Z33compute_component_scell_TR_cuda_kPfS_S_S_S_S_PKfS1_S1_S1_S1_S1_S1_S1_S1_S1_S1_S1_S1_S1_S1_S1_S1_S1_S1_S1_S1_S1_S1_S1_S1_S1_S1_S1_S1_S1_ffffiiiiiiiiiii_param_42];
	add.s32 	%r132, %r81, %r117;
$L__BB4_7:
	ld.param.u32 	%r129, [_Z33compute_component_scell_TR_cuda_kPfS_S_S_S_S_PKfS1_S1_S1_S1_S1_S1_S1_S1_S1_S1_S1_S1_S1_S1_S1_S1_S1_S1_S1_S1_S1_S1_S1_S1_S1_S1_S1_S1_S1_ffffiiiiiiiiiii_param_50];
	ld.param.u32 	%r127, [_Z33compute_component_scell_TR_cuda_kPfS_S_S_S_S_PKfS1_S1_S1_S1_S1_S1_S1_S1_S1_S1_S1_S1_S1_S1_S1_S1_S1_S1_S1_S1_S1_S1_S1_S1_S1_S1_S1_S1_S1_ffffiiiiiiiiiii_param_49];
	ld.param.u32 	%r126, [_Z33compute_component_scell_TR_cuda_kPfS_S_S_S_S_PKfS1_S1_S1_S1_S1_S1_S1_S1_S1_S1_S1_S1_S1_S1_S1_S1_S1_S1_S1_S1_S1_S1_S1_S1_S1_S1_S1_S1_S1_ffffiiiiiiiiiii_param_48];
	ld.param.u32 	%r125, [_Z33compute_component_scell_TR_cuda_kPfS_S_S_S_S_PKfS1_S1_S1_S1_S1_S1_S1_S1_S1_S1_S1_S1_S1_S1_S1_S1_S1_S1_S1_S1_S1_S1_S1_S1_S1_S1_S1_S1_S1_ffffiiiiiiiiiii_param_47];
	ld.param.u32 	%r124, [_Z33compute_component_scell_TR_cuda_kPfS_S_S_S_S_PKfS1_S1_S1_S1_S1_S1_S1_S1_S1_S1_S1_S1_S1_S1_S1_S1_S1_S1_S1_S1_S1_S1_S1_S1_S1_S1_S1_S1_S1_ffffiiiiiiiiiii_param_46];
	ld.param.u32 	%r123, [_Z33compute_component_scell_TR_cuda_kPfS_S_S_S_S_PKfS1_S1_S1_S1_S1_S1_S1_S1_S1_S1_S1_S1_S1_S1_S1_S1_S1_S1_S1_S1_S1_S1_S1_S1_S1_S1_S1_S1_S1_ffffiiiiiiiiiii_param_45];
	ld.param.u32 	%r121, [_Z33compute_component_scell_TR_cuda_kPfS_S_S_S_S_PKfS1_S1_S1_S1_S1_S1_S1_S1_S1_S1_S1_S1_S1_S1_S1_S1_S1_S1_S1_S1_S1_S1_S1_S1_S1_S1_S1_S1_S1_ffffiiiiiiiiiii_param_44];
	sub.s32 	%r141, %r121, %r123;
	add.s32 	%r87, %r126, %r121;
	mad.lo.s32 	%r88, %r129, %r87, %r132;
	add.s32 	%r89, %r88, %r129;
	mad.lo.s32 	%r149, %r127, %r89, %r131;
	add.s32 	%r90, %r87, 2;
	mad.lo.s32 	%r91, %r129, %r90, %r132;
	mad.lo.s32 	%r148, %r127, %r91, %r131;
	add.s32 	%r92, %r87, 3;
	mad.lo.s32 	%r93, %r129, %r92, %r132;
	mad.lo.s32 	%r147, %r127, %r93, %r131;
	mad.lo.s32 	%r146, %r127, %r88, %r131;
	add.s32 	%r94, %r87, -4;
	mad.lo.s32 	%r95, %r129, %r94, %r132;
	mad.lo.s32 	%r145, %r127, %r95, %r131;
	add.s32 	%r96, %r87, -3;
	mad.lo.s32 	%r97, %r129, %r96, %r132;
	mad.lo.s32 	%r144, %r127, %r97, %r131;
	add.s32 	%r98, %r87, -2;
	mad.lo.s32 	%r99, %r129, %r98, %r132;
	mad.lo.s32 	%r143, %r127, %r99, %r131;
	add.s32 	%r100, %r87, -1;
	mad.lo.s32 	%r101, %r129, %r100, %r132;
	mad.lo.s32 	%r142, %r127, %r101, %r131;
	mad.lo.s32 	%r102, %r129, %r121, %r132;
	add.s32 	%r103, %r102, %r125;
	mad.lo.s32 	%r140, %r127, %r103, %r131;
	add.s32 	%r104, %r103, -4;
	mad.lo.s32 	%r139, %r127, %r104, %r131;
	add.s32 	%r105, %r103, -3;
	mad.lo.s32 	%r138, %r127, %r105, %r131;
	add.s32 	%r106, %r103, -2;
	mad.lo.s32 	%r137, %r127, %r106, %r131;
	add.s32 	%r107, %r103, -1;
	mad.lo.s32 	%r136, %r127, %r107, %r131;
	add.s32 	%r108, %r102, %r129;
	mad.lo.s32 	%r135, %r127, %r108, %r131;
	mad.lo.s32 	%r133, %r127, %r102, %r131;
	add.s32 	%r134, %r133, %r124;
$L__BB4_8:
	ld.param.u32 	%r130, [_Z33compute_component_scell_TR_cuda_kPfS_S_S_S_S_PKfS1_S1_S1_S1_S1_S1_S1_S1_S1_S1_S1_S1_S1_S1_S1_S1_S1_S1_S1_S1_S1_S1_S1_S1_S1_S1_S1_S1_S1_ffffiiiiiiiiiii_param_50];
	ld.param.u32 	%r128, [_Z33compute_component_scell_TR_cuda_kPfS_S_S_S_S_PKfS1_S1_S1_S1_S1_S1_S1_S1_S1_S1_S1_S1_S1_S1_S1_S1_S1_S1_S1_S1_S1_S1_S1_S1_S1_S1_S1_S1_S1_ffffiiiiiiiiiii_param_49];
	ld.param.f32 	%f455, [_Z33compute_component_scell_TR_cuda_kPfS_S_S_S_S_PKfS1_S1_S1_S1_S1_S1_S1_S1_S1_S1_S1_S1_S1_S1_S1_S1_S1_S1_S1_S1_S1_S1_S1_S1_S1_S1_S1_S1_S1_ffffiiiiiiiiiii_param_39];
	ld.param.f32 	%f454, [_Z33compute_component_scell_TR_cuda_kPfS_S_S_S_S_PKfS1_S1_S1_S1_S1_S1_S1_S1_S1_S1_S1_S1_S1_S1_S1_S1_S1_S1_S1_S1_S1_S1_S1_S1_S1_S1_S1_S1_S1_ffffiiiiiiiiiii_param_38];
	ld.param.f32 	%f453, [_Z33compute_component_scell_TR_cuda_kPfS_S_S_S_S_PKfS1_S1_S1_S1_S1_S1_S1_S1_S1_S1_S1_S1_S1_S1_S1_S1_S1_S1_S1_S1_S1_S1_S1_S1_S1_S1_S1_S1_S1_ffffiiiiiiiiiii_param_37];
	ld.param.f32 	%f452, [_Z33compute_component_scell_TR_cuda_kPfS_S_S_S_S_PKfS1_S1_S1_S1_S1_S1_S1_S1_S1_S1_S1_S1_S1_S1_S1_S1_S1_S1_S1_S1_S1_S1_S1_S1_S1_S1_S1_S1_S1_ffffiiiiiiiiiii_param_36];
	ld.param.u64 	%rd266, [_Z33compute_component_scell_TR_cuda_kPfS_S_S_S_S_PKfS1_S1_S1_S1_S1_S1_S1_S1_S1_S1_S1_S1_S1_S1_S1_S1_S1_S1_S1_S1_S1_S1_S1_S1_S1_S1_S1_S1_S1_ffffiiiiiiiiiii_param_35];
	ld.param.u64 	%rd265, [_Z33compute_component_scell_TR_cuda_kPfS_S_S_S_S_PKfS1_S1_S1_S1_S1_S1_S1_S1_S1_S1_S1_S1_S1_S1_S1_S1_S1_S1_S1_S1_S1_S1_S1_S1_S1_S1_S1_S1_S1_ffffiiiiiiiiiii_param_34];
	ld.param.u64 	%rd264, [_Z33compute_component_scell_TR_cuda_kPfS_S_S_S_S_PKfS1_S1_S1_S1_S1_S1_S1_S1_S1_S1_S1_S1_S1_S1_S1_S1_S1_S1_S1_S1_S1_S1_S1_S1_S1_S1_S1_S1_S1_ffffiiiiiiiiiii_param_33];
	ld.param.u64 	%rd263, [_Z33compute_component_scell_TR_cuda_kPfS_S_S_S_S_PKfS1_S1_S1_S1_S1_S1_S1_S1_S1_S1_S1_S1_S1_S1_S1_S1_S1_S1_S1_S1_S1_S1_S1_S1_S1_S1_S1_S1_S1_ffffiiiiiiiiiii_param_32];
	ld.param.u64 	%rd262, [_Z33compute_component_scell_TR_cuda_kPfS_S_S_S_S_PKfS1_S1_S1_S1_S1_S1_S1_S1_S1_S1_S1_S1_S1_S1_S1_S1_S1_S1_S1_S1_S1_S1_S1_S1_S1_S1_S1_S1_S1_ffffiiiiiiiiiii_param_31];
	ld.param.u64 	%rd261, [_Z33compute_component_scell_TR_cuda_kPfS_S_S_S_S_PKfS1_S1_S1_S1_S1_S1_S1_S1_S1_S1_S1_S1_S1_S1_S1_S1_S1_S1_S1_S1_S1_S1_S1_S1_S1_S1_S1_S1_S1_ffffiiiiiiiiiii_param_30];
	ld.param.u64 	%rd260, [_Z33compute_component_scell_TR_cuda_kPfS_S_S_S_S_PKfS1_S1_S1_S1_S1_S1_S1_S1_S1_S1_S1_S1_S1_S1_S1_S1_S1_S1_S1_S1_S1_S1_S1_S1_S1_S1_S1_S1_S1_ffffiiiiiiiiiii_param_29];
	ld.param.u64 	%rd259, [_Z33compute_component_scell_TR_cuda_kPfS_S_S_S_S_PKfS1_S1_S1_S1_S1_S1_S1_S1_S1_S1_S1_S1_S1_S1_S1_S1_S1_S1_S1_S1_S1_S1_S1_S1_S1_S1_S1_S1_S1_ffffiiiiiiiiiii_param_28];
	ld.param.u64 	%rd258, [_Z33compute_component_scell_TR_cuda_kPfS_S_S_S_S_PKfS1_S1_S1_S1_S1_S1_S1_S1_S1_S1_S1_S1_S1_S1_S1_S1_S1_S1_S1_S1_S1_S1_S1_S1_S1_S1_S1_S1_S1_ffffiiiiiiiiiii_param_27];
	ld.param.u64 	%rd257, [_Z33compute_component_scell_TR_cuda_kPfS_S_S_S_S_PKfS1_S1_S1_S1_S1_S1_S1_S1_S1_S1_S1_S1_S1_S1_S1_S1_S1_S1_S1_S1_S1_S1_S1_S1_S1_S1_S1_S1_S1_ffffiiiiiiiiiii_param_26];
	ld.param.u64 	%rd256, [_Z33compute_component_scell_TR_cuda_kPfS_S_S_S_S_PKfS1_S1_S1_S1_S1_S1_S1_S1_S1_S1_S1_S1_S1_S1_S1_S1_S1_S1_S1_S1_S1_S1_S1_S1_S1_S1_S1_S1_S1_ffffiiiiiiiiiii_param_25];
	ld.param.u64 	%rd255, [_Z33compute_component_scell_TR_cuda_kPfS_S_S_S_S_PKfS1_S1_S1_S1_S1_S1_S1_S1_S1_S1_S1_S1_S1_S1_S1_S1_S1_S1_S1_S1_S1_S1_S1_S1_S1_S1_S1_S1_S1_ffffiiiiiiiiiii_param_24];
	ld.param.u64 	%rd254, [_Z33compute_component_scell_TR_cuda_kPfS_S_S_S_S_PKfS1_S1_S1_S1_S1_S1_S1_S1_S1_S1_S1_S1_S1_S1_S1_S1_S1_S1_S1_S1_S1_S1_S1_S1_S1_S1_S1_S1_S1_ffffiiiiiiiiiii_param_23];
	ld.param.u64 	%rd253, [_Z33compute_component_scell_TR_cuda_kPfS_S_S_S_S_PKfS1_S1_S1_S1_S1_S1_S1_S1_S1_S1_S1_S1_S1_S1_S1_S1_S1_S1_S1_S1_S1_S1_S1_S1_S1_S1_S1_S1_S1_ffffiiiiiiiiiii_param_22];
	ld.param.u64 	%rd252, [_Z33compute_component_scell_TR_cuda_kPfS_S_S_S_S_PKfS1_S1_S1_S1_S1_S1_S1_S1_S1_S1_S1_S1_S1_S1_S1_S1_S1_S1_S1_S1_S1_S1_S1_S1_S1_S1_S1_S1_S1_ffffiiiiiiiiiii_param_21];
	ld.param.u64 	%rd251, [_Z33compute_component_scell_TR_cuda_kPfS_S_S_S_S_PKfS1_S1_S1_S1_S1_S1_S1_S1_S1_S1_S1_S1_S1_S1_S1_S1_S1_S1_S1_S1_S1_S1_S1_S1_S1_S1_S1_S1_S1_ffffiiiiiiiiiii_param_20];
	ld.param.u64 	%rd250, [_Z33compute_component_scell_TR_cuda_kPfS_S_S_S_S_PKfS1_S1_S1_S1_S1_S1_S1_S1_S1_S1_S1_S1_S1_S1_S1_S1_S1_S1_S1_S1_S1_S1_S1_S1_S1_S1_S1_S1_S1_ffffiiiiiiiiiii_param_19];
	ld.param.u64 	%rd249, [_Z33compute_component_scell_TR_cuda_kPfS_S_S_S_S_PKfS1_S1_S1_S1_S1_S1_S1_S1_S1_S1_S1_S1_S1_S1_S1_S1_S1_S1_S1_S1_S1_S1_S1_S1_S1_S1_S1_S1_S1_ffffiiiiiiiiiii_param_18];
	ld.param.u64 	%rd248, [_Z33compute_component_scell_TR_cuda_kPfS_S_S_S_S_PKfS1_S1_S1_S1_S1_S1_S1_S1_S1_S1_S1_S1_S1_S1_S1_S1_S1_S1_S1_S1_S1_S1_S1_S1_S1_S1_S1_S1_S1_ffffiiiiiiiiiii_param_17];
	ld.param.u64 	%rd247, [_Z33compute_component_scell_TR_cuda_kPfS_S_S_S_S_PKfS1_S1_S1_S1_S1_S1_S1_S1_S1_S1_S1_S1_S1_S1_S1_S1_S1_S1_S1_S1_S1_S1_S1_S1_S1_S1_S1_S1_S1_ffffiiiiiiiiiii_param_16];
	ld.param.u64 	%rd246, [_Z33compute_component_scell_TR_cuda_kPfS_S_S_S_S_PKfS1_S1_S1_S1_S1_S1_S1_S1_S1_S1_S1_S1_S1_S1_S1_S1_S1_S1_S1_S1_S1_S1_S1_S1_S1_S1_S1_S1_S1_ffffiiiiiiiiiii_param_15];
	ld.param.u64 	%rd245, [_Z33compute_component_scell_TR_cuda_kPfS_S_S_S_S_PKfS1_S1_S1_S1_S1_S1_S1_S1_S1_S1_S1_S1_S1_S1_S1_S1_S1_S1_S1_S1_S1_S1_S1_S1_S1_S1_S1_S1_S1_ffffiiiiiiiiiii_param_14];
	ld.param.u64 	%rd244, [_Z33compute_component_scell_TR_cuda_kPfS_S_S_S_S_PKfS1_S1_S1_S1_S1_S1_S1_S1_S1_S1_S1_S1_S1_S1_S1_S1_S1_S1_S1_S1_S1_S1_S1_S1_S1_S1_S1_S1_S1_ffffiiiiiiiiiii_param_13];
	ld.param.u64 	%rd243, [_Z33compute_component_scell_TR_cuda_kPfS_S_S_S_S_PKfS1_S1_S1_S1_S1_S1_S1_S1_S1_S1_S1_S1_S1_S1_S1_S1_S1_S1_S1_S1_S1_S1_S1_S1_S1_S1_S1_S1_S1_ffffiiiiiiiiiii_param_12];
	ld.param.u64 	%rd242, [_Z33compute_component_scell_TR_cuda_kPfS_S_S_S_S_PKfS1_S1_S1_S1_S1_S1_S1_S1_S1_S1_S1_S1_S1_S1_S1_S1_S1_S1_S1_S1_S1_S1_S1_S1_S1_S1_S1_S1_S1_ffffiiiiiiiiiii_param_11];
	ld.param.u64 	%rd241, [_Z33compute_component_scell_TR_cuda_kPfS_S_S_S_S_PKfS1_S1_S1_S1_S1_S1_S1_S1_S1_S1_S1_S1_S1_S1_S1_S1_S1_S1_S1_S1_S1_S1_S1_S1_S1_S1_S1_S1_S1_ffffiiiiiiiiiii_param_10];
	ld.param.u64 	%rd240, [_Z33compute_component_scell_TR_cuda_kPfS_S_S_S_S_PKfS1_S1_S1_S1_S1_S1_S1_S1_S1_S1_S1_S1_S1_S1_S1_S1_S1_S1_S1_S1_S1_S1_S1_S1_S1_S1_S1_S1_S1_ffffiiiiiiiiiii_param_9];
	ld.param.u64 	%rd239, [_Z33compute_component_scell_TR_cuda_kPfS_S_S_S_S_PKfS1_S1_S1_S1_S1_S1_S1_S1_S1_S1_S1_S1_S1_S1_S1_S1_S1_S1_S1_S1_S1_S1_S1_S1_S1_S1_S1_S1_S1_ffffiiiiiiiiiii_param_8];
	ld.param.u64 	%rd238, [_Z33compute_component_scell_TR_cuda_kPfS_S_S_S_S_PKfS1_S1_S1_S1_S1_S1_S1_S1_S1_S1_S1_S1_S1_S1_S1_S1_S1_S1_S1_S1_S1_S1_S1_S1_S1_S1_S1_S1_S1_ffffiiiiiiiiiii_param_7];
	ld.param.u64 	%rd237, [_Z33compute_component_scell_TR_cuda_kPfS_S_S_S_S_PKfS1_S1_S1_S1_S1_S1_S1_S1_S1_S1_S1_S1_S1_S1_S1_S1_S1_S1_S1_S1_S1_S1_S1_S1_S1_S1_S1_S1_S1_ffffiiiiiiiiiii_param_6];
	ld.param.u64 	%rd236, [_Z33compute_component_scell_TR_cuda_kPfS_S_S_S_S_PKfS1_S1_S1_S1_S1_S1_S1_S1_S1_S1_S1_S1_S1_S1_S1_S1_S1_S1_S1_S1_S1_S1_S1_S1_S1_S1_S1_S1_S1_ffffiiiiiiiiiii_param_5];
	ld.param.u64 	%rd235, [_Z33compute_component_scell_TR_cuda_kPfS_S_S_S_S_PKfS1_S1_S1_S1_S1_S1_S1_S1_S1_S1_S1_S1_S1_S1_S1_S1_S1_S1_S1_S1_S1_S1_S1_S1_S1_S1_S1_S1_S1_ffffiiiiiiiiiii_param_4];
	ld.param.u64 	%rd234, [_Z33compute_component_scell_TR_cuda_kPfS_S_S_S_S_PKfS1_S1_S1_S1_S1_S1_S1_S1_S1_S1_S1_S1_S1_S1_S1_S1_S1_S1_S1_S1_S1_S1_S1_S1_S1_S1_S1_S1_S1_ffffiiiiiiiiiii_param_3];
	ld.param.u64 	%rd233, [_Z33compute_component_scell_TR_cuda_kPfS_S_S_S_S_PKfS1_S1_S1_S1_S1_S1_S1_S1_S1_S1_S1_S1_S1_S1_S1_S1_S1_S1_S1_S1_S1_S1_S1_S1_S1_S1_S1_S1_S1_ffffiiiiiiiiiii_param_2];
	ld.param.u64 	%rd232, [_Z33compute_component_scell_TR_cuda_kPfS_S_S_S_S_PKfS1_S1_S1_S1_S1_S1_S1_S1_S1_S1_S1_S1_S1_S1_S1_S1_S1_S1_S1_S1_S1_S1_S1_S1_S1_S1_S1_S1_S1_ffffiiiiiiiiiii_param_1];
	ld.param.u64 	%rd231, [_Z33compute_component_scell_TR_cuda_kPfS_S_S_S_S_PKfS1_S1_S1_S1_S1_S1_S1_S1_S1_S1_S1_S1_S1_S1_S1_S1_S1_S1_S1_S1_S1_S1_S1_S1_S1_S1_S1_S1_S1_ffffiiiiiiiiiii_param_0];
	cvta.to.global.u64 	%rd37, %rd246;
	mul.wide.s32 	%rd38, %r133, 4;
	add.s64 	%rd39, %rd37, %rd38;
	ld.global.nc.f32 	%f5, [%rd39];
	mul.wide.s32 	%rd40, %r128, 4;
	add.s64 	%rd41, %rd39, %rd40;
	ld.global.nc.f32 	%f6, [%rd41];
	add.f32 	%f7, %f5, %f6;
	mul.wide.s32 	%rd42, %r135, 4;
	add.s64 	%rd43, %rd37, %rd42;
	ld.global.nc.f32 	%f8, [%rd43];
	add.f32 	%f9, %f7, %f8;
	add.s64 	%rd44, %rd43, %rd40;
	ld.global.nc.f32 	%f10, [%rd44];
	add.f32 	%f11, %f9, %f10;
	mul.f32 	%f12, %f11, 0f40200000;
	rcp.rn.f32 	%f13, %f12;
	cvta.to.global.u64 	%rd45, %rd247;
	add.s64 	%rd46, %rd45, %rd38;
	ld.global.nc.f32 	%f14, [%rd46];
	add.s64 	%rd47, %rd46, %rd40;
	ld.global.nc.f32 	%f15, [%rd47];
	add.f32 	%f16, %f14, %f15;
	add.s64 	%rd48, %rd45, %rd42;
	ld.global.nc.f32 	%f17, [%rd48];
	add.f32 	%f18, %f16, %f17;
	add.s64 	%rd49, %rd48, %rd40;
	ld.global.nc.f32 	%f19, [%rd49];
	add.f32 	%f20, %f18, %f19;
	mul.f32 	%f21, %f20, 0f40200000;
	rcp.rn.f32 	%f22, %f21;
	cvta.to.global.u64 	%rd50, %rd248;
	add.s64 	%rd51, %rd50, %rd38;
	ld.global.nc.f32 	%f23, [%rd51];
	add.s64 	%rd52, %rd51, %rd40;
	ld.global.nc.f32 	%f24, [%rd52];
	add.f32 	%f25, %f23, %f24;
	add.s64 	%rd53, %rd50, %rd42;
	ld.global.nc.f32 	%f26, [%rd53];
	add.f32 	%f27, %f25, %f26;
	add.s64 	%rd54, %rd53, %rd40;
	ld.global.nc.f32 	%f28, [%rd54];
	add.f32 	%f29, %f27, %f28;
	mul.f32 	%f30, %f29, 0f40200000;
	rcp.rn.f32 	%f31, %f30;
	cvta.to.global.u64 	%rd55, %rd249;
	add.s64 	%rd56, %rd55, %rd38;
	ld.global.nc.f32 	%f32, [%rd56];
	rcp.rn.f32 	%f33, %f32;
	add.s64 	%rd57, %rd56, %rd40;
	ld.global.nc.f32 	%f34, [%rd57];
	rcp.rn.f32 	%f35, %f34;
	add.f32 	%f36, %f33, %f35;
	add.s64 	%rd58, %rd55, %rd42;
	ld.global.nc.f32 	%f37, [%rd58];
	rcp.rn.f32 	%f38, %f37;
	add.f32 	%f39, %f36, %f38;
	add.s64 	%rd59, %rd58, %rd40;
	ld.global.nc.f32 	%f40, [%rd59];
	rcp.rn.f32 	%f41, %f40;
	add.f32 	%f42, %f39, %f41;
	mul.f32 	%f43, %f42, 0f3E800000;
	cvta.to.global.u64 	%rd60, %rd250;
	add.s64 	%rd61, %rd60, %rd38;
	ld.global.nc.f32 	%f44, [%rd61];
	rcp.rn.f32 	%f45, %f44;
	add.s64 	%rd62, %rd61, %rd40;
	ld.global.nc.f32 	%f46, [%rd62];
	rcp.rn.f32 	%f47, %f46;
	add.f32 	%f48, %f45, %f47;
	add.s64 	%rd63, %rd60, %rd42;
	ld.global.nc.f32 	%f49, [%rd63];
	rcp.rn.f32 	%f50, %f49;
	add.f32 	%f51, %f48, %f50;
	add.s64 	%rd64, %rd63, %rd40;
	ld.global.nc.f32 	%f52, [%rd64];
	rcp.rn.f32 	%f53, %f52;
	add.f32 	%f54, %f51, %f53;
	mul.f32 	%f55, %f54, 0f3E800000;
	cvta.to.global.u64 	%rd65, %rd251;
	add.s64 	%rd66, %rd65, %rd38;
	ld.global.nc.f32 	%f56, [%rd66];
	rcp.rn.f32 	%f57, %f56;
	add.s64 	%rd67, %rd66, %rd40;
	ld.global.nc.f32 	%f58, [%rd67];
	rcp.rn.f32 	%f59, %f58;
	add.f32 	%f60, %f57, %f59;
	add.s64 	%rd68, %rd65, %rd42;
	ld.global.nc.f32 	%f61, [%rd68];
	rcp.rn.f32 	%f62, %f61;
	add.f32 	%f63, %f60, %f62;
	add.s64 	%rd69, %rd68, %rd40;
	ld.global.nc.f32 	%f64, [%rd69];
	rcp.rn.f32 	%f65, %f64;
	add.f32 	%f66, %f63, %f65;
	mul.f32 	%f67, %f66, 0f3E800000;
	cvta.to.global.u64 	%rd70, %rd252;
	add.s64 	%rd71, %rd70, %rd38;
	ld.global.nc.f32 	%f68, [%rd71];
	add.s64 	%rd72, %rd71, %rd40;
	ld.global.nc.f32 	%f69, [%rd72];
	add.f32 	%f70, %f68, %f69;
	add.s64 	%rd73, %rd70, %rd42;
	ld.global.nc.f32 	%f71, [%rd73];
	add.f32 	%f72, %f70, %f71;
	add.s64 	%rd74, %rd73, %rd40;
	ld.global.nc.f32 	%f73, [%rd74];
	add.f32 	%f74, %f72, %f73;
	mul.f32 	%f75, %f74, 0f40200000;
	rcp.rn.f32 	%f76, %f75;
	cvta.to.global.u64 	%rd75, %rd253;
	add.s64 	%rd76, %rd75, %rd38;
	ld.global.nc.f32 	%f77, [%rd76];
	add.s64 	%rd77, %rd76, %rd40;
	ld.global.nc.f32 	%f78, [%rd77];
	add.f32 	%f79, %f77, %f78;
	add.s64 	%rd78, %rd75, %rd42;
	ld.global.nc.f32 	%f80, [%rd78];
	add.f32 	%f81, %f79, %f80;
	add.s64 	%rd79, %rd78, %rd40;
	ld.global.nc.f32 	%f82, [%rd79];
	add.f32 	%f83, %f81, %f82;
	mul.f32 	%f84, %f83, 0f40200000;
	rcp.rn.f32 	%f85, %f84;
	cvta.to.global.u64 	%rd80, %rd254;
	add.s64 	%rd81, %rd80, %rd38;
	ld.global.nc.f32 	%f86, [%rd81];
	rcp.rn.f32 	%f87, %f86;
	add.s64 	%rd82, %rd81, %rd40;
	ld.global.nc.f32 	%f88, [%rd82];
	rcp.rn.f32 	%f89, %f88;
	add.f32 	%f90, %f87, %f89;
	add.s64 	%rd83, %rd80, %rd42;
	ld.global.nc.f32 	%f91, [%rd83];
	rcp.rn.f32 	%f92, %f91;
	add.f32 	%f93, %f90, %f92;
	add.s64 	%rd84, %rd83, %rd40;
	ld.global.nc.f32 	%f94, [%rd84];
	rcp.rn.f32 	%f95, %f94;
	add.f32 	%f96, %f93, %f95;
	mul.f32 	%f97, %f96, 0f3E800000;
	cvta.to.global.u64 	%rd85, %rd255;
	add.s64 	%rd86, %rd85, %rd38;
	ld.global.nc.f32 	%f98, [%rd86];
	rcp.rn.f32 	%f99, %f98;
	add.s64 	%rd87, %rd86, %rd40;
	ld.global.nc.f32 	%f100, [%rd87];
	rcp.rn.f32 	%f101, %f100;
	add.f32 	%f102, %f99, %f101;
	add.s64 	%rd88, %rd85, %rd42;
	ld.global.nc.f32 	%f103, [%rd88];
	rcp.rn.f32 	%f104, %f103;
	add.f32 	%f105, %f102, %f104;
	add.s64 	%rd89, %rd88, %rd40;
	ld.global.nc.f32 	%f106, [%rd89];
	rcp.rn.f32 	%f107, %f106;
	add.f32 	%f108, %f105, %f107;
	mul.f32 	%f109, %f108, 0f3E800000;
	cvta.to.global.u64 	%rd90, %rd256;
	add.s64 	%rd91, %rd90, %rd38;
	ld.global.nc.f32 	%f110, [%rd91];
	rcp.rn.f32 	%f111, %f110;
	add.s64 	%rd92, %rd91, %rd40;
	ld.global.nc.f32 	%f112, [%rd92];
	rcp.rn.f32 	%f113, %f112;
	add.f32 	%f114, %f111, %f113;
	add.s64 	%rd93, %rd90, %rd42;
	ld.global.nc.f32 	%f115, [%rd93];
	rcp.rn.f32 	%f116, %f115;
	add.f32 	%f117, %f114, %f116;
	add.s64 	%rd94, %rd93, %rd40;
	ld.global.nc.f32 	%f118, [%rd94];
	rcp.rn.f32 	%f119, %f118;
	add.f32 	%f120, %f117, %f119;
	mul.f32 	%f121, %f120, 0f3E800000;
	cvta.to.global.u64 	%rd95, %rd257;
	add.s64 	%rd96, %rd95, %rd38;
	ld.global.nc.f32 	%f122, [%rd96];
	add.s64 	%rd97, %rd96, %rd40;
	ld.global.nc.f32 	%f123, [%rd97];
	add.f32 	%f124, %f122, %f123;
	add.s64 	%rd98, %rd95, %rd42;
	ld.global.nc.f32 	%f125, [%rd98];
	add.f32 	%f126, %f124, %f125;
	add.s64 	%rd99, %rd98, %rd40;
	ld.global.nc.f32 	%f127, [%rd99];
	add.f32 	%f128, %f126, %f127;
	mul.f32 	%f129, %f128, 0f40200000;
	rcp.rn.f32 	%f130, %f129;
	cvta.to.global.u64 	%rd100, %rd258;
	add.s64 	%rd101, %rd100, %rd38;
	ld.global.nc.f32 	%f131, [%rd101];
	rcp.rn.f32 	%f132, %f131;
	add.s64 	%rd102, %rd101, %rd40;
	ld.global.nc.f32 	%f133, [%rd102];
	rcp.rn.f32 	%f134, %f133;
	add.f32 	%f135, %f132, %f134;
	add.s64 	%rd103, %rd100, %rd42;
	ld.global.nc.f32 	%f136, [%rd103];
	rcp.rn.f32 	%f137, %f136;
	add.f32 	%f138, %f135, %f137;
	add.s64 	%rd104, %rd103, %rd40;
	ld.global.nc.f32 	%f139, [%rd104];
	rcp.rn.f32 	%f140, %f139;
	add.f32 	%f141, %f138, %f140;
	mul.f32 	%f142, %f141, 0f3E800000;
	cvta.to.global.u64 	%rd105, %rd259;
	add.s64 	%rd106, %rd105, %rd38;
	ld.global.nc.f32 	%f143, [%rd106];
	rcp.rn.f32 	%f144, %f143;
	add.s64 	%rd107, %rd106, %rd40;
	ld.global.nc.f32 	%f145, [%rd107];
	rcp.rn.f32 	%f146, %f145;
	add.f32 	%f147, %f144, %f146;
	add.s64 	%rd108, %rd105, %rd42;
	ld.global.nc.f32 	%f148, [%rd108];
	rcp.rn.f32 	%f149, %f148;
	add.f32 	%f150, %f147, %f149;
	add.s64 	%rd109, %rd108, %rd40;
	ld.global.nc.f32 	%f151, [%rd109];
	rcp.rn.f32 	%f152, %f151;
	add.f32 	%f153, %f150, %f152;
	mul.f32 	%f154, %f153, 0f3E800000;
	cvta.to.global.u64 	%rd110, %rd260;
	add.s64 	%rd111, %rd110, %rd38;
	ld.global.nc.f32 	%f155, [%rd111];
	rcp.rn.f32 	%f156, %f155;
	add.s64 	%rd112, %rd111, %rd40;
	ld.global.nc.f32 	%f157, [%rd112];
	rcp.rn.f32 	%f158, %f157;
	add.f32 	%f159, %f156, %f158;
	add.s64 	%rd113, %rd110, %rd42;
	ld.global.nc.f32 	%f160, [%rd113];
	rcp.rn.f32 	%f161, %f160;
	add.f32 	%f162, %f159, %f161;
	add.s64 	%rd114, %rd113, %rd40;
	ld.global.nc.f32 	%f163, [%rd114];
	rcp.rn.f32 	%f164, %f163;
	add.f32 	%f165, %f162, %f164;
	mul.f32 	%f166, %f165, 0f3E800000;
	cvta.to.global.u64 	%rd115, %rd261;
	add.s64 	%rd116, %rd115, %rd38;
	ld.global.nc.f32 	%f167, [%rd116];
	add.s64 	%rd117, %rd116, %rd40;
	ld.global.nc.f32 	%f168, [%rd117];
	add.f32 	%f169, %f167, %f168;
	add.s64 	%rd118, %rd115, %rd42;
	ld.global.nc.f32 	%f170, [%rd118];
	add.f32 	%f171, %f169, %f170;
	add.s64 	%rd119, %rd118, %rd40;
	ld.global.nc.f32 	%f172, [%rd119];
	add.f32 	%f173, %f171, %f172;
	mul.f32 	%f174, %f173, 0f40200000;
	rcp.rn.f32 	%f175, %f174;
	cvta.to.global.u64 	%rd120, %rd262;
	add.s64 	%rd121, %rd120, %rd38;
	ld.global.nc.f32 	%f176, [%rd121];
	rcp.rn.f32 	%f177, %f176;
	add.s64 	%rd122, %rd121, %rd40;
	ld.global.nc.f32 	%f178, [%rd122];
	rcp.rn.f32 	%f179, %f178;
	add.f32 	%f180, %f177, %f179;
	add.s64 	%rd123, %rd120, %rd42;
	ld.global.nc.f32 	%f181, [%rd123];
	rcp.rn.f32 	%f182, %f181;
	add.f32 	%f183, %f180, %f182;
	add.s64 	%rd124, %rd123, %rd40;
	ld.global.nc.f32 	%f184, [%rd124];
	rcp.rn.f32 	%f185, %f184;
	add.f32 	%f186, %f183, %f185;
	mul.f32 	%f187, %f186, 0f3E800000;
	cvta.to.global.u64 	%rd125, %rd263;
	add.s64 	%rd126, %rd125, %rd38;
	ld.global.nc.f32 	%f188, [%rd126];
	rcp.rn.f32 	%f189, %f188;
	add.s64 	%rd127, %rd126, %rd40;
	ld.global.nc.f32 	%f190, [%rd127];
	rcp.rn.f32 	%f191, %f190;
	add.f32 	%f192, %f189, %f191;
	add.s64 	%rd128, %rd125, %rd42;
	ld.global.nc.f32 	%f193, [%rd128];
	rcp.rn.f32 	%f194, %f193;
	add.f32 	%f195, %f192, %f194;
	add.s64 	%rd129, %rd128, %rd40;
	ld.global.nc.f32 	%f196, [%rd129];
	rcp.rn.f32 	%f197, %f196;
	add.f32 	%f198, %f195, %f197;
	mul.f32 	%f199, %f198, 0f3E800000;
	cvta.to.global.u64 	%rd130, %rd264;
	add.s64 	%rd131, %rd130, %rd38;
	ld.global.nc.f32 	%f200, [%rd131];
	add.s64 	%rd132, %rd131, %rd40;
	ld.global.nc.f32 	%f201, [%rd132];
	add.f32 	%f202, %f200, %f201;
	add.s64 	%rd133, %rd130, %rd42;
	ld.global.nc.f32 	%f203, [%rd133];
	add.f32 	%f204, %f202, %f203;
	add.s64 	%rd134, %rd133, %rd40;
	ld.global.nc.f32 	%f205, [%rd134];
	add.f32 	%f206, %f204, %f205;
	mul.f32 	%f207, %f206, 0f40200000;
	rcp.rn.f32 	%f208, %f207;
	cvta.to.global.u64 	%rd135, %rd265;
	add.s64 	%rd136, %rd135, %rd38;
	ld.global.nc.f32 	%f209, [%rd136];
	rcp.rn.f32 	%f210, %f209;
	add.s64 	%rd137, %rd136, %rd40;
	ld.global.nc.f32 	%f211, [%rd137];
	rcp.rn.f32 	%f212, %f211;
	add.f32 	%f213, %f210, %f212;
	add.s64 	%rd138, %rd135, %rd42;
	ld.global.nc.f32 	%f214, [%rd138];
	rcp.rn.f32 	%f215, %f214;
	add.f32 	%f216, %f213, %f215;
	add.s64 	%rd139, %rd138, %rd40;
	ld.global.nc.f32 	%f217, [%rd139];
	rcp.rn.f32 	%f218, %f217;
	add.f32 	%f219, %f216, %f218;
	mul.f32 	%f220, %f219, 0f3E800000;
	cvta.to.global.u64 	%rd140, %rd266;
	add.s64 	%rd141, %rd140, %rd38;
	ld.global.nc.f32 	%f221, [%rd141];
	add.s64 	%rd142, %rd141, %rd40;
	ld.global.nc.f32 	%f222, [%rd142];
	add.f32 	%f223, %f221, %f222;
	add.s64 	%rd143, %rd140, %rd42;
	ld.global.nc.f32 	%f224, [%rd143];
	add.f32 	%f225, %f223, %f224;
	add.s64 	%rd144, %rd143, %rd40;
	ld.global.nc.f32 	%f226, [%rd144];
	add.f32 	%f227, %f225, %f226;
	mul.f32 	%f228, %f227, 0f40200000;
	rcp.rn.f32 	%f229, %f228;
	cvta.to.global.u64 	%rd145, %rd237;
	mul.wide.s32 	%rd146, %r140, 4;
	add.s64 	%rd147, %rd145, %rd146;
	ld.global.nc.f32 	%f230, [%rd147];
	mul.wide.s32 	%rd148, %r136, 4;
	add.s64 	%rd149, %rd145, %rd148;
	ld.global.nc.f32 	%f231, [%rd149];
	sub.f32 	%f232, %f230, %f231;
	add.s64 	%rd150, %rd147, %rd40;
	ld.global.nc.f32 	%f233, [%rd150];
	mul.wide.s32 	%rd151, %r137, 4;
	add.s64 	%rd152, %rd145, %rd151;
	ld.global.nc.f32 	%f234, [%rd152];
	sub.f32 	%f235, %f233, %f234;
	mul.f32 	%f236, %f235, 0f3FB33333;
	fma.rn.f32 	%f237, %f232, 0f3F99999A, %f236;
	add.s64 	%rd153, %rd150, %rd40;
	ld.global.nc.f32 	%f238, [%rd153];
	mul.wide.s32 	%rd154, %r138, 4;
	add.s64 	%rd155, %rd145, %rd154;
	ld.global.nc.f32 	%f239, [%rd155];
	sub.f32 	%f240, %f238, %f239;
	fma.rn.f32 	%f241, %f240, 0f3FCCCCCD, %f237;
	add.s64 	%rd156, %rd153, %rd40;
	ld.global.nc.f32 	%f242, [%rd156];
	mul.wide.s32 	%rd157, %r139, 4;
	add.s64 	%rd158, %rd145, %rd157;
	ld.global.nc.f32 	%f243, [%rd158];
	sub.f32 	%f244, %f242, %f243;
	fma.rn.f32 	%f245, %f244, 0f3FE66666, %f241;
	mul.f32 	%f246, %f454, %f245;
	cvta.to.global.u64 	%rd159, %rd238;
	add.s64 	%rd160, %rd159, %rd146;
	ld.global.nc.f32 	%f247, [%rd160];
	add.s64 	%rd161, %rd159, %rd148;
	ld.global.nc.f32 	%f248, [%rd161];
	sub.f32 	%f249, %f247, %f248;
	add.s64 	%rd162, %rd160, %rd40;
	ld.global.nc.f32 	%f250, [%rd162];
	add.s64 	%rd163, %rd159, %rd151;
	ld.global.nc.f32 	%f251, [%rd163];
	sub.f32 	%f252, %f250, %f251;
	mul.f32 	%f253, %f252, 0f3FB33333;
	fma.rn.f32 	%f254, %f249, 0f3F99999A, %f253;
	add.s64 	%rd164, %rd162, %rd40;
	ld.global.nc.f32 	%f255, [%rd164];
	add.s64 	%rd165, %rd159, %rd154;
	ld.global.nc.f32 	%f256, [%rd165];
	sub.f32 	%f257, %f255, %f256;
	fma.rn.f32 	%f258, %f257, 0f3FCCCCCD, %f254;
	add.s64 	%rd166, %rd164, %rd40;
	ld.global.nc.f32 	%f259, [%rd166];
	add.s64 	%rd167, %rd159, %rd157;
	ld.global.nc.f32 	%f260, [%rd167];
	sub.f32 	%f261, %f259, %f260;
	fma.rn.f32 	%f262, %f261, 0f3FE66666, %f258;
	cvta.to.global.u64 	%rd168, %rd239;
	add.s64 	%rd169, %rd168, %rd146;
	ld.global.nc.f32 	%f263, [%rd169];
	add.s64 	%rd170, %rd168, %rd148;
	ld.global.nc.f32 	%f264, [%rd170];
	sub.f32 	%f265, %f263, %f264;
	add.s64 	%rd171, %rd169, %rd40;
	ld.global.nc.f32 	%f266, [%rd171];
	add.s64 	%rd172, %rd168, %rd151;
	ld.global.nc.f32 	%f267, [%rd172];
	sub.f32 	%f268, %f266, %f267;
	mul.f32 	%f269, %f268, 0f3FB33333;
	fma.rn.f32 	%f270, %f265, 0f3F99999A, %f269;
	add.s64 	%rd173, %rd171, %rd40;
	ld.global.nc.f32 	%f271, [%rd173];
	add.s64 	%rd174, %rd168, %rd154;
	ld.global.nc.f32 	%f272, [%rd174];
	sub.f32 	%f273, %f271, %f272;
	fma.rn.f32 	%f274, %f273, 0f3FCCCCCD, %f270;
	add.s64 	%rd175, %rd173, %rd40;
	ld.global.nc.f32 	%f275, [%rd175];
	add.s64 	%rd176, %rd168, %rd157;
	ld.global.nc.f32 	%f276, [%rd176];
	sub.f32 	%f277, %f275, %f276;
	fma.rn.f32 	%f278, %f277, 0f3FE66666, %f274;
	cvta.to.global.u64 	%rd177, %rd240;
	mul.wide.s32 	%rd178, %r146, 4;
	add.s64 	%rd179, %rd177, %rd178;
	ld.global.nc.f32 	%f279, [%rd179];
	mul.wide.s32 	%rd180, %r142, 4;
	add.s64 	%rd181, %rd177, %rd180;
	ld.global.nc.f32 	%f280, [%rd181];
	sub.f32 	%f281, %f279, %f280;
	mul.wide.s32 	%rd182, %r149, 4;
	add.s64 	%rd183, %rd177, %rd182;
	ld.global.nc.f32 	%f282, [%rd183];
	mul.wide.s32 	%rd184, %r143, 4;
	add.s64 	%rd185, %rd177, %rd184;
	ld.global.nc.f32 	%f283, [%rd185];
	sub.f32 	%f284, %f282, %f283;
	mul.f32 	%f285, %f284, 0f3FB33333;
	fma.rn.f32 	%f286, %f281, 0f3F99999A, %f285;
	mul.wide.s32 	%rd186, %r148, 4;
	add.s64 	%rd187, %rd177, %rd186;
	ld.global.nc.f32 	%f287, [%rd187];
	mul.wide.s32 	%rd188, %r144, 4;
	add.s64 	%rd189, %rd177, %rd188;
	ld.global.nc.f32 	%f288, [%rd189];
	sub.f32 	%f289, %f287, %f288;
	fma.rn.f32 	%f290, %f289, 0f3FCCCCCD, %f286;
	mul.wide.s32 	%rd190, %r147, 4;
	add.s64 	%rd191, %rd177, %rd190;
	ld.global.nc.f32 	%f291, [%rd191];
	mul.wide.s32 	%rd192, %r145, 4;
	add.s64 	%rd193, %rd177, %rd192;
	ld.global.nc.f32 	%f292, [%rd193];
	sub.f32 	%f293, %f291, %f292;
	fma.rn.f32 	%f294, %f293, 0f3FE66666, %f290;
	mul.f32 	%f295, %f455, %f294;
	cvta.to.global.u64 	%rd194, %rd241;
	add.s64 	%rd195, %rd194, %rd178;
	ld.global.nc.f32 	%f296, [%rd195];
	add.s64 	%rd196, %rd194, %rd180;
	ld.global.nc.f32 	%f297, [%rd196];
	sub.f32 	%f298, %f296, %f297;
	add.s64 	%rd197, %rd194, %rd182;
	ld.global.nc.f32 	%f299, [%rd197];
	add.s64 	%rd198, %rd194, %rd184;
	ld.global.nc.f32 	%f300, [%rd198];
	sub.f32 	%f301, %f299, %f300;
	mul.f32 	%f302, %f301, 0f3FB33333;
	fma.rn.f32 	%f303, %f298, 0f3F99999A, %f302;
	add.s64 	%rd199, %rd194, %rd186;
	ld.global.nc.f32 	%f304, [%rd199];
	add.s64 	%rd200, %rd194, %rd188;
	ld.global.nc.f32 	%f305, [%rd200];
	sub.f32 	%f306, %f304, %f305;
	fma.rn.f32 	%f307, %f306, 0f3FCCCCCD, %f303;
	add.s64 	%rd201, %rd194, %rd190;
	ld.global.nc.f32 	%f308, [%rd201];
	add.s64 	%rd202, %rd194, %rd192;
	ld.global.nc.f32 	%f309, [%rd202];
	sub.f32 	%f310, %f308, %f309;
	fma.rn.f32 	%f311, %f310, 0f3FE66666, %f307;
	mul.f32 	%f312, %f455, %f311;
	cvta.to.global.u64 	%rd203, %rd242;
	add.s64 	%rd204, %rd203, %rd178;
	ld.global.nc.f32 	%f313, [%rd204];
	add.s64 	%rd205, %rd203, %rd180;
	ld.global.nc.f32 	%f314, [%rd205];
	sub.f32 	%f315, %f313, %f314;
	add.s64 	%rd206, %rd203, %rd182;
	ld.global.nc.f32 	%f316, [%rd206];
	add.s64 	%rd207, %rd203, %rd184;
	ld.global.nc.f32 	%f317, [%rd207];
	sub.f32 	%f318, %f316, %f317;
	mul.f32 	%f319, %f318, 0f3FB33333;
	fma.rn.f32 	%f320, %f315, 0f3F99999A, %f319;
	add.s64 	%rd208, %rd203, %rd186;
	ld.global.nc.f32 	%f321, [%rd208];
	add.s64 	%rd209, %rd203, %rd188;
	ld.global.nc.f32 	%f322, [%rd209];
	sub.f32 	%f323, %f321, %f322;
	fma.rn.f32 	%f324, %f323, 0f3FCCCCCD, %f320;
	add.s64 	%rd210, %rd203, %rd190;
	ld.global.nc.f32 	%f325, [%rd210];
	add.s64 	%rd211, %rd203, %rd192;
	ld.global.nc.f32 	%f326, [%rd211];
	sub.f32 	%f327, %f325, %f326;
	fma.rn.f32 	%f328, %f327, 0f3FE66666, %f324;
	cvta.to.global.u64 	%rd212, %rd243;
	mul.wide.s32 	%rd213, %r134, 4;
	add.s64 	%rd214, %rd212, %rd213;
	ld.global.nc.f32 	%f329, [%rd214];
	ld.global.nc.f32 	%f330, [%rd214+-4];
	sub.f32 	%f331, %f329, %f330;
	ld.global.nc.f32 	%f332, [%rd214+4];
	ld.global.nc.f32 	%f333, [%rd214+-8];
	sub.f32 	%f334, %f332, %f333;
	mul.f32 	%f335, %f334, 0f3FB33333;
	fma.rn.f32 	%f336, %f331, 0f3F99999A, %f335;
	ld.global.nc.f32 	%f337, [%rd214+8];
	ld.global.nc.f32 	%f338, [%rd214+-12];
	sub.f32 	%f339, %f337, %f338;
	fma.rn.f32 	%f340, %f339, 0f3FCCCCCD, %f336;
	ld.global.nc.f32 	%f341, [%rd214+12];
	ld.global.nc.f32 	%f342, [%rd214+-16];
	sub.f32 	%f343, %f341, %f342;
	fma.rn.f32 	%f344, %f343, 0f3FE66666, %f340;
	mul.f32 	%f345, %f453, %f344;
	cvta.to.global.u64 	%rd215, %rd244;
	add.s64 	%rd216, %rd215, %rd213;
	ld.global.nc.f32 	%f346, [%rd216];
	ld.global.nc.f32 	%f347, [%rd216+-4];
	sub.f32 	%f348, %f346, %f347;
	ld.global.nc.f32 	%f349, [%rd216+4];
	ld.global.nc.f32 	%f350, [%rd216+-8];
	sub.f32 	%f351, %f349, %f350;
	mul.f32 	%f352, %f351, 0f3FB33333;
	fma.rn.f32 	%f353, %f348, 0f3F99999A, %f352;
	ld.global.nc.f32 	%f354, [%rd216+8];
	ld.global.nc.f32 	%f355, [%rd216+-12];
	sub.f32 	%f356, %f354, %f355;
	fma.rn.f32 	%f357, %f356, 0f3FCCCCCD, %f353;
	ld.global.nc.f32 	%f358, [%rd216+12];
	ld.global.nc.f32 	%f359, [%rd216+-16];
	sub.f32 	%f360, %f358, %f359;
	fma.rn.f32 	%f361, %f360, 0f3FE66666, %f357;
	mul.f32 	%f362, %f453, %f361;
	cvta.to.global.u64 	%rd217, %rd245;
	add.s64 	%rd218, %rd217, %rd213;
	ld.global.nc.f32 	%f363, [%rd218];
	ld.global.nc.f32 	%f364, [%rd218+-4];
	sub.f32 	%f365, %f363, %f364;
	ld.global.nc.f32 	%f366, [%rd218+4];
	ld.global.nc.f32 	%f367, [%rd218+-8];
	sub.f32 	%f368, %f366, %f367;
	mul.f32 	%f369, %f368, 0f3FB33333;
	fma.rn.f32 	%f370, %f365, 0f3F99999A, %f369;
	ld.global.nc.f32 	%f371, [%rd218+8];
	ld.global.nc.f32 	%f372, [%rd218+-12];
	sub.f32 	%f373, %f371, %f372;
	fma.rn.f32 	%f374, %f373, 0f3FCCCCCD, %f370;
	ld.global.nc.f32 	%f375, [%rd218+12];
	ld.global.nc.f32 	%f376, [%rd218+-16];
	sub.f32 	%f377, %f375, %f376;
	fma.rn.f32 	%f378, %f377, 0f3FE66666, %f374;
	mul.f32 	%f379, %f453, %f378;
	mul.f32 	%f380, %f452, %f13;
	mul.f32 	%f381, %f452, %f22;
	mul.f32 	%f382, %f381, %f312;
	fma.rn.f32 	%f383, %f380, %f246, %f382;
	mul.f32 	%f384, %f452, %f31;
	fma.rn.f32 	%f385, %f384, %f379, %f383;
	mul.f32 	%f386, %f452, %f43;
	fma.rn.f32 	%f387, %f455, %f328, %f362;
	fma.rn.f32 	%f388, %f386, %f387, %f385;
	mul.f32 	%f389, %f452, %f55;
	fma.rn.f32 	%f390, %f454, %f278, %f345;
	fma.rn.f32 	%f391, %f389, %f390, %f388;
	mul.f32 	%f392, %f452, %f67;
	fma.rn.f32 	%f393, %f454, %f262, %f295;
	fma.rn.f32 	%f394, %f392, %f393, %f391;
	cvta.to.global.u64 	%rd219, %rd231;
	add.s64 	%rd220, %rd219, %rd38;
	ld.global.f32 	%f395, [%rd220];
	add.f32 	%f396, %f395, %f394;
	st.global.f32 	[%rd220], %f396;
	mul.f32 	%f397, %f452, %f76;
	mul.f32 	%f398, %f397, %f312;
	fma.rn.f32 	%f399, %f381, %f246, %f398;
	mul.f32 	%f400, %f452, %f85;
	fma.rn.f32 	%f401, %f400, %f379, %f399;
	mul.f32 	%f402, %f452, %f97;
	fma.rn.f32 	%f403, %f402, %f387, %f401;
	mul.f32 	%f404, %f452, %f109;
	fma.rn.f32 	%f405, %f404, %f390, %f403;
	mul.f32 	%f406, %f452, %f121;
	fma.rn.f32 	%f407, %f406, %f393, %f405;
	cvta.to.global.u64 	%rd221, %rd232;
	add.s64 	%rd222, %rd221, %rd38;
	ld.global.f32 	%f408, [%rd222];
	add.f32 	%f409, %f408, %f407;
	st.global.f32 	[%rd222], %f409;
	mul.f32 	%f410, %f400, %f312;
	fma.rn.f32 	%f411, %f384, %f246, %f410;
	mul.f32 	%f412, %f452, %f130;
	fma.rn.f32 	%f413, %f412, %f379, %f411;
	mul.f32 	%f414, %f452, %f142;
	fma.rn.f32 	%f415, %f414, %f387, %f413;
	mul.f32 	%f416, %f452, %f154;
	fma.rn.f32 	%f417, %f416, %f390, %f415;
	mul.f32 	%f418, %f452, %f166;
	fma.rn.f32 	%f419, %f418, %f393, %f417;
	cvta.to.global.u64 	%rd223, %rd233;
	add.s64 	%rd224, %rd223, %rd38;
	ld.global.f32 	%f420, [%rd224];
	add.f32 	%f421, %f420, %f419;
	st.global.f32 	[%rd224], %f421;
	mul.f32 	%f422, %f402, %f312;
	fma.rn.f32 	%f423, %f386, %f246, %f422;
	fma.rn.f32 	%f424, %f414, %f379, %f423;
	mul.f32 	%f425, %f452, %f175;
	fma.rn.f32 	%f426, %f425, %f387, %f424;
	mul.f32 	%f427, %f452, %f187;
	fma.rn.f32 	%f428, %f427, %f390, %f426;
	mul.f32 	%f429, %f452, %f199;
	fma.rn.f32 	%f430, %f429, %f393, %f428;
	cvta.to.global.u64 	%rd225, %rd234;
	add.s64 	%rd226, %rd225, %rd38;
	ld.global.f32 	%f431, [%rd226];
	add.f32 	%f432, %f431, %f430;
	st.global.f32 	[%rd226], %f432;
	mul.f32 	%f433, %f404, %f312;
	fma.rn.f32 	%f434, %f389, %f246, %f433;
	fma.rn.f32 	%f435, %f416, %f379, %f434;
	fma.rn.f32 	%f436, %f427, %f387, %f435;
	mul.f32 	%f437, %f452, %f208;
	fma.rn.f32 	%f438, %f437, %f390, %f436;
	mul.f32 	%f439, %f452, %f220;
	fma.rn.f32 	%f440, %f439, %f393, %f438;
	cvta.to.global.u64 	%rd227, %rd235;
	add.s64 	%rd228, %rd227, %rd38;
	ld.global.f32 	%f441, [%rd228];
	add.f32 	%f442, %f441, %f440;
	st.global.f32 	[%rd228], %f442;
	mul.f32 	%f443, %f406, %f312;
	fma.rn.f32 	%f444, %f392, %f246, %f443;
	fma.rn.f32 	%f445, %f418, %f379, %f444;
	fma.rn.f32 	%f446, %f429, %f387, %f445;
	fma.rn.f32 	%f447, %f439, %f390, %f446;
	mul.f32 	%f448, %f452, %f229;
	fma.rn.f32 	%f449, %f448, %f393, %f447;
	cvta.to.global.u64 	%rd229, %rd236;
	add.s64 	%rd230, %rd229, %rd38;
	ld.global.f32 	%f450, [%rd230];
	add.f32 	%f451, %f449, %f450;
	st.global.f32 	[%rd230], %f451;
	mul.lo.s32 	%r109, %r130, %r128;
	add.s32 	%r149, %r149, %r109;
	add.s32 	%r148, %r148, %r109;
	add.s32 	%r147, %r147, %r109;
	add.s32 	%r146, %r146, %r109;
	add.s32 	%r145, %r145, %r109;
	add.s32 	%r144, %r144, %r109;
	add.s32 	%r143, %r143, %r109;
	add.s32 	%r142, %r142, %r109;
	add.s32 	%r141, %r141, 1;
	setp.ne.s32 	%p4, %r141, 0;
	add.s32 	%r140, %r140, %r109;
	add.s32 	%r139, %r139, %r109;
	add.s32 	%r138, %r138, %r109;
	add.s32 	%r137, %r137, %r109;
	add.s32 	%r136, %r136, %r109;
	add.s32 	%r135, %r135, %r109;
	add.s32 	%r134, %r134, %r109;
	add.s32 	%r133, %r133, %r109;
	@%p4 bra 	$L__BB4_8;
	ld.param.u32 	%r119, [_Z33compute_component_scell_TR_cuda_kPfS_S_S_S_S_PKfS1_S1_S1_S1_S1_S1_S1_S1_S1_S1_S1_S1_S1_S1_S1_S1_S1_S1_S1_S1_S1_S1_S1_S1_S1_S1_S1_S1_S1_ffffiiiiiiiiiii_param_43];
	mov.u32 	%r110, %nctaid.y;
	mov.u32 	%r111, %ntid.y;
	mad.lo.s32 	%r132, %r110, %r111, %r132;
	setp.lt.s32 	%p5, %r132, %r119;
	@%p5 bra 	$L__BB4_7;
	bra.uni 	$L__BB4_4;

}
	// .globl	_Z33compute_component_scell_TL_cuda_kPfS_S_S_S_S_PKfS1_S1_S1_S1_S1_S1_S1_S1_S1_S1_S1_S1_S1_S1_S1_S1_S1_S1_S1_S1_S1_S1_S1_S1_S1_S1_S1_S1_S1_ffffiiiiiiiiiii
.visible .entry _Z33compute_component_scell_TL_cuda_kPfS_S_S_S_S_PKfS1_S1_S1_S1_S1_S1_S1_S1_S1_S1_S1_S1_S1_S1_S1_S1_S1_S1_S1_S1_S1_S1_S1_S1_S1_S1_S1_S1_S1_ffffiiiiiiiiiii(
	.param .u64 .ptr .align 1 _Z33compute_component_scell_TL_cuda_kPfS_S_S_S_S_PKfS1_S1_S1_S1_S1_S1_S1_S1_S1_S1_S1_S1_S1_S1_S1_S1_S1_S1_S1_S1_S1_S1_S1_S1_S1_S1_S1_S1_S1_ffffiiiiiiiiiii_param_0,
	.param .u64 .ptr .align 1 _Z33compute_component_scell_TL_cuda_kPfS_S_S_S_S_PKfS1_S1_S1_S1_S1_S1_S1_S1_S1_S1_S1_S1_S1_S1_S1_S1_S1_S1_S1_S1_S1_S1_S1_S1_S1_S1_S1_S1_S1_ffffiiiiiiiiiii_param_1,
	.param .u64 .ptr .align 1 _Z33compute_component_scell_TL_cuda_kPfS_S_S_S_S_PKfS1_S1_S1_S1_S1_S1_S1_S1_S1_S1_S1_S1_S1_S1_S1_S1_S1_S1_S1_S1_S1_S1_S1_S1_S1_S1_S1_S1_S1_ffffiiiiiiiiiii_param_2,
	.param .u64 .ptr .align 1 _Z33compute_component_scell_TL_cuda_kPfS_S_S_S_S_PKfS1_S1_S1_S1_S1_S1_S1_S1_S1_S1_S1_S1_S1_S1_S1_S1_S1_S1_S1_S1_S1_S1_S1_S1_S1_S1_S1_S1_S1_ffffiiiiiiiiiii_param_3,
	.param .u64 .ptr .align 1 _Z33compute_component_scell_TL_cuda_kPfS_S_S_S_S_PKfS1_S1_S1_S1_S1_S1_S1_S1_S1_S1_S1_S1_S1_S1_S1_S1_S1_S1_S1_S1_S1_S1_S1_S1_S1_S1_S1_S1_S1_ffffiiiiiiiiiii_param_4,
	.param .u64 .ptr .align 1 _Z33compute_component_scell_TL_cuda_kPfS_S_S_S_S_PKfS1_S1_S1_S1_S1_S1_S1_S1_S1_S1_S1_S1_S1_S1_S1_S1_S1_S1_S1_S1_S1_S1_S1_S1_S1_S1_S1_S1_S1_ffffiiiiiiiiiii_param_5,
	.param .u64 .ptr .align 1 _Z33compute_component_scell_TL_cuda_kPfS_S_S_S_S_PKfS1_S1_S1_S1_S1_S1_S1_S1_S1_S1_S1_S1_S1_S1_S1_S1_S1_S1_S1_S1_S1_S1_S1_S1_S1_S1_S1_S1_S1_ffffiiiiiiiiiii_param_6,
	.param .u64 .ptr .align 1 _Z33compute_component_scell_TL_cuda_kPfS_S_S_S_S_PKfS1_S1_S1_S1_S1_S1_S1_S1_S1_S1_S1_S1_S1_S1_S1_S1_S1_S1_S1_S1_S1_S1_S1_S1_S1_S1_S1_S1_S1_ffffiiiiiiiiiii_param_7,
	.param .u64 .ptr .align 1 _Z33compute_component_scell_TL_cuda_kPfS_S_S_S_S_PKfS1_S1_S1_S1_S1_S1_S1_S1_S1_S1_S1_S1_S1_S1_S1_S1_S1_S1_S1_S1_S1_S1_S1_S1_S1_S1_S1_S1_S1_ffffiiiiiiiiiii_param_8,
	.param .u64 .ptr .align 1 _Z33compute_component_scell_TL_cuda_kPfS_S_S_S_S_PKfS1_S1_S1_S1_S1_S1_S1_S1_S1_S1_S1_S1_S1_S1_S1_S1_S1_S1_S1_S1_S1_S1_S1_S1_S1_S1_S1_S1_S1_ffffiiiiiiiiiii_param_9,
	.param .u64 .ptr .align 1 _Z33compute_component_scell_TL_cuda_kPfS_S_S_S_S_PKfS1_S1_S1_S1_S1_S1_S1_S1_S1_S1_S1_S1_S1_S1_S1_S1_S1_S1_S1_S1_S1_S1_S1_S1_S1_S1_S1_S1_S1_ffffiiiiiiiiiii_param_10,
	.param .u64 .ptr .align 1 _Z33compute_component_scell_TL_cuda_kPfS_S_S_S_S_PKfS1_S1_S1_S1_S1_S1_S1_S1_S1_S1_S1_S1_S1_S1_S1_S1_S1_S1_S1_S1_S1_S1_S1_S1_S1_S1_S1_S1_S1_ffffiiiiiiiiiii_param_11,
	.param .u64 .ptr .align 1 _Z33compute_component_scell_TL_cuda_kPfS_S_S_S_S_PKfS1_S1_S1_S1_S1_S1_S1_S1_S1_S1_S1_S1_S1_S1_S1_S1_S1_S1_S1_S1_S1_S1_S1_S1_S1_S1_S1_S1_S1_ffffiiiiiiiiiii_param_12,
	.param .u64 .ptr .align 1 _Z33compute_component_scell_TL_cuda_kPfS_S_S_S_S_PKfS1_S1_S1_S1_S1_S1_S1_S1_S1_S1_S1_S1_S1_S1_S1_S1_S1_S1_S1_S1_S1_S1_S1_S1_S1_S1_S1_S1_S1_ffffiiiiiiiiiii_param_13,
	.param .u64 .ptr .align 1 _Z33compute_component_scell_TL_cuda_kPfS_S_S_S_S_PKfS1_S1_S1_S1_S1_S1_S1_S1_S1_S1_S1_S1_S1_S1_S1_S1_S1_S1_S1_S1_S1_S1_S1_S1_S1_S1_S1_S1_S1_ffffiiiiiiiiiii_param_14,
	.param .u64 .ptr .align 1 _Z33compute_component_scell_TL_cuda_kPfS_S_S_S_S_PKfS1_S1_S1_S1_S1_S1_S1_S1_S1_S1_S1_S1_S1_S1_S1_S1_S1_S1_S1_S1_S1_S1_S1_S1_S1_S1_S1_S1_S1_ffffiiiiiiiiiii_param_15,
	.param .u64 .ptr .align 1 _Z33compute_component_scell_TL_cuda_kPfS_S_S_S_S_PKfS1_S1_S1_S1_S1_S1_S1_S1_S1_S1_S1_S1_S1_S1_S1_S1_S1_S1_S1_S1_S1_S1_S1_S1_S1_S1_S1_S1_S1_ffffiiiiiiiiiii_param_16,
	.param .u64 .ptr .align 1 _Z33compute_component_scell_TL_cuda_kPfS_S_S_S_S_PKfS1_S1_S1_S1_S1_S1_S1_S1_S1_S1_S1_S1_S1_S1_S1_S1_S1_S1_S1_S1_S1_S1_S1_S1_S1_S1_S1_S1_S1_ffffiiiiiiiiiii_param_17,
	.param .u64 .ptr .align 1 _Z33compute_component_scell_TL_cuda_kPfS_S_S_S_S_PKfS1_S1_S1_S1_S1_S1_S1_S1_S1_S1_S1_S1_S1_S1_S1_S1_S1_S1_S1_S1_S1_S1_S1_S1_S1_S1_S1_S1_S1_ffffiiiiiiiiiii_param_18,
	.param .u64 .ptr .align 1 _Z33compute_component_scell_TL_cuda_kPfS_S_S_S_S_PKfS1_S1_S1_S1_S1_S1_S1_S1_S1_S1_S1_S1_S1_S1_S1_S1_S1_S1_S1_S1_S1_S1_S1_S1_S1_S1_S1_S1_S1_ffffiiiiiiiiiii_param_19,
	.param .u64 .ptr .align 1 _Z33compute_component_scell_TL_cuda_kPfS_S_S_S_S_PKfS1_S1_S1_S1_S1_S1_S1_S1_S1_S1_S1_S1_S1_S1_S1_S1_S1_S1_S1_S1_S1_S1_S1_S1_S1_S1_S1_S1_S1_ffffiiiiiiiiiii_param_20,
	.param .u64 .ptr .align 1 _Z33compute_component_scell_TL_cuda_kPfS_S_S_S_S_PKfS1_S1_S1_S1_S1_S1_S1_S1_S1_S1_S1_S1_S1_S1_S1_S1_S1_S1_S1_S1_S1_S1_S1_S1_S1_S1_S1_S1_S1_ffffiiiiiiiiiii_param_21,
	.param .u64 .ptr .align 1 _Z33compute_component_scell_TL_cuda_kPfS_S_S_S_S_PKfS1_S1_S1_S1_S1_S1_S1_S1_S1_S1_S1_S1_S1_S1_S1_S1_S1_S1_S1_S1_S1_S1_S1_S1_S1_S1_S1_S1_S1_ffffiiiiiiiiiii_param_22,
	.param .u64 .ptr .align 1 _Z33compute_component_scell_TL_cuda_kPfS_S_S_S_S_PKfS1_S1_S1_S1_S1_S1_S1_S1_S1_S1_S1_S1_S1_S1_S1_S1_S1_S1_S1_S1_S1_S1_S1_S1_S1_S1_S1_S1_S1_ffffiiiiiiiiiii_param_23,
	.param .u64 .ptr .align 1 _Z33compute_component_scell_TL_cuda_kPfS_S_S_S_S_PKfS1_S1_S1_S1_S1_S1_S1_S1_S1_S1_S1_S1_S1_S1_S1_S1_S1_S1_S1_S1_S1_S1_S1_S1_S1_S1_S1_S1_S1_ffffiiiiiiiiiii_param_24,
	.param .u64 .ptr .align 1 _Z33compute_component_scell_TL_cuda_kPfS_S_S_S_S_PKfS1_S1_S1_S1_S1_S1_S1_S1_S1_S1_S1_S1_S1_S1_S1_S1_S1_S1_S1_S1_S1_S1_S1_S1_S1_S1_S1_S1_S1_ffffiiiiiiiiiii_param_25,
	.param .u64 .ptr .align 1 _Z33compute_component_scell_TL_cuda_kPfS_S_S_S_S_PKfS1_S1_S1_S1_S1_S1_S1_S1_S1_S1_S1_S1_S1_S1_S1_S1_S1_S1_S1_S1_S1_S1_S1_S1_S1_S1_S1_S1_S1_ffffiiiiiiiiiii_param_26,
	.param .u64 .ptr .align 1 _Z33compute_component_scell_TL_cuda_kPfS_S_S_S_S_PKfS1_S1_S1_S1_S1_S1_S1_S1_S1_S1_S1_S1_S1_S1_S1_S1_S1_S1_S1_S1_S1_S1_S1_S1_S1_S1_S1_S1_S1_ffffiiiiiiiiiii_param_27,
	.param .u64 .ptr .align 1 _Z33compute_component_scell_TL_cuda_kPfS_S_S_S_S_PKfS1_S1_S1_S1_S1_S1_S1_S1_S1_S1_S1_S1_S1_S1_S1_S1_S1_S1_S1_S1_S1_S1_S1_S1_S1_S1_S1_S1_S1_ffffiiiiiiiiiii_param_28,
	.param .u64 .ptr .align 1 _Z33compute_component_scell_TL_cuda_kPfS_S_S_S_S_PKfS1_S1_S1_S1_S1_S1_S1_S1_S1_S1_S1_S1_S1_S1_S1_S1_S1_S1_S1_S1_S1_S1_S1_S1_S1_S1_S1_S1_S1_ffffiiiiiiiiiii_param_29,
	.param .u64 .ptr .align 1 _Z33compute_component_scell_TL_cuda_kPfS_S_S_S_S_PKfS1_S1_S1_S1_S1_S1_S1_S1_S1_S1_S1_S1_S1_S1_S1_S1_S1_S1_S1_S1_S1_S1_S1_S1_S1_S1_S1_S1_S1_ffffiiiiiiiiiii_param_30,
	.param .u64 .ptr .align 1 _Z33compute_component_scell_TL_cuda_kPfS_S_S_S_S_PKfS1_S1_S1_S1_S1_S1_S1_S1_S1_S1_S1_S1_S1_S1_S1_S1_S1_S1_S1_S1_S1_S1_S1_S1_S1_S1_S1_S1_S1_ffffiiiiiiiiiii_param_31,
	.param .u64 .ptr .align 1 _Z33compute_component_scell_TL_cuda_kPfS_S_S_S_S_PKfS1_S1_S1_S1_S1_S1_S1_S1_S1_S1_S1_S1_S1_S1_S1_S1_S1_S1_S1_S1_S1_S1_S1_S1_S1_S1_S1_S1_S1_ffffiiiiiiiiiii_param_32,
	.param .u64 .ptr .align 1 _Z33compute_component_scell_TL_cuda_kPfS_S_S_S_S_PKfS1_S1_S1_S1_S1_S1_S1_S1_S1_S1_S1_S1_S1_S1_S1_S1_S1_S1_S1_S1_S1_S1_S1_S1_S1_S1_S1_S1_S1_ffffiiiiiiiiiii_param_33,
	.param .u64 .ptr .align 1 _Z33compute_component_scell_TL_cuda_kPfS_S_S_S_S_PKfS1_S1_S1_S1_S1_S1_S1_S1_S1_S1_S1_S1_S1_S1_S1_S1_S1_S1_S1_S1_S1_S1_S1_S1_S1_S1_S1_S1_S1_ffffiiiiiiiiiii_param_34,
	.param .u64 .ptr .align 1 _Z33compute_component_scell_TL_cuda_kPfS_S_S_S_S_PKfS1_S1_S1_S1_S1_S1_S1_S1_S1_S1_S1_S1_S1_S1_S1_S1_S1_S1_S1_S1_S1_S1_S1_S1_S1_S1_S1_S1_S1_ffffiiiiiiiiiii_param_35,
	.param .f32 _Z33compute_component_scell_TL_cuda_kPfS_S_S_S_S_PKfS1_S1_S1_S1_S1_S1_S1_S1_S1_S1_S1_S1_S1_S1_S1_S1_S1_S1_S1_S1_S1_S1_S1_S1_S1_S1_S1_S1_S1_ffffiiiiiiiiiii_param_36,
	.param .f32 _Z33compute_component_scell_TL_cuda_kPfS_S_S_S_S_PKfS1_S1_S1_S1_S1_S1_S1_S1_S1_S1_S1_S1_S1_S1_S1_S1_S1_S1_S1_S1_S1_S1_S1_S1_S1_S1_S1_S1_S1_ffffiiiiiiiiiii_param_37,
	.param .f32 _Z33compute_component_scell_TL_cuda_kPfS_S_S_S_S_PKfS1_S1_S1_S1_S1_S1_S1_S1_S1_S1_S1_S1_S1_S1_S1_S1_S1_S1_S1_S1_S1_S1_S1_S1_S1_S1_S1_S1_S1_ffffiiiiiiiiiii_param_38,
	.param .f32 _Z33compute_component_scell_TL_cuda_kPfS_S_S_S_S_PKfS1_S1_S1_S1_S1_S1_S1_S1_S1_S1_S1_S1_S1_S1_S1_S1_S1_S1_S1_S1_S1_S1_S1_S1_S1_S1_S1_S1_S1_ffffiiiiiiiiiii_param_39,
	.param .u32 _Z33compute_component_scell_TL_cuda_kPfS_S_S_S_S_PKfS1_S1_S1_S1_S1_S1_S1_S1_S1_S1_S1_S1_S1_S1_S1_S1_S1_S1_S1_S1_S1_S1_S1_S1_S1_S1_S1_S1_S1_ffffiiiiiiiiiii_param_40,
	.param .u32 _Z33compute_component_scell_TL_cuda_kPfS_S_S_S_S_PKfS1_S1_S1_S1_S1_S1_S1_S1_S1_S1_S1_S1_S1_S1_S1_S1_S1_S1_S1_S1_S1_S1_S1_S1_S1_S1_S1_S1_S1_ffffiiiiiiiiiii_param_41,
	.param .u32 _Z33compute_component_scell_TL_cuda_kPfS_S_S_S_S_PKfS1_S1_S1_S1_S1_S1_S1_S1_S1_S1_S1_S1_S1_S1_S1_S1_S1_S1_S1_S1_S1_S1_S1_S1_S1_S1_S1_S1_S1_ffffiiiiiiiiiii_param_42,
	.param .u32 _Z33compute_component_scell_TL_cuda_kPfS_S_S_S_S_PKfS1_S1_S1_S1_S1_S1_S1_S1_S1_S1_S1_S1_S1_S1_S1_S1_S1_S1_S1_S1_S1_S1_S1_S1_S1_S1_S1_S1_S1_ffffiiiiiiiiiii_param_43,
	.param .u32 _Z33compute_component_scell_TL_cuda_kPfS_S_S_S_S_PKfS1_S1_S1_S1_S1_S1_S1_S1_S1_S1_S1_S1_S1_S1_S1_S1_S1_S1_S1_S1_S1_S1_S1_S1_S1_S1_S1_S1_S1_ffffiiiiiiiiiii_param_44,
	.param .u32 _Z33compute_component_scell_TL_cuda_kPfS_S_S_S_S_PKfS1_S1_S1_S1_S1_S1_S1_S1_S1_S1_S1_S1_S1_S1_S1_S1_S1_S1_S1_S1_S1_S1_S1_S1_S1_S1_S1_S1_S1_ffffiiiiiiiiiii_param_45,
	.param .u32 _Z33compute_component_scell_TL_cuda_kPfS_S_S_S_S_PKfS1_S1_S1_S1_S1_S1_S1_S1_S1_S1_S1_S1_S1_S1_S1_S1_S1_S1_S1_S1_S1_S1_S1_S1_S1_S1_S1_S1_S1_ffffiiiiiiiiiii_param_46,
	.param .u32 _Z33compute_component_scell_TL_cuda_kPfS_S_S_S_S_PKfS1_S1_S1_S1_S1_S1_S1_S1_S1_S1_S1_S1_S1_S1_S1_S1_S1_S1_S1_S1_S1_S1_S1_S1_S1_S1_S1_S1_S1_ffffiiiiiiiiiii_param_47,
	.param .u32 _Z33compute_component_scell_TL_cuda_kPfS_S_S_S_S_PKfS1_S1_S1_S1_S1_S1_S1_S1_S1_S1_S1_S1_S1_S1_S1_S1_S1_S1_S1_S1_S1_S1_S1_S1_S1_S1_S1_S1_S1_ffffiiiiiiiiiii_param_48,
	.param .u32 _Z33compute_component_scell_TL_cuda_kPfS_S_S_S_S_PKfS1_S1_S1_S1_S1_S1_S1_S1_S1_S1_S1_S1_S1_S1_S1_S1_S1_S1_S1_S1_S1_S1_S1_S1_S1_S1_S1_S1_S1_ffffiiiiiiiiiii_param_49,
	.param .u32 _Z33compute_component_scell_TL_cuda_kPfS_S_S_S_S_PKfS1_S1_S1_S1_S1_S1_S1_S1_S1_S1_S1_S1_S1_S1_S1_S1_S1_S1_S1_S1_S1_S1_S1_S1_S1_S1_S1_S1_S1_ffffiiiiiiiiiii_param_50
)
.maxntid 128
.minnctapersm 8
{
	.reg .pred 	%p<7>;
	.reg .b32 	%r<145>;
	.reg .b32 	%f<273>;
	.reg .b64 	%rd<203>;

	ld.param.u32 	%r55, [_Z33compute_component_scell_TL_cuda_kPfS_S_S_S_S_PKfS1_S1_S1_S1_S1_S1_S1_S1_S1_S1_S1_S1_S1_S1_S1_S1_S1_S1_S1_S1_S1_S1_S1_S1_S1_S1_S1_S1_S1_ffffiiiiiiiiiii_param_40];
	ld.param.u32 	%r56, [_Z33compute_component_scell_TL_cuda_kPfS_S_S_S_S_PKfS1_S1_S1_S1_S1_S1_S1_S1_S1_S1_S1_S1_S1_S1_S1_S1_S1_S1_S1_S1_S1_S1_S1_S1_S1_S1_S1_S1_S1_ffffiiiiiiiiiii_param_41];
	mov.u32 	%r66, %ctaid.x;
	mov.u32 	%r67, %ntid.x;
	mov.u32 	%r68, %tid.x;
	mad.lo.s32 	%r69, %r66, %r67, %r68;
	add.s32 	%r70, %r69, %r55;
	setp.ge.s32 	%p1, %r70, %r56;
	@%p1 bra 	$L__BB5_5;
	ld.param.u32 	%r118, [_Z33compute_component_scell_TL_cuda_kPfS_S_S_S_S_PKfS1_S1_S1_S1_S1_S1_S1_S1_S1_S1_S1_S1_S1_S1_S1_S1_S1_S1_S1_S1_S1_S1_S1_S1_S1_S1_S1_S1_S1_ffffiiiiiiiiiii_param_45];
	ld.param.u32 	%r116, [_Z33compute_component_scell_TL_cuda_kPfS_S_S_S_S_PKfS1_S1_S1_S1_S1_S1_S1_S1_S1_S1_S1_S1_S1_S1_S1_S1_S1_S1_S1_S1_S1_S1_S1_S1_S1_S1_S1_S1_S1_ffffiiiiiiiiiii_param_44];
	setp.ge.s32 	%p2, %r116, %r118;
	@%p2 bra 	$L__BB5_5;
	ld.param.u32 	%r110, [_Z33compute_component_scell_TL_cuda_kPfS_S_S_S_S_PKfS1_S1_S1_S1_S1_S1_S1_S1_S1_S1_S1_S1_S1_S1_S1_S1_S1_S1_S1_S1_S1_S1_S1_S1_S1_S1_S1_S1_S1_ffffiiiiiiiiiii_param_40];
	add.s32 	%r127, %r69, %r110;
	mov.u32 	%r75, %ctaid.y;
	mov.u32 	%r76, %ntid.y;
	mov.u32 	%r77, %tid.y;
	mad.lo.s32 	%r78, %r75, %r76, %r77;
$L__BB5_3:
	ld.param.u32 	%r114, [_Z33compute_component_scell_TL_cuda_kPfS_S_S_S_S_PKfS1_S1_S1_S1_S1_S1_S1_S1_S1_S1_S1_S1_S1_S1_S1_S1_S1_S1_S1_S1_S1_S1_S1_S1_S1_S1_S1_S1_S1_ffffiiiiiiiiiii_param_43];
	ld.param.u32 	%r112, [_Z33compute_component_scell_TL_cuda_kPfS_S_S_S_S_PKfS1_S1_S1_S1_S1_S1_S1_S1_S1_S1_S1_S1_S1_S1_S1_S1_S1_S1_S1_S1_S1_S1_S1_S1_S1_S1_S1_S1_S1_ffffiiiiiiiiiii_param_42];
	add.s32 	%r79, %r78, %r112;
	setp.lt.s32 	%p3, %r79, %r114;
	@%p3 bra 	$L__BB5_6;
$L__BB5_4:
	ld.param.u32 	%r111, [_Z33compute_component_scell_TL_cuda_kPfS_S_S_S_S_PKfS1_S1_S1_S1_S1_S1_S1_S1_S1_S1_S1_S1_S1_S1_S1_S1_S1_S1_S1_S1_S1_S1_S1_S1_S1_S1_S1_S1_S1_ffffiiiiiiiiiii_param_41];
	mov.u32 	%r108, %nctaid.x;
	mov.u32 	%r109, %ntid.x;
	mad.lo.s32 	%r127, %r108, %r109, %r127;
	setp.lt.s32 	%p6, %r127, %r111;
	@%p6 bra 	$L__BB5_3;
$L__BB5_5:
	ret;
$L__BB5_6:
	ld.param.u32 	%r113, [_Z33compute_component_scell_TL_cuda_kPfS_S_S_S_S_PKfS1_S1_S1_S1_S1_S1_S1_S1_S1_S1_S1_S1_S1_S1_S1_S1_S1_S1_S1_S1_S1_S1_S1_S1_S1_S1_S1_S1_S1_ffffiiiiiiiiiii_param_42];
	add.s32 	%r128, %r78, %r113;
$L__BB5_7:
	ld.param.u32 	%r125, [_Z33compute_component_scell_TL_cuda_kPfS_S_S_S_S_PKfS1_S1_S1_S1_S1_S1_S1_S1_S1_S1_S1_S1_S1_S1_S1_S1_S1_S1_S1_S1_S1_S1_S1_S1_S1_S1_S1_S1_S1_ffffiiiiiiiiiii_param_50];
	ld.param.u32 	%r123, [_Z33compute_component_scell_TL_cuda_kPfS_S_S_S_S_PKfS1_S1_S1_S1_S1_S1_S1_S1_S1_S1_S1_S1_S1_S1_S1_S1_S1_S1_S1_S1_S1_S1_S1_S1_S1_S1_S1_S1_S1_ffffiiiiiiiiiii_param_49];
	ld.param.u32 	%r122, [_Z33compute_component_scell_TL_cuda_kPfS_S_S_S_S_PKfS1_S1_S1_S1_S1_S1_S1_S1_S1_S1_S1_S1_S1_S1_S1_S1_S1_S1_S1_S1_S1_S1_S1_S1_S1_S1_S1_S1_S1_ffffiiiiiiiiiii_param_48];
	ld.param.u32 	%r121, [_Z33compute_component_scell_TL_cuda_kPfS_S_S_S_S_PKfS1_S1_S1_S1_S1_S1_S1_S1_S1_S1_S1_S1_S1_S1_S1_S1_S1_S1_S1_S1_S1_S1_S1_S1_S1_S1_S1_S1_S1_ffffiiiiiiiiiii_param_47];
	ld.param.u32 	%r120, [_Z33compute_component_scell_TL_cuda_kPfS_S_S_S_S_PKfS1_S1_S1_S1_S1_S1_S1_S1_S1_S1_S1_S1_S1_S1_S1_S1_S1_S1_S1_S1_S1_S1_S1_S1_S1_S1_S1_S1_S1_ffffiiiiiiiiiii_param_46];
	ld.param.u32 	%r119, [_Z33compute_component_scell_TL_cuda_kPfS_S_S_S_S_PKfS1_S1_S1_S1_S1_S1_S1_S1_S1_S1_S1_S1_S1_S1_S1_S1_S1_S1_S1_S1_S1_S1_S1_S1_S1_S1_S1_S1_S1_ffffiiiiiiiiiii_param_45];
	ld.param.u32 	%r117, [_Z33compute_component_scell_TL_cuda_kPfS_S_S_S_S_PKfS1_S1_S1_S1_S1_S1_S1_S1_S1_S1_S1_S1_S1_S1_S1_S1_S1_S1_S1_S1_S1_S1_S1_S1_S1_S1_S1_S1_S1_ffffiiiiiiiiiii_param_44];
	sub.s32 	%r144, %r117, %r119;
	add.s32 	%r84, %r122, %r117;
	add.s32 	%r85, %r84, -1;
	mad.lo.s32 	%r86, %r125, %r85, %r128;
	mad.lo.s32 	%r143, %r123, %r86, %r127;
	add.s32 	%r87, %r84, -2;
	mad.lo.s32 	%r88, %r125, %r87, %r128;
	mad.lo.s32 	%r142, %r123, %r88, %r127;
	add.s32 	%r89, %r84, -3;
	mad.lo.s32 	%r90, %r125, %r89, %r128;
	mad.lo.s32 	%r141, %r123, %r90, %r127;
	add.s32 	%r91, %r84, -4;
	mad.lo.s32 	%r92, %r125, %r91, %r128;
	mad.lo.s32 	%r140, %r123, %r92, %r127;
	mad.lo.s32 	%r93, %r125, %r84, %r128;
	add.s32 	%r94, %r93, %r125;
	mad.lo.s32 	%r139, %r123, %r94, %r127;
	add.s32 	%r95, %r84, 2;
	mad.lo.s32 	%r96, %r125, %r95, %r128;
	mad.lo.s32 	%r138, %r123, %r96, %r127;
	add.s32 	%r97, %r84, 3;
	mad.lo.s32 	%r98, %r125, %r97, %r128;
	mad.lo.s32 	%r137, %r123, %r98, %r127;
	mad.lo.s32 	%r136, %r123, %r93, %r127;
	mad.lo.s32 	%r99, %r125, %r117, %r128;
	add.s32 	%r100, %r99, %r121;
	mad.lo.s32 	%r135, %r123, %r100, %r127;
	add.s32 	%r101, %r100, -4;
	mad.lo.s32 	%r134, %r123, %r101, %r127;
	add.s32 	%r102, %r100, -3;
	mad.lo.s32 	%r133, %r123, %r102, %r127;
	add.s32 	%r103, %r100, -2;
	mad.lo.s32 	%r132, %r123, %r103, %r127;
	add.s32 	%r104, %r100, -1;
	mad.lo.s32 	%r131, %r123, %r104, %r127;
	mad.lo.s32 	%r129, %r123, %r99, %r127;
	add.s32 	%r130, %r129, %r120;
$L__BB5_8:
	ld.param.u32 	%r126, [_Z33compute_component_scell_TL_cuda_kPfS_S_S_S_S_PKfS1_S1_S1_S1_S1_S1_S1_S1_S1_S1_S1_S1_S1_S1_S1_S1_S1_S1_S1_S1_S1_S1_S1_S1_S1_S1_S1_S1_S1_ffffiiiiiiiiiii_param_50];
	ld.param.u32 	%r124, [_Z33compute_component_scell_TL_cuda_kPfS_S_S_S_S_PKfS1_S1_S1_S1_S1_S1_S1_S1_S1_S1_S1_S1_S1_S1_S1_S1_S1_S1_S1_S1_S1_S1_S1_S1_S1_S1_S1_S1_S1_ffffiiiiiiiiiii_param_49];
	ld.param.f32 	%f272, [_Z33compute_component_scell_TL_cuda_kPfS_S_S_S_S_PKfS1_S1_S1_S1_S1_S1_S1_S1_S1_S1_S1_S1_S1_S1_S1_S1_S1_S1_S1_S1_S1_S1_S1_S1_S1_S1_S1_S1_S1_ffffiiiiiiiiiii_param_39];
	ld.param.f32 	%f271, [_Z33compute_component_scell_TL_cuda_kPfS_S_S_S_S_PKfS1_S1_S1_S1_S1_S1_S1_S1_S1_S1_S1_S1_S1_S1_S1_S1_S1_S1_S1_S1_S1_S1_S1_S1_S1_S1_S1_S1_S1_ffffiiiiiiiiiii_param_38];
	ld.param.f32 	%f270, [_Z33compute_component_scell_TL_cuda_kPfS_S_S_S_S_PKfS1_S1_S1_S1_S1_S1_S1_S1_S1_S1_S1_S1_S1_S1_S1_S1_S1_S1_S1_S1_S1_S1_S1_S1_S1_S1_S1_S1_S1_ffffiiiiiiiiiii_param_37];
	ld.param.f32 	%f269, [_Z33compute_component_scell_TL_cuda_kPfS_S_S_S_S_PKfS1_S1_S1_S1_S1_S1_S1_S1_S1_S1_S1_S1_S1_S1_S1_S1_S1_S1_S1_S1_S1_S1_S1_S1_S1_S1_S1_S1_S1_ffffiiiiiiiiiii_param_36];
	ld.param.u64 	%rd202, [_Z33compute_component_scell_TL_cuda_kPfS_S_S_S_S_PKfS1_S1_S1_S1_S1_S1_S1_S1_S1_S1_S1_S1_S1_S1_S1_S1_S1_S1_S1_S1_S1_S1_S1_S1_S1_S1_S1_S1_S1_ffffiiiiiiiiiii_param_35];
	ld.param.u64 	%rd201, [_Z33compute_component_scell_TL_cuda_kPfS_S_S_S_S_PKfS1_S1_S1_S1_S1_S1_S1_S1_S1_S1_S1_S1_S1_S1_S1_S1_S1_S1_S1_S1_S1_S1_S1_S1_S1_S1_S1_S1_S1_ffffiiiiiiiiiii_param_34];
	ld.param.u64 	%rd200, [_Z33compute_component_scell_TL_cuda_kPfS_S_S_S_S_PKfS1_S1_S1_S1_S1_S1_S1_S1_S1_S1_S1_S1_S1_S1_S1_S1_S1_S1_S1_S1_S1_S1_S1_S1_S1_S1_S1_S1_S1_ffffiiiiiiiiiii_param_33];
	ld.param.u64 	%rd199, [_Z33compute_component_scell_TL_cuda_kPfS_S_S_S_S_PKfS1_S1_S1_S1_S1_S1_S1_S1_S1_S1_S1_S1_S1_S1_S1_S1_S1_S1_S1_S1_S1_S1_S1_S1_S1_S1_S1_S1_S1_ffffiiiiiiiiiii_param_32];
	ld.param.u64 	%rd198, [_Z33compute_component_scell_TL_cuda_kPfS_S_S_S_S_PKfS1_S1_S1_S1_S1_S1_S1_S1_S1_S1_S1_S1_S1_S1_S1_S1_S1_S1_S1_S1_S1_S1_S1_S1_S1_S1_S1_S1_S1_ffffiiiiiiiiiii_param_31];
	ld.param.u64 	%rd197, [_Z33compute_component_scell_TL_cuda_kPfS_S_S_S_S_PKfS1_S1_S1_S1_S1_S1_S1_S1_S1_S1_S1_S1_S1_S1_S1_S1_S1_S1_S1_S1_S1_S1_S1_S1_S1_S1_S1_S1_S1_ffffiiiiiiiiiii_param_30];
	ld.param.u64 	%rd196, [_Z33compute_component_scell_TL_cuda_kPfS_S_S_S_S_PKfS1_S1_S1_S1_S1_S1_S1_S1_S1_S1_S1_S1_S1_S1_S1_S1_S1_S1_S1_S1_S1_S1_S1_S1_S1_S1_S1_S1_S1_ffffiiiiiiiiiii_param_29];
	ld.param.u64 	%rd195, [_Z33compute_component_scell_TL_cuda_kPfS_S_S_S_S_PKfS1_S1_S1_S1_S1_S1_S1_S1_S1_S1_S1_S1_S1_S1_S1_S1_S1_S1_S1_S1_S1_S1_S1_S1_S1_S1_S1_S1_S1_ffffiiiiiiiiiii_param_28];
	ld.param.u64 	%rd194, [_Z33compute_component_scell_TL_cuda_kPfS_S_S_S_S_PKfS1_S1_S1_S1_S1_S1_S1_S1_S1_S1_S1_S1_S1_S1_S1_S1_S1_S1_S1_S1_S1_S1_S1_S1_S1_S1_S1_S1_S1_ffffiiiiiiiiiii_param_27];
	ld.param.u64 	%rd193, [_Z33compute_component_scell_TL_cuda_kPfS_S_S_S_S_PKfS1_S1_S1_S1_S1_S1_S1_S1_S1_S1_S1_S1_S1_S1_S1_S1_S1_S1_S1_S1_S1_S1_S1_S1_S1_S1_S1_S1_S1_ffffiiiiiiiiiii_param_26];
	ld.param.u64 	%rd192, [_Z33compute_component_scell_TL_cuda_kPfS_S_S_S_S_PKfS1_S1_S1_S1_S1_S1_S1_S1_S1_S1_S1_S1_S1_S1_S1_S1_S1_S1_S1_S1_S1_S1_S1_S1_S1_S1_S1_S1_S1_ffffiiiiiiiiiii_param_25];
	ld.param.u64 	%rd191, [_Z33compute_component_scell_TL_cuda_kPfS_S_S_S_S_PKfS1_S1_S1_S1_S1_S1_S1_S1_S1_S1_S1_S1_S1_S1_S1_S1_S1_S1_S1_S1_S1_S1_S1_S1_S1_S1_S1_S1_S1_ffffiiiiiiiiiii_param_24];
	ld.param.u64 	%rd190, [_Z33compute_component_scell_TL_cuda_kPfS_S_S_S_S_PKfS1_S1_S1_S1_S1_S1_S1_S1_S1_S1_S1_S1_S1_S1_S1_S1_S1_S1_S1_S1_S1_S1_S1_S1_S1_S1_S1_S1_S1_ffffiiiiiiiiiii_param_23];
	ld.param.u64 	%rd189, [_Z33compute_component_scell_TL_cuda_kPfS_S_S_S_S_PKfS1_S1_S1_S1_S1_S1_S1_S1_S1_S1_S1_S1_S1_S1_S1_S1_S1_S1_S1_S1_S1_S1_S1_S1_S1_S1_S1_S1_S1_ffffiiiiiiiiiii_param_22];
	ld.param.u64 	%rd188, [_Z33compute_component_scell_TL_cuda_kPfS_S_S_S_S_PKfS1_S1_S1_S1_S1_S1_S1_S1_S1_S1_S1_S1_S1_S1_S1_S1_S1_S1_S1_S1_S1_S1_S1_S1_S1_S1_S1_S1_S1_ffffiiiiiiiiiii_param_21];
	ld.param.u64 	%rd187, [_Z33compute_component_scell_TL_cuda_kPfS_S_S_S_S_PKfS1_S1_S1_S1_S1_S1_S1_S1_S1_S1_S1_S1_S1_S1_S1_S1_S1_S1_S1_S1_S1_S1_S1_S1_S1_S1_S1_S1_S1_ffffiiiiiiiiiii_param_20];
	ld.param.u64 	%rd186, [_Z33compute_component_scell_TL_cuda_kPfS_S_S_S_S_PKfS1_S1_S1_S1_S1_S1_S1_S1_S1_S1_S1_S1_S1_S1_S1_S1_S1_S1_S1_S1_S1_S1_S1_S1_S1_S1_S1_S1_S1_ffffiiiiiiiiiii_param_19];
	ld.param.u64 	%rd185, [_Z33compute_component_scell_TL_cuda_kPfS_S_S_S_S_PKfS1_S1_S1_S1_S1_S1_S1_S1_S1_S1_S1_S1_S1_S1_S1_S1_S1_S1_S1_S1_S1_S1_S1_S1_S1_S1_S1_S1_S1_ffffiiiiiiiiiii_param_18];
	ld.param.u64 	%rd184, [_Z33compute_component_scell_TL_cuda_kPfS_S_S_S_S_PKfS1_S1_S1_S1_S1_S1_S1_S1_S1_S1_S1_S1_S1_S1_S1_S1_S1_S1_S1_S1_S1_S1_S1_S1_S1_S1_S1_S1_S1_ffffiiiiiiiiiii_param_17];
	ld.param.u64 	%rd183, [_Z33compute_component_scell_TL_cuda_kPfS_S_S_S_S_PKfS1_S1_S1_S1_S1_S1_S1_S1_S1_S1_S1_S1_S1_S1_S1_S1_S1_S1_S1_S1_S1_S1_S1_S1_S1_S1_S1_S1_S1_ffffiiiiiiiiiii_param_16];
	ld.param.u64 	%rd182, [_Z33compute_component_scell_TL_cuda_kPfS_S_S_S_S_PKfS1_S1_S1_S1_S1_S1_S1_S1_S1_S1_S1_S1_S1_S1_S1_S1_S1_S1_S1_S1_S1_S1_S1_S1_S1_S1_S1_S1_S1_ffffiiiiiiiiiii_param_15];
	ld.param.u64 	%rd181, [_Z33compute_component_scell_TL_cuda_kPfS_S_S_S_S_PKfS1_S1_S1_S1_S1_S1_S1_S1_S1_S1_S1_S1_S1_S1_S1_S1_S1_S1_S1_S1_S1_S1_S1_S1_S1_S1_S1_S1_S1_ffffiiiiiiiiiii_param_14];
	ld.param.u64 	%rd180, [_Z33compute_component_scell_TL_cuda_kPfS_S_S_S_S_PKfS1_S1_S1_S1_S1_S1_S1_S1_S1_S1_S1_S1_S1_S1_S1_S1_S1_S1_S1_S1_S1_S1_S1_S1_S1_S1_S1_S1_S1_ffffiiiiiiiiiii_param_13];
	ld.param.u64 	%rd179, [_Z33compute_component_scell_TL_cuda_kPfS_S_S_S_S_PKfS1_S1_S1_S1_S1_S1_S1_S1_S1_S1_S1_S1_S1_S1_S1_S1_S1_S1_S1_S1_S1_S1_S1_S1_S1_S1_S1_S1_S1_ffffiiiiiiiiiii_param_12];
	ld.param.u64 	%rd178, [_Z33compute_component_scell_TL_cuda_kPfS_S_S_S_S_PKfS1_S1_S1_S1_S1_S1_S1_S1_S1_S1_S1_S1_S1_S1_S1_S1_S1_S1_S1_S1_S1_S1_S1_S1_S1_S1_S1_S1_S1_ffffiiiiiiiiiii_param_11];
	ld.param.u64 	%rd177, [_Z33compute_component_scell_TL_cuda_kPfS_S_S_S_S_PKfS1_S1_S1_S1_S1_S1_S1_S1_S1_S1_S1_S1_S1_S1_S1_S1_S1_S1_S1_S1_S1_S1_S1_S1_S1_S1_S1_S1_S1_ffffiiiiiiiiiii_param_10];
	ld.param.u64 	%rd176, [_Z33compute_component_scell_TL_cuda_kPfS_S_S_S_S_PKfS1_S1_S1_S1_S1_S1_S1_S1_S1_S1_S1_S1_S1_S1_S1_S1_S1_S1_S1_S1_S1_S1_S1_S1_S1_S1_S1_S1_S1_ffffiiiiiiiiiii_param_9];
	ld.param.u64 	%rd175, [_Z33compute_component_scell_TL_cuda_kPfS_S_S_S_S_PKfS1_S1_S1_S1_S1_S1_S1_S1_S1_S1_S1_S1_S1_S1_S1_S1_S1_S1_S1_S1_S1_S1_S1_S1_S1_S1_S1_S1_S1_ffffiiiiiiiiiii_param_8];
	ld.param.u64 	%rd174, [_Z33compute_component_scell_TL_cuda_kPfS_S_S_S_S_PKfS1_S1_S1_S1_S1_S1_S1_S1_S1_S1_S1_S1_S1_S1_S1_S1_S1_S1_S1_S1_S1_S1_S1_S1_S1_S1_S1_S1_S1_ffffiiiiiiiiiii_param_7];
	ld.param.u64 	%rd173, [_Z33compute_component_scell_TL_cuda_kPfS_S_S_S_S_PKfS1_S1_S1_S1_S1_S1_S1_S1_S1_S1_S1_S1_S1_S1_S1_S1_S1_S1_S1_S1_S1_S1_S1_S1_S1_S1_S1_S1_S1_ffffiiiiiiiiiii_param_6];
	ld.param.u64 	%rd172, [_Z33compute_component_scell_TL_cuda_kPfS_S_S_S_S_PKfS1_S1_S1_S1_S1_S1_S1_S1_S1_S1_S1_S1_S1_S1_S1_S1_S1_S1_S1_S1_S1_S1_S1_S1_S1_S1_S1_S1_S1_ffffiiiiiiiiiii_param_5];
	ld.param.u64 	%rd171, [_Z33compute_component_scell_TL_cuda_kPfS_S_S_S_S_PKfS1_S1_S1_S1_S1_S1_S1_S1_S1_S1_S1_S1_S1_S1_S1_S1_S1_S1_S1_S1_S1_S1_S1_S1_S1_S1_S1_S1_S1_ffffiiiiiiiiiii_param_4];
	ld.param.u64 	%rd170, [_Z33compute_component_scell_TL_cuda_kPfS_S_S_S_S_PKfS1_S1_S1_S1_S1_S1_S1_S1_S1_S1_S1_S1_S1_S1_S1_S1_S1_S1_S1_S1_S1_S1_S1_S1_S1_S1_S1_S1_S1_ffffiiiiiiiiiii_param_3];
	ld.param.u64 	%rd169, [_Z33compute_component_scell_TL_cuda_kPfS_S_S_S_S_PKfS1_S1_S1_S1_S1_S1_S1_S1_S1_S1_S1_S1_S1_S1_S1_S1_S1_S1_S1_S1_S1_S1_S1_S1_S1_S1_S1_S1_S1_ffffiiiiiiiiiii_param_2];
	ld.param.u64 	%rd168, [_Z33compute_component_scell_TL_cuda_kPfS_S_S_S_S_PKfS1_S1_S1_S1_S1_S1_S1_S1_S1_S1_S1_S1_S1_S1_S1_S1_S1_S1_S1_S1_S1_S1_S1_S1_S1_S1_S1_S1_S1_ffffiiiiiiiiiii_param_1];
	ld.param.u64 	%rd167, [_Z33compute_component_scell_TL_cuda_kPfS_S_S_S_S_PKfS1_S1_S1_S1_S1_S1_S1_S1_S1_S1_S1_S1_S1_S1_S1_S1_S1_S1_S1_S1_S1_S1_S1_S1_S1_S1_S1_S1_S1_ffffiiiiiiiiiii_param_0];
	cvta.to.global.u64 	%rd37, %rd182;
	mul.wide.s32 	%rd38, %r129, 4;
	add.s64 	%rd39, %rd37, %rd38;
	ld.global.nc.f32 	%f5, [%rd39];
	rcp.rn.f32 	%f6, %f5;
	cvta.to.global.u64 	%rd40, %rd183;
	add.s64 	%rd41, %rd40, %rd38;
	ld.global.nc.f32 	%f7, [%rd41];
	rcp.rn.f32 	%f8, %f7;
	cvta.to.global.u64 	%rd42, %rd184;
	add.s64 	%rd43, %rd42, %rd38;
	ld.global.nc.f32 	%f9, [%rd43];
	rcp.rn.f32 	%f10, %f9;
	cvta.to.global.u64 	%rd44, %rd185;
	add.s64 	%rd45, %rd44, %rd38;
	ld.global.nc.f32 	%f11, [%rd45];
	rcp.rn.f32 	%f12, %f11;
	cvta.to.global.u64 	%rd46, %rd186;
	add.s64 	%rd47, %rd46, %rd38;
	ld.global.nc.f32 	%f13, [%rd47];
	rcp.rn.f32 	%f14, %f13;
	cvta.to.global.u64 	%rd48, %rd187;
	add.s64 	%rd49, %rd48, %rd38;
	ld.global.nc.f32 	%f15, [%rd49];
	rcp.rn.f32 	%f16, %f15;
	cvta.to.global.u64 	%rd50, %rd188;
	add.s64 	%rd51, %rd50, %rd38;
	ld.global.nc.f32 	%f17, [%rd51];
	rcp.rn.f32 	%f18, %f17;
	cvta.to.global.u64 	%rd52, %rd189;
	add.s64 	%rd53, %rd52, %rd38;
	ld.global.nc.f32 	%f19, [%rd53];
	rcp.rn.f32 	%f20, %f19;
	cvta.to.global.u64 	%rd54, %rd190;
	add.s64 	%rd55, %rd54, %rd38;
	ld.global.nc.f32 	%f21, [%rd55];
	rcp.rn.f32 	%f22, %f21;
	cvta.to.global.u64 	%rd56, %rd191;
	add.s64 	%rd57, %rd56, %rd38;
	ld.global.nc.f32 	%f23, [%rd57];
	rcp.rn.f32 	%f24, %f23;
	cvta.to.global.u64 	%rd58, %rd192;
	add.s64 	%rd59, %rd58, %rd38;
	ld.global.nc.f32 	%f25, [%rd59];
	rcp.rn.f32 	%f26, %f25;
	cvta.to.global.u64 	%rd60, %rd193;
	add.s64 	%rd61, %rd60, %rd38;
	ld.global.nc.f32 	%f27, [%rd61];
	rcp.rn.f32 	%f28, %f27;
	cvta.to.global.u64 	%rd62, %rd194;
	add.s64 	%rd63, %rd62, %rd38;
	ld.global.nc.f32 	%f29, [%rd63];
	rcp.rn.f32 	%f30, %f29;
	cvta.to.global.u64 	%rd64, %rd195;
	add.s64 	%rd65, %rd64, %rd38;
	ld.global.nc.f32 	%f31, [%rd65];
	rcp.rn.f32 	%f32, %f31;
	cvta.to.global.u64 	%rd66, %rd196;
	add.s64 	%rd67, %rd66, %rd38;
	ld.global.nc.f32 	%f33, [%rd67];
	rcp.rn.f32 	%f34, %f33;
	cvta.to.global.u64 	%rd68, %rd197;
	add.s64 	%rd69, %rd68, %rd38;
	ld.global.nc.f32 	%f35, [%rd69];
	rcp.rn.f32 	%f36, %f35;
	cvta.to.global.u64 	%rd70, %rd198;
	add.s64 	%rd71, %rd70, %rd38;
	ld.global.nc.f32 	%f37, [%rd71];
	rcp.rn.f32 	%f38, %f37;
	cvta.to.global.u64 	%rd72, %rd199;
	add.s64 	%rd73, %rd72, %rd38;
	ld.global.nc.f32 	%f39, [%rd73];
	rcp.rn.f32 	%f40, %f39;
	cvta.to.global.u64 	%rd74, %rd200;
	add.s64 	%rd75, %rd74, %rd38;
	ld.global.nc.f32 	%f41, [%rd75];
	rcp.rn.f32 	%f42, %f41;
	cvta.to.global.u64 	%rd76, %rd201;
	add.s64 	%rd77, %rd76, %rd38;
	ld.global.nc.f32 	%f43, [%rd77];
	rcp.rn.f32 	%f44, %f43;
	cvta.to.global.u64 	%rd78, %rd202;
	add.s64 	%rd79, %rd78, %rd38;
	ld.global.nc.f32 	%f45, [%rd79];
	rcp.rn.f32 	%f46, %f45;
	cvta.to.global.u64 	%rd80, %rd173;
	mul.wide.s32 	%rd81, %r135, 4;
	add.s64 	%rd82, %rd80, %rd81;
	ld.global.nc.f32 	%f47, [%rd82];
	mul.wide.s32 	%rd83, %r131, 4;
	add.s64 	%rd84, %rd80, %rd83;
	ld.global.nc.f32 	%f48, [%rd84];
	sub.f32 	%f49, %f47, %f48;
	mul.wide.s32 	%rd85, %r124, 4;
	add.s64 	%rd86, %rd82, %rd85;
	ld.global.nc.f32 	%f50, [%rd86];
	mul.wide.s32 	%rd87, %r132, 4;
	add.s64 	%rd88, %rd80, %rd87;
	ld.global.nc.f32 	%f51, [%rd88];
	sub.f32 	%f52, %f50, %f51;
	mul.f32 	%f53, %f52, 0f3FB33333;
	fma.rn.f32 	%f54, %f49, 0f3F99999A, %f53;
	add.s64 	%rd89, %rd86, %rd85;
	ld.global.nc.f32 	%f55, [%rd89];
	mul.wide.s32 	%rd90, %r133, 4;
	add.s64 	%rd91, %rd80, %rd90;
	ld.global.nc.f32 	%f56, [%rd91];
	sub.f32 	%f57, %f55, %f56;
	fma.rn.f32 	%f58, %f57, 0f3FCCCCCD, %f54;
	add.s64 	%rd92, %rd89, %rd85;
	ld.global.nc.f32 	%f59, [%rd92];
	mul.wide.s32 	%rd93, %r134, 4;
	add.s64 	%rd94, %rd80, %rd93;
	ld.global.nc.f32 	%f60, [%rd94];
	sub.f32 	%f61, %f59, %f60;
	fma.rn.f32 	%f62, %f61, 0f3FE66666, %f58;
	mul.f32 	%f63, %f271, %f62;
	cvta.to.global.u64 	%rd95, %rd174;
	add.s64 	%rd96, %rd95, %rd81;
	ld.global.nc.f32 	%f64, [%rd96];
	add.s64 	%rd97, %rd95, %rd83;
	ld.global.nc.f32 	%f65, [%rd97];
	sub.f32 	%f66, %f64, %f65;
	add.s64 	%rd98, %rd96, %rd85;
	ld.global.nc.f32 	%f67, [%rd98];
	add.s64 	%rd99, %rd95, %rd87;
	ld.global.nc.f32 	%f68, [%rd99];
	sub.f32 	%f69, %f67, %f68;
	mul.f32 	%f70, %f69, 0f3FB33333;
	fma.rn.f32 	%f71, %f66, 0f3F99999A, %f70;
	add.s64 	%rd100, %rd98, %rd85;
	ld.global.nc.f32 	%f72, [%rd100];
	add.s64 	%rd101, %rd95, %rd90;
	ld.global.nc.f32 	%f73, [%rd101];
	sub.f32 	%f74, %f72, %f73;
	fma.rn.f32 	%f75, %f74, 0f3FCCCCCD, %f71;
	add.s64 	%rd102, %rd100, %rd85;
	ld.global.nc.f32 	%f76, [%rd102];
	add.s64 	%rd103, %rd95, %rd93;
	ld.global.nc.f32 	%f77, [%rd103];
	sub.f32 	%f78, %f76, %f77;
	fma.rn.f32 	%f79, %f78, 0f3FE66666, %f75;
	cvta.to.global.u64 	%rd104, %rd175;
	add.s64 	%rd105, %rd104, %rd81;
	ld.global.nc.f32 	%f80, [%rd105];
	add.s64 	%rd106, %rd104, %rd83;
	ld.global.nc.f32 	%f81, [%rd106];
	sub.f32 	%f82, %f80, %f81;
	add.s64 	%rd107, %rd105, %rd85;
	ld.global.nc.f32 	%f83, [%rd107];
	add.s64 	%rd108, %rd104, %rd87;
	ld.global.nc.f32 	%f84, [%rd108];
	sub.f32 	%f85, %f83, %f84;
	mul.f32 	%f86, %f85, 0f3FB33333;
	fma.rn.f32 	%f87, %f82, 0f3F99999A, %f86;
	add.s64 	%rd109, %rd107, %rd85;
	ld.global.nc.f32 	%f88, [%rd109];
	add.s64 	%rd110, %rd104, %rd90;
	ld.global.nc.f32 	%f89, [%rd110];
	sub.f32 	%f90, %f88, %f89;
	fma.rn.f32 	%f91, %f90, 0f3FCCCCCD, %f87;
	add.s64 	%rd111, %rd109, %rd85;
	ld.global.nc.f32 	%f92, [%rd111];
	add.s64 	%rd112, %rd104, %rd93;
	ld.global.nc.f32 	%f93, [%rd112];
	sub.f32 	%f94, %f92, %f93;
	fma.rn.f32 	%f95, %f94, 0f3FE66666, %f91;
	cvta.to.global.u64 	%rd113, %rd176;
	mul.wide.s32 	%rd114, %r136, 4;
	add.s64 	%rd115, %rd113, %rd114;
	ld.global.nc.f32 	%f96, [%rd115];
	mul.wide.s32 	%rd116, %r143, 4;
	add.s64 	%rd117, %rd113, %rd116;
	ld.global.nc.f32 	%f97, [%rd117];
	sub.f32 	%f98, %f96, %f97;
	mul.wide.s32 	%rd118, %r139, 4;
	add.s64 	%rd119, %rd113, %rd118;
	ld.global.nc.f32 	%f99, [%rd119];
	mul.wide.s32 	%rd120, %r142, 4;
	add.s64 	%rd121, %rd113, %rd120;
	ld.global.nc.f32 	%f100, [%rd121];
	sub.f32 	%f101, %f99, %f100;
	mul.f32 	%f102, %f101, 0f3FB33333;
	fma.rn.f32 	%f103, %f98, 0f3F99999A, %f102;
	mul.wide.s32 	%rd122, %r138, 4;
	add.s64 	%rd123, %rd113, %rd122;
	ld.global.nc.f32 	%f104, [%rd123];
	mul.wide.s32 	%rd124, %r141, 4;
	add.s64 	%rd125, %rd113, %rd124;
	ld.global.nc.f32 	%f105, [%rd125];
	sub.f32 	%f106, %f104, %f105;
	fma.rn.f32 	%f107, %f106, 0f3FCCCCCD, %f103;
	mul.wide.s32 	%rd126, %r137, 4;
	add.s64 	%rd127, %rd113, %rd126;
	ld.global.nc.f32 	%f108, [%rd127];
	mul.wide.s32 	%rd128, %r140, 4;
	add.s64 	%rd129, %rd113, %rd128;
	ld.global.nc.f32 	%f109, [%rd129];
	sub.f32 	%f110, %f108, %f109;
	fma.rn.f32 	%f111, %f110, 0f3FE66666, %f107;
	mul.f32 	%f112, %f272, %f111;
	cvta.to.global.u64 	%rd130, %rd177;
	add.s64 	%rd131, %rd130, %rd114;
	ld.global.nc.f32 	%f113, [%rd131];
	add.s64 	%rd132, %rd130, %rd116;
	ld.global.nc.f32 	%f114, [%rd132];
	sub.f32 	%f115, %f113, %f114;
	add.s64 	%rd133, %rd130, %rd118;
	ld.global.nc.f32 	%f116, [%rd133];
	add.s64 	%rd134, %rd130, %rd120;
	ld.global.nc.f32 	%f117, [%rd134];
	sub.f32 	%f118, %f116, %f117;
	mul.f32 	%f119, %f118, 0f3FB33333;
	fma.rn.f32 	%f120, %f115, 0f3F99999A, %f119;
	add.s64 	%rd135, %rd130, %rd122;
	ld.global.nc.f32 	%f121, [%rd135];
	add.s64 	%rd136, %rd130, %rd124;
	ld.global.nc.f32 	%f122, [%rd136];
	sub.f32 	%f123, %f121, %f122;
	fma.rn.f32 	%f124, %f123, 0f3FCCCCCD, %f120;
	add.s64 	%rd137, %rd130, %rd126;
	ld.global.nc.f32 	%f125, [%rd137];
	add.s64 	%rd138, %rd130, %rd128;
	ld.global.nc.f32 	%f126, [%rd138];
	sub.f32 	%f127, %f125, %f126;
	fma.rn.f32 	%f128, %f127, 0f3FE66666, %f124;
	mul.f32 	%f129, %f272, %f128;
	cvta.to.global.u64 	%rd139, %rd178;
	add.s64 	%rd140, %rd139, %rd114;
	ld.global.nc.f32 	%f130, [%rd140];
	add.s64 	%rd141, %rd139, %rd116;
	ld.global.nc.f32 	%f131, [%rd141];
	sub.f32 	%f132, %f130, %f131;
	add.s64 	%rd142, %rd139, %rd118;
	ld.global.nc.f32 	%f133, [%rd142];
	add.s64 	%rd143, %rd139, %rd120;
	ld.global.nc.f32 	%f134, [%rd143];
	sub.f32 	%f135, %f133, %f134;
	mul.f32 	%f136, %f135, 0f3FB33333;
	fma.rn.f32 	%f137, %f132, 0f3F99999A, %f136;
	add.s64 	%rd144, %rd139, %rd122;
	ld.global.nc.f32 	%f138, [%rd144];
	add.s64 	%rd145, %rd139, %rd124;
	ld.global.nc.f32 	%f139, [%rd145];
	sub.f32 	%f140, %f138, %f139;
	fma.rn.f32 	%f141, %f140, 0f3FCCCCCD, %f137;
	add.s64 	%rd146, %rd139, %rd126;
	ld.global.nc.f32 	%f142, [%rd146];
	add.s64 	%rd147, %rd139, %rd128;
	ld.global.nc.f32 	%f143, [%rd147];
	sub.f32 	%f144, %f142, %f143;
	fma.rn.f32 	%f145, %f144, 0f3FE66666, %f141;
	cvta.to.global.u64 	%rd148, %rd179;
	mul.wide.s32 	%rd149, %r130, 4;
	add.s64 	%rd150, %rd148, %rd149;
	ld.global.nc.f32 	%f146, [%rd150];
	ld.global.nc.f32 	%f147, [%rd150+-4];
	sub.f32 	%f148, %f146, %f147;
	ld.global.nc.f32 	%f149, [%rd150+4];
	ld.global.nc.f32 	%f150, [%rd150+-8];
	sub.f32 	%f151, %f149, %f150;
	mul.f32 	%f152, %f151, 0f3FB33333;
	fma.rn.f32 	%f153, %f148, 0f3F99999A, %f152;
	ld.global.nc.f32 	%f154, [%rd150+8];
	ld.global.nc.f32 	%f155, [%rd150+-12];
	sub.f32 	%f156, %f154, %f155;
	fma.rn.f32 	%f157, %f156, 0f3FCCCCCD, %f153;
	ld.global.nc.f32 	%f158, [%rd150+12];
	ld.global.nc.f32 	%f159, [%rd150+-16];
	sub.f32 	%f160, %f158, %f159;
	fma.rn.f32 	%f161, %f160, 0f3FE66666, %f157;
	mul.f32 	%f162, %f270, %f161;
	cvta.to.global.u64 	%rd151, %rd180;
	add.s64 	%rd152, %rd151, %rd149;
	ld.global.nc.f32 	%f163, [%rd152];
	ld.global.nc.f32 	%f164, [%rd152+-4];
	sub.f32 	%f165, %f163, %f164;
	ld.global.nc.f32 	%f166, [%rd152+4];
	ld.global.nc.f32 	%f167, [%rd152+-8];
	sub.f32 	%f168, %f166, %f167;
	mul.f32 	%f169, %f168, 0f3FB33333;
	fma.rn.f32 	%f170, %f165, 0f3F99999A, %f169;
	ld.global.nc.f32 	%f171, [%rd152+8];
	ld.global.nc.f32 	%f172, [%rd152+-12];
	sub.f32 	%f173, %f171, %f172;
	fma.rn.f32 	%f174, %f173, 0f3FCCCCCD, %f170;
	ld.global.nc.f32 	%f175, [%rd152+12];
	ld.global.nc.f32 	%f176, [%rd152+-16];
	sub.f32 	%f177, %f175, %f176;
	fma.rn.f32 	%f178, %f177, 0f3FE66666, %f174;
	mul.f32 	%f179, %f270, %f178;
	cvta.to.global.u64 	%rd153, %rd181;
	add.s64 	%rd154, %rd153, %rd149;
	ld.global.nc.f32 	%f180, [%rd154];
	ld.global.nc.f32 	%f181, [%rd154+-4];
	sub.f32 	%f182, %f180, %f181;
	ld.global.nc.f32 	%f183, [%rd154+4];
	ld.global.nc.f32 	%f184, [%rd154+-8];
	sub.f32 	%f185, %f183, %f184;
	mul.f32 	%f186, %f185, 0f3FB33333;
	fma.rn.f32 	%f187, %f182, 0f3F99999A, %f186;
	ld.global.nc.f32 	%f188, [%rd154+8];
	ld.global.nc.f32 	%f189, [%rd154+-12];
	sub.f32 	%f190, %f188, %f189;
	fma.rn.f32 	%f191, %f190, 0f3FCCCCCD, %f187;
	ld.global.nc.f32 	%f192, [%rd154+12];
	ld.global.nc.f32 	%f193, [%rd154+-16];
	sub.f32 	%f194, %f192, %f193;
	fma.rn.f32 	%f195, %f194, 0f3FE66666, %f191;
	mul.f32 	%f196, %f270, %f195;
	mul.f32 	%f197, %f269, %f6;
	mul.f32 	%f198, %f269, %f8;
	mul.f32 	%f199, %f198, %f129;
	fma.rn.f32 	%f200, %f197, %f63, %f199;
	mul.f32 	%f201, %f269, %f10;
	fma.rn.f32 	%f202, %f201, %f196, %f200;
	mul.f32 	%f203, %f269, %f12;
	fma.rn.f32 	%f204, %f272, %f145, %f179;
	fma.rn.f32 	%f205, %f203, %f204, %f202;
	mul.f32 	%f206, %f269, %f14;
	fma.rn.f32 	%f207, %f271, %f95, %f162;
	fma.rn.f32 	%f208, %f206, %f207, %f205;
	mul.f32 	%f209, %f269, %f16;
	fma.rn.f32 	%f210, %f271, %f79, %f112;
	fma.rn.f32 	%f211, %f209, %f210, %f208;
	cvta.to.global.u64 	%rd155, %rd167;
	add.s64 	%rd156, %rd155, %rd38;
	ld.global.f32 	%f212, [%rd156];
	add.f32 	%f213, %f212, %f211;
	st.global.f32 	[%rd156], %f213;
	mul.f32 	%f214, %f269, %f18;
	mul.f32 	%f215, %f214, %f129;
	fma.rn.f32 	%f216, %f198, %f63, %f215;
	mul.f32 	%f217, %f269, %f20;
	fma.rn.f32 	%f218, %f217, %f196, %f216;
	mul.f32 	%f219, %f269, %f22;
	fma.rn.f32 	%f220, %f219, %f204, %f218;
	mul.f32 	%f221, %f269, %f24;
	fma.rn.f32 	%f222, %f221, %f207, %f220;
	mul.f32 	%f223, %f269, %f26;
	fma.rn.f32 	%f224, %f223, %f210, %f222;
	cvta.to.global.u64 	%rd157, %rd168;
	add.s64 	%rd158, %rd157, %rd38;
	ld.global.f32 	%f225, [%rd158];
	add.f32 	%f226, %f225, %f224;
	st.global.f32 	[%rd158], %f226;
	mul.f32 	%f227, %f217, %f129;
	fma.rn.f32 	%f228, %f201, %f63, %f227;
	mul.f32 	%f229, %f269, %f28;
	fma.rn.f32 	%f230, %f229, %f196, %f228;
	mul.f32 	%f231, %f269, %f30;
	fma.rn.f32 	%f232, %f231, %f204, %f230;
	mul.f32 	%f233, %f269, %f32;
	fma.rn.f32 	%f234, %f233, %f207, %f232;
	mul.f32 	%f235, %f269, %f34;
	fma.rn.f32 	%f236, %f235, %f210, %f234;
	cvta.to.global.u64 	%rd159, %rd169;
	add.s64 	%rd160, %rd159, %rd38;
	ld.global.f32 	%f237, [%rd160];
	add.f32 	%f238, %f237, %f236;
	st.global.f32 	[%rd160], %f238;
	mul.f32 	%f239, %f219, %f129;
	fma.rn.f32 	%f240, %f203, %f63, %f239;
	fma.rn.f32 	%f241, %f231, %f196, %f240;
	mul.f32 	%f242, %f269, %f36;
	fma.rn.f32 	%f243, %f242, %f204, %f241;
	mul.f32 	%f244, %f269, %f38;
	fma.rn.f32 	%f245, %f244, %f207, %f243;
	mul.f32 	%f246, %f269, %f40;
	fma.rn.f32 	%f247, %f246, %f210, %f245;
	cvta.to.global.u64 	%rd161, %rd170;
	add.s64 	%rd162, %rd161, %rd38;
	ld.global.f32 	%f248, [%rd162];
	add.f32 	%f249, %f248, %f247;
	st.global.f32 	[%rd162], %f249;
	mul.f32 	%f250, %f221, %f129;
	fma.rn.f32 	%f251, %f206, %f63, %f250;
	fma.rn.f32 	%f252, %f233, %f196, %f251;
	fma.rn.f32 	%f253, %f244, %f204, %f252;
	mul.f32 	%f254, %f269, %f42;
	fma.rn.f32 	%f255, %f254, %f207, %f253;
	mul.f32 	%f256, %f269, %f44;
	fma.rn.f32 	%f257, %f256, %f210, %f255;
	cvta.to.global.u64 	%rd163, %rd171;
	add.s64 	%rd164, %rd163, %rd38;
	ld.global.f32 	%f258, [%rd164];
	add.f32 	%f259, %f258, %f257;
	st.global.f32 	[%rd164], %f259;
	mul.f32 	%f260, %f223, %f129;
	fma.rn.f32 	%f261, %f209, %f63, %f260;
	fma.rn.f32 	%f262, %f235, %f196, %f261;
	fma.rn.f32 	%f263, %f246, %f204, %f262;
	fma.rn.f32 	%f264, %f256, %f207, %f263;
	mul.f32 	%f265, %f269, %f46;
	fma.rn.f32 	%f266, %f265, %f210, %f264;
	cvta.to.global.u64 	%rd165, %rd172;
	add.s64 	%rd166, %rd165, %rd38;
	ld.global.f32 	%f267, [%rd166];
	add.f32 	%f268, %f266, %f267;
	st.global.f32 	[%rd166], %f268;
	add.s32 	%r144, %r144, 1;
	setp.ne.s32 	%p4, %r144, 0;
	mul.lo.s32 	%r105, %r126, %r124;
	add.s32 	%r143, %r143, %r105;
	add.s32 	%r142, %r142, %r105;
	add.s32 	%r141, %r141, %r105;
	add.s32 	%r140, %r140, %r105;
	add.s32 	%r139, %r139, %r105;
	add.s32 	%r138, %r138, %r105;
	add.s32 	%r137, %r137, %r105;
	add.s32 	%r136, %r136, %r105;
	add.s32 	%r135, %r135, %r105;
	add.s32 	%r134, %r134, %r105;
	add.s32 	%r133, %r133, %r105;
	add.s32 	%r132, %r132, %r105;
	add.s32 	%r131, %r131, %r105;
	add.s32 	%r130, %r130, %r105;
	add.s32 	%r129, %r129, %r105;
	@%p4 bra 	$L__BB5_8;
	ld.param.u32 	%r115, [_Z33compute_component_scell_TL_cuda_kPfS_S_S_S_S_PKfS1_S1_S1_S1_S1_S1_S1_S1_S1_S1_S1_S1_S1_S1_S1_S1_S1_S1_S1_S1_S1_S1_S1_S1_S1_S1_S1_S1_S1_ffffiiiiiiiiiii_param_43];
	mov.u32 	%r106, %nctaid.y;
	mov.u32 	%r107, %ntid.y;
	mad.lo.s32 	%r128, %r106, %r107, %r128;
	setp.lt.s32 	%p5, %r128, %r115;
	@%p5 bra 	$L__BB5_7;
	bra.uni 	$L__BB5_4;

}
	// .globl	_Z33compute_component_scell_BR_cuda_kPfS_S_S_S_S_PKfS1_S1_S1_S1_S1_S1_S1_S1_S1_S1_S1_S1_S1_S1_S1_S1_S1_S1_S1_S1_S1_S1_S1_S1_S1_S1_S1_S1_S1_ffffiiiiiiiiiii
.visible .entry _Z33compute_component_scell_BR_cuda_kPfS_S_S_S_S_PKfS1_S1_S1_S1_S1_S1_S1_S1_S1_S1_S1_S1_S1_S1_S1_S1_S1_S1_S1_S1_S1_S1_S1_S1_S1_S1_S1_S1_S1_ffffiiiiiiiiiii(
	.param .u64 .ptr .align 1 _Z33compute_component_scell_BR_cuda_kPfS_S_S_S_S_PKfS1_S1_S1_S1_S1_S1_S1_S1_S1_S1_S1_S1_S1_S1_S1_S1_S1_S1_S1_S1_S1_S1_S1_S1_S1_S1_S1_S1_S1_ffffiiiiiiiiiii_param_0,
	.param .u64 .ptr .align 1 _Z33compute_component_scell_BR_cuda_kPfS_S_S_S_S_PKfS1_S1_S1_S1_S1_S1_S1_S1_S1_S1_S1_S1_S1_S1_S1_S1_S1_S1_S1_S1_S1_S1_S1_S1_S1_S1_S1_S1_S1_ffffiiiiiiiiiii_param_1,
	.param .u64 .ptr .align 1 _Z33compute_component_scell_BR_cuda_kPfS_S_S_S_S_PKfS1_S1_S1_S1_S1_S1_S1_S1_S1_S1_S1_S1_S1_S1_S1_S1_S1_S1_S1_S1_S1_S1_S1_S1_S1_S1_S1_S1_S1_ffffiiiiiiiiiii_param_2,
	.param .u64 .ptr .align 1 _Z33compute_component_scell_BR_cuda_kPfS_S_S_S_S_PKfS1_S1_S1_S1_S1_S1_S1_S1_S1_S1_S1_S1_S1_S1_S1_S1_S1_S1_S1_S1_S1_S1_S1_S1_S1_S1_S1_S1_S1_ffffiiiiiiiiiii_param_3,
	.param .u64 .ptr .align 1 _Z33compute_component_scell_BR_cuda_kPfS_S_S_S_S_PKfS1_S1_S1_S1_S1_S1_S1_S1_S1_S1_S1_S1_S1_S1_S1_S1_S1_S1_S1_S1_S1_S1_S1_S1_S1_S1_S1_S1_S1_ffffiiiiiiiiiii_param_4,
	.param .u64 .ptr .align 1 _Z33compute_component_scell_BR_cuda_kPfS_S_S_S_S_PKfS1_S1_S1_S1_S1_S1_S1_S1_S1_S1_S1_S1_S1_S1_S1_S1_S1_S1_S1_S1_S1_S1_S1_S1_S1_S1_S1_S1_S1_ffffiiiiiiiiiii_param_5,
	.param .u64 .ptr .align 1 _Z33compute_component_scell_BR_cuda_kPfS_S_S_S_S_PKfS1_S1_S1_S1_S1_S1_S1_S1_S1_S1_S1_S1_S1_S1_S1_S1_S1_S1_S1_S1_S1_S1_S1_S1_S1_S1_S1_S1_S1_ffffiiiiiiiiiii_param_6,
	.param .u64 .ptr .align 1 _Z33compute_component_scell_BR_cuda_kPfS_S_S_S_S_PKfS1_S1_S1_S1_S1_S1_S1_S1_S1_S1_S1_S1_S1_S1_S1_S1_S1_S1_S1_S1_S1_S1_S1_S1_S1_S1_S1_S1_S1_ffffiiiiiiiiiii_param_7,
	.param .u64 .ptr .align 1 _Z33compute_component_scell_BR_cuda_kPfS_S_S_S_S_PKfS1_S1_S1_S1_S1_S1_S1_S1_S1_S1_S1_S1_S1_S1_S1_S1_S1_S1_S1_S1_S1_S1_S1_S1_S1_S1_S1_S1_S1_ffffiiiiiiiiiii_param_8,
	.param .u64 .ptr .align 1 _Z33compute_component_scell_BR_cuda_kPfS_S_S_S_S_PKfS1_S1_S1_S1_S1_S1_S1_S1_S1_S1_S1_S1_S1_S1_S1_S1_S1_S1_S1_S1_S1_S1_S1_S1_S1_S1_S1_S1_S1_ffffiiiiiiiiiii_param_9,
	.param .u64 .ptr .align 1 _Z33compute_component_scell_BR_cuda_kPfS_S_S_S_S_PKfS1_S1_S1_S1_S1_S1_S1_S1_S1_S1_S1_S1_S1_S1_S1_S1_S1_S1_S1_S1_S1_S1_S1_S1_S1_S1_S1_S1_S1_ffffiiiiiiiiiii_param_10,
	.param .u64 .ptr .align 1 _Z33compute_component_scell_BR_cuda_kPfS_S_S_S_S_PKfS1_S1_S1_S1_S1_S1_S1_S1_S1_S1_S1_S1_S1_S1_S1_S1_S1_S1_S1_S1_S1_S1_S1_S1_S1_S1_S1_S1_S1_ffffiiiiiiiiiii_param_11,
	.param .u64 .ptr .align 1 _Z33compute_component_scell_BR_cuda_kPfS_S_S_S_S_PKfS1_S1_S1_S1_S1_S1_S1_S1_S1_S1_S1_S1_S1_S1_S1_S1_S1_S1_S1_S1_S1_S1_S1_S1_S1_S1_S1_S1_S1_ffffiiiiiiiiiii_param_12,
	.param .u64 .ptr .align 1 _Z33compute_component_scell_BR_cuda_kPfS_S_S_S_S_PKfS1_S1_S1_S1_S1_S1_S1_S1_S1_S1_S1_S1_S1_S1_S1_S1_S1_S1_S1_S1_S1_S1_S1_S1_S1_S1_S1_S1_S1_ffffiiiiiiiiiii_param_13,
	.param .u64 .ptr .align 1 _Z33compute_component_scell_BR_cuda_kPfS_S_S_S_S_PKfS1_S1_S1_S1_S1_S1_S1_S1_S1_S1_S1_S1_S1_S1_S1_S1_S1_S1_S1_S1_S1_S1_S1_S1_S1_S1_S1_S1_S1_ffffiiiiiiiiiii_param_14,
	.param .u64 .ptr .align 1 _Z33compute_component_scell_BR_cuda_kPfS_S_S_S_S_PKfS1_S1_S1_S1_S1_S1_S1_S1_S1_S1_S1_S1_S1_S1_S1_S1_S1_S1_S1_S1_S1_S1_S1_S1_S1_S1_S1_S1_S1_ffffiiiiiiiiiii_param_15,
	.param .u64 .ptr .align 1 _Z33compute_component_scell_BR_cuda_kPfS_S_S_S_S_PKfS1_S1_S1_S1_S1_S1_S1_S1_S1_S1_S1_S1_S1_S1_S1_S1_S1_S1_S1_S1_S1_S1_S1_S1_S1_S1_S1_S1_S1_ffffiiiiiiiiiii_param_16,
	.param .u64 .ptr .align 1 _Z33compute_component_scell_BR_cuda_kPfS_S_S_S_S_PKfS1_S1_S1_S1_S1_S1_S1_S1_S1_S1_S1_S1_S1_S1_S1_S1_S1_S1_S1_S1_S1_S1_S1_S1_S1_S1_S1_S1_S1_ffffiiiiiiiiiii_param_17,
	.param .u64 .ptr .align 1 _Z33compute_component_scell_BR_cuda_kPfS_S_S_S_S_PKfS1_S1_S1_S1_S1_S1_S1_S1_S1_S1_S1_S1_S1_S1_S1_S1_S1_S1_S1_S1_S1_S1_S1_S1_S1_S1_S1_S1_S1_ffffiiiiiiiiiii_param_18,
	.param .u64 .ptr .align 1 _Z33compute_component_scell_BR_cuda_kPfS_S_S_S_S_PKfS1_S1_S1_S1_S1_S1_S1_S1_S1_S1_S1_S1_S1_S1_S1_S1_S1_S1_S1_S1_S1_S1_S1_S1_S1_S1_S1_S1_S1_ffffiiiiiiiiiii_param_19,
	.param .u64 .ptr .align 1 _Z33compute_component_scell_BR_cuda_kPfS_S_S_S_S_PKfS1_S1_S1_S1_S1_S1_S1_S1_S1_S1_S1_S1_S1_S1_S1_S1_S1_S1_S1_S1_S1_S1_S1_S1_S1_S1_S1_S1_S1_ffffiiiiiiiiiii_param_20,
	.param .u64 .ptr .align 1 _Z33compute_component_scell_BR_cuda_kPfS_S_S_S_S_PKfS1_S1_S1_S1_S1_S1_S1_S1_S1_S1_S1_S1_S1_S1_S1_S1_S1_S1_S1_S1_S1_S1_S1_S1_S1_S1_S1_S1_S1_ffffiiiiiiiiiii_param_21,
	.param .u64 .ptr .align 1 _Z33compute_component_scell_BR_cuda_kPfS_S_S_S_S_PKfS1_S1_S1_S1_S1_S1_S1_S1_S1_S1_S1_S1_S1_S1_S1_S1_S1_S1_S1_S1_S1_S1_S1_S1_S1_S1_S1_S1_S1_ffffiiiiiiiiiii_param_22,
	.param .u64 .ptr .align 1 _Z33compute_component_scell_BR_cuda_kPfS_S_S_S_S_PKfS1_S1_S1_S1_S1_S1_S1_S1_S1_S1_S1_S1_S1_S1_S1_S1_S1_S1_S1_S1_S1_S1_S1_S1_S1_S1_S1_S1_S1_ffffiiiiiiiiiii_param_23,
	.param .u64 .ptr .align 1 _Z33compute_component_scell_BR_cuda_kPfS_S_S_S_S_PKfS1_S1_S1_S1_S1_S1_S1_S1_S1_S1_S1_S1_S1_S1_S1_S1_S1_S1_S1_S1_S1_S1_S1_S1_S1_S1_S1_S1_S1_ffffiiiiiiiiiii_param_24,
	.param .u64 .ptr .align 1 _Z33compute_component_scell_BR_cuda_kPfS_S_S_S_S_PKfS1_S1_S1_S1_S1_S1_S1_S1_S1_S1_S1_S1_S1_S1_S1_S1_S1_S1_S1_S1_S1_S1_S1_S1_S1_S1_S1_S1_S1_ffffiiiiiiiiiii_param_25,
	.param .u64 .ptr .align 1 _Z33compute_component_scell_BR_cuda_kPfS_S_S_S_S_PKfS1_S1_S1_S1_S1_S1_S1_S1_S1_S1_S1_S1_S1_S1_S1_S1_S1_S1_S1_S1_S1_S1_S1_S1_S1_S1_S1_S1_S1_ffffiiiiiiiiiii_param_26,
	.param .u64 .ptr .align 1 _Z33compute_component_scell_BR_cuda_kPfS_S_S_S_S_PKfS1_S1_S1_S1_S1_S1_S1_S1_S1_S1_S1_S1_S1_S1_S1_S1_S1_S1_S1_S1_S1_S1_S1_S1_S1_S1_S1_S1_S1_ffffiiiiiiiiiii_param_27,
	.param .u64 .ptr .align 1 _Z33compute_component_scell_BR_cuda_kPfS_S_S_S_S_PKfS1_S1_S1_S1_S1_S1_S1_S1_S1_S1_S1_S1_S1_S1_S1_S1_S1_S1_S1_S1_S1_S1_S1_S1_S1_S1_S1_S1_S1_ffffiiiiiiiiiii_param_28,
	.param .u64 .ptr .align 1 _Z33compute_component_scell_BR_cuda_kPfS_S_S_S_S_PKfS1_S1_S1_S1_S1_S1_S1_S1_S1_S1_S1_S1_S1_S1_S1_S1_S1_S1_S1_S1_S1_S1_S1_S1_S1_S1_S1_S1_S1_ffffiiiiiiiiiii_param_29,
	.param .u64 .ptr .align 1 _Z33compute_component_scell_BR_cuda_kPfS_S_S_S_S_PKfS1_S1_S1_S1_S1_S1_S1_S1_S1_S1_S1_S1_S1_S1_S1_S1_S1_S1_S1_S1_S1_S1_S1_S1_S1_S1_S1_S1_S1_ffffiiiiiiiiiii_param_30,
	.param .u64 .ptr .align 1 _Z33compute_component_scell_BR_cuda_kPfS_S_S_S_S_PKfS1_S1_S1_S1_S1_S1_S1_S1_S1_S1_S1_S1_S1_S1_S1_S1_S1_S1_S1_S1_S1_S1_S1_S1_S1_S1_S1_S1_S1_ffffiiiiiiiiiii_param_31,
	.param .u64 .ptr .align 1 _Z33compute_component_scell_BR_cuda_kPfS_S_S_S_S_PKfS1_S1_S1_S1_S1_S1_S1_S1_S1_S1_S1_S1_S1_S1_S1_S1_S1_S1_S1_S1_S1_S1_S1_S1_S1_S1_S1_S1_S1_ffffiiiiiiiiiii_param_32,
	.param .u64 .ptr .align 1 _Z33compute_component_scell_BR_cuda_kPfS_S_S_S_S_PKfS1_S1_S1_S1_S1_S1_S1_S1_S1_S1_S1_S1_S1_S1_S1_S1_S1_S1_S1_S1_S1_S1_S1_S1_S1_S1_S1_S1_S1_ffffiiiiiiiiiii_param_33,
	.param .u64 .ptr .align 1 _Z33compute_component_scell_BR_cuda_kPfS_S_S_S_S_PKfS1_S1_S1_S1_S1_S1_S1_S1_S1_S1_S1_S1_S1_S1_S1_S1_S1_S1_S1_S1_S1_S1_S1_S1_S1_S1_S1_S1_S1_ffffiiiiiiiiiii_param_34,
	.param .u64 .ptr .align 1 _Z33compute_component_scell_BR_cuda_kPfS_S_S_S_S_PKfS1_S1_S1_S1_S1_S1_S1_S1_S1_S1_S1_S1_S1_S1_S1_S1_S1_S1_S1_S1_S1_S1_S1_S1_S1_S1_S1_S1_S1_ffffiiiiiiiiiii_param_35,
	.param .f32 _Z33compute_component_scell_BR_cuda_kPfS_S_S_S_S_PKfS1_S1_S1_S1_S1_S1_S1_S1_S1_S1_S1_S1_S1_S1_S1_S1_S1_S1_S1_S1_S1_S1_S1_S1_S1_S1_S1_S1_S1_ffffiiiiiiiiiii_param_36,
	.param .f32 _Z33compute_component_scell_BR_cuda_kPfS_S_S_S_S_PKfS1_S1_S1_S1_S1_S1_S1_S1_S1_S1_S1_S1_S1_S1_S1_S1_S1_S1_S1_S1_S1_S1_S1_S1_S1_S1_S1_S1_S1_ffffiiiiiiiiiii_param_37,
	.param .f32 _Z33compute_component_scell_BR_cuda_kPfS_S_S_S_S_PKfS1_S1_S1_S1_S1_S1_S1_S1_S1_S1_S1_S1_S1_S1_S1_S1_S1_S1_S1_S1_S1_S1_S1_S1_S1_S1_S1_S1_S1_ffffiiiiiiiiiii_param_38,
	.param .f32 _Z33compute_component_scell_BR_cuda_kPfS_S_S_S_S_PKfS1_S1_S1_S1_S1_S1_S1_S1_S1_S1_S1_S1_S1_S1_S1_S1_S1_S1_S1_S1_S1_S1_S1_S1_S1_S1_S1_S1_S1_ffffiiiiiiiiiii_param_39,
	.param .u32 _Z33compute_component_scell_BR_cuda_kPfS_S_S_S_S_PKfS1_S1_S1_S1_S1_S1_S1_S1_S1_S1_S1_S1_S1_S1_S1_S1_S1_S1_S1_S1_S1_S1_S1_S1_S1_S1_S1_S1_S1_ffffiiiiiiiiiii_param_40,
	.param .u32 _Z33compute_component_scell_BR_cuda_kPfS_S_S_S_S_PKfS1_S1_S1_S1_S1_S1_S1_S1_S1_S1_S1_S1_S1_S1_S1_S1_S1_S1_S1_S1_S1_S1_S1_S1_S1_S1_S1_S1_S1_ffffiiiiiiiiiii_param_41,
	.param .u32 _Z33compute_component_scell_BR_cuda_kPfS_S_S_S_S_PKfS1_S1_S1_S1_S1_S1_S1_S1_S1_S1_S1_S1_S1_S1_S1_S1_S1_S1_S1_S1_S1_S1_S1_S1_S1_S1_S1_S1_S1_ffffiiiiiiiiiii_param_42,
	.param .u32 _Z33compute_component_scell_BR_cuda_kPfS_S_S_S_S_PKfS1_S1_S1_S1_S1_S1_S1_S1_S1_S1_S1_S1_S1_S1_S1_S1_S1_S1_S1_S1_S1_S1_S1_S1_S1_S1_S1_S1_S1_ffffiiiiiiiiiii_param_43,
	.param .u32 _Z33compute_component_scell_BR_cuda_kPfS_S_S_S_S_PKfS1_S1_S1_S1_S1_S1_S1_S1_S1_S1_S1_S1_S1_S1_S1_S1_S1_S1_S1_S1_S1_S1_S1_S1_S1_S1_S1_S1_S1_ffffiiiiiiiiiii_param_44,
	.param .u32 _Z33compute_component_scell_BR_cuda_kPfS_S_S_S_S_PKfS1_S1_S1_S1_S1_S1_S1_S1_S1_S1_S1_S1_S1_S1_S1_S1_S1_S1_S1_S1_S1_S1_S1_S1_S1_S1_S1_S1_S1_ffffiiiiiiiiiii_param_45,
	.param .u32 _Z33compute_component_scell_BR_cuda_kPfS_S_S_S_S_PKfS1_S1_S1_S1_S1_S1_S1_S1_S1_S1_S1_S1_S1_S1_S1_S1_S1_S1_S1_S1_S1_S1_S1_S1_S1_S1_S1_S1_S1_ffffiiiiiiiiiii_param_46,
	.param .u32 _Z33compute_component_scell_BR_cuda_kPfS_S_S_S_S_PKfS1_S1_S1_S1_S1_S1_S1_S1_S1_S1_S1_S1_S1_S1_S1_S1_S1_S1_S1_S1_S1_S1_S1_S1_S1_S1_S1_S1_S1_ffffiiiiiiiiiii_param_47,
	.param .u32 _Z33compute_component_scell_BR_cuda_kPfS_S_S_S_S_PKfS1_S1_S1_S1_S1_S1_S1_S1_S1_S1_S1_S1_S1_S1_S1_S1_S1_S1_S1_S1_S1_S1_S1_S1_S1_S1_S1_S1_S1_ffffiiiiiiiiiii_param_48,
	.param .u32 _Z33compute_component_scell_BR_cuda_kPfS_S_S_S_S_PKfS1_S1_S1_S1_S1_S1_S1_S1_S1_S1_S1_S1_S1_S1_S1_S1_S1_S1_S1_S1_S1_S1_S1_S1_S1_S1_S1_S1_S1_ffffiiiiiiiiiii_param_49,
	.param .u32 _Z33compute_component_scell_BR_cuda_kPfS_S_S_S_S_PKfS1_S1_S1_S1_S1_S1_S1_S1_S1_S1_S1_S1_S1_S1_S1_S1_S1_S1_S1_S1_S1_S1_S1_S1_S1_S1_S1_S1_S1_ffffiiiiiiiiiii_param_50
)
.maxntid 128
.minnctapersm 8
{
	.reg .pred 	%p<7>;
	.reg .b32 	%r<145>;
	.reg .b32 	%f<456>;
	.reg .b64 	%rd<224>;

	ld.param.u32 	%r55, [_Z33compute_component_scell_BR_cuda_kPfS_S_S_S_S_PKfS1_S1_S1_S1_S1_S1_S1_S1_S1_S1_S1_S1_S1_S1_S1_S1_S1_S1_S1_S1_S1_S1_S1_S1_S1_S1_S1_S1_S1_ffffiiiiiiiiiii_param_40];
	ld.param.u32 	%r56, [_Z33compute_component_scell_BR_cuda_kPfS_S_S_S_S_PKfS1_S1_S1_S1_S1_S1_S1_S1_S1_S1_S1_S1_S1_S1_S1_S1_S1_S1_S1_S1_S1_S1_S1_S1_S1_S1_S1_S1_S1_ffffiiiiiiiiiii_param_41];
	mov.u32 	%r66, %ctaid.x;
	mov.u32 	%r67, %ntid.x;
	mov.u32 	%r68, %tid.x;
	mad.lo.s32 	%r69, %r66, %r67, %r68;
	add.s32 	%r70, %r69, %r55;
	setp.ge.s32 	%p1, %r70, %r56;
	@%p1 bra 	$L__BB6_5;
	ld.param.u32 	%r118, [_Z33compute_component_scell_BR_cuda_kPfS_S_S_S_S_PKfS1_S1_S1_S1_S1_S1_S1_S1_S1_S1_S1_S1_S1_S1_S1_S1_S1_S1_S1_S1_S1_S1_S1_S1_S1_S1_S1_S1_S1_ffffiiiiiiiiiii_param_45];
	ld.param.u32 	%r116, [_Z33compute_component_scell_BR_cuda_kPfS_S_S_S_S_PKfS1_S1_S1_S1_S1_S1_S1_S1_S1_S1_S1_S1_S1_S1_S1_S1_S1_S1_S1_S1_S1_S1_S1_S1_S1_S1_S1_S1_S1_ffffiiiiiiiiiii_param_44];
	setp.ge.s32 	%p2, %r116, %r118;
	@%p2 bra 	$L__BB6_5;
	ld.param.u32 	%r110, [_Z33compute_component_scell_BR_cuda_kPfS_S_S_S_S_PKfS1_S1_S1_S1_S1_S1_S1_S1_S1_S1_S1_S1_S1_S1_S1_S1_S1_S1_S1_S1_S1_S1_S1_S1_S1_S1_S1_S1_S1_ffffiiiiiiiiiii_param_40];
	add.s32 	%r127, %r69, %r110;
	mov.u32 	%r75, %ctaid.y;
	mov.u32 	%r76, %ntid.y;
	mov.u32 	%r77, %tid.y;
	mad.lo.s32 	%r78, %r75, %r76, %r77;
$L__BB6_3:
	ld.param.u32 	%r114, [_Z33compute_component_scell_BR_cuda_kPfS_S_S_S_S_PKfS1_S1_S1_S1_S1_S1_S1_S1_S1_S1_S1_S1_S1_S1_S1_S1_S1_S1_S1_S1_S1_S1_S1_S1_S1_S1_S1_S1_S1_ffffiiiiiiiiiii_param_43];
	ld.param.u32 	%r112, [_Z33compute_component_scell_BR_cuda_kPfS_S_S_S_S_PKfS1_S1_S1_S1_S1_S1_S1_S1_S1_S1_S1_S1_S1_S1_S1_S1_S1_S1_S1_S1_S1_S1_S1_S1_S1_S1_S1_S1_S1_ffffiiiiiiiiiii_param_42];
	add.s32 	%r79, %r78, %r112;
	setp.lt.s32 	%p3, %r79, %r114;
	@%p3 bra 	$L__BB6_6;
$L__BB6_4:
	ld.param.u32 	%r111, [_Z33compute_component_scell_BR_cuda_kPfS_S_S_S_S_PKfS1_S1_S1_S1_S1_S1_S1_S1_S1_S1_S1_S1_S1_S1_S1_S1_S1_S1_S1_S1_S1_S1_S1_S1_S1_S1_S1_S1_S1_ffffiiiiiiiiiii_param_41];
	mov.u32 	%r108, %nctaid.x;
	mov.u32 	%r109, %ntid.x;
	mad.lo.s32 	%r127, %r108, %r109, %r127;
	setp.lt.s32 	%p6, %r127, %r111;
	@%p6 bra 	$L__BB6_3;
$L__BB6_5:
	ret;
$L__BB6_6:
	ld.param.u32 	%r113, [_Z33compute_component_scell_BR_cuda_kPfS_S_S_S_S_PKfS1_S1_S1_S1_S1_S1_S1_S1_S1_S1_S1_S1_S1_S1_S1_S1_S1_S1_S1_S1_S1_S1_S1_S1_S1_S1_S1_S1_S1_ffffiiiiiiiiiii_param_42];
	add.s32 	%r128, %r78, %r113;
$L__BB6_7:
	ld.param.u32 	%r125, [_Z33compute_component_scell_BR_cuda_kPfS_S_S_S_S_PKfS1_S1_S1_S1_S1_S1_S1_S1_S1_S1_S1_S1_S1_S1_S1_S1_S1_S1_S1_S1_S1_S1_S1_S1_S1_S1_S1_S1_S1_ffffiiiiiiiiiii_param_50];
	ld.param.u32 	%r123, [_Z33compute_component_scell_BR_cuda_kPfS_S_S_S_S_PKfS1_S1_S1_S1_S1_S1_S1_S1_S1_S1_S1_S1_S1_S1_S1_S1_S1_S1_S1_S1_S1_S1_S1_S1_S1_S1_S1_S1_S1_ffffiiiiiiiiiii_param_49];
	ld.param.u32 	%r122, [_Z33compute_component_scell_BR_cuda_kPfS_S_S_S_S_PKfS1_S1_S1_S1_S1_S1_S1_S1_S1_S1_S1_S1_S1_S1_S1_S1_S1_S1_S1_S1_S1_S1_S1_S1_S1_S1_S1_S1_S1_ffffiiiiiiiiiii_param_48];
	ld.param.u32 	%r121, [_Z33compute_component_scell_BR_cuda_kPfS_S_S_S_S_PKfS1_S1_S1_S1_S1_S1_S1_S1_S1_S1_S1_S1_S1_S1_S1_S1_S1_S1_S1_S1_S1_S1_S1_S1_S1_S1_S1_S1_S1_ffffiiiiiiiiiii_param_47];
	ld.param.u32 	%r120, [_Z33compute_component_scell_BR_cuda_kPfS_S_S_S_S_PKfS1_S1_S1_S1_S1_S1_S1_S1_S1_S1_S1_S1_S1_S1_S1_S1_S1_S1_S1_S1_S1_S1_S1_S1_S1_S1_S1_S1_S1_ffffiiiiiiiiiii_param_46];
	ld.param.u32 	%r119, [_Z33compute_component_scell_BR_cuda_kPfS_S_S_S_S_PKfS1_S1_S1_S1_S1_S1_S1_S1_S1_S1_S1_S1_S1_S1_S1_S1_S1_S1_S1_S1_S1_S1_S1_S1_S1_S1_S1_S1_S1_ffffiiiiiiiiiii_param_45];
	ld.param.u32 	%r117, [_Z33compute_component_scell_BR_cuda_kPfS_S_S_S_S_PKfS1_S1_S1_S1_S1_S1_S1_S1_S1_S1_S1_S1_S1_S1_S1_S1_S1_S1_S1_S1_S1_S1_S1_S1_S1_S1_S1_S1_S1_ffffiiiiiiiiiii_param_44];
	sub.s32 	%r144, %r117, %r119;
	add.s32 	%r84, %r122, %r117;
	add.s32 	%r85, %r84, -1;
	mad.lo.s32 	%r86, %r125, %r85, %r128;
	mad.lo.s32 	%r143, %r123, %r86, %r127;
	add.s32 	%r87, %r84, -2;
	mad.lo.s32 	%r88, %r125, %r87, %r128;
	mad.lo.s32 	%r142, %r123, %r88, %r127;
	add.s32 	%r89, %r84, -3;
	mad.lo.s32 	%r90, %r125, %r89, %r128;
	mad.lo.s32 	%r141, %r123, %r90, %r127;
	add.s32 	%r91, %r84, -4;
	mad.lo.s32 	%r92, %r125, %r91, %r128;
	mad.lo.s32 	%r140, %r123, %r92, %r127;
	mad.lo.s32 	%r93, %r125, %r84, %r128;
	add.s32 	%r94, %r93, %r125;
	mad.lo.s32 	%r139, %r123, %r94, %r127;
	add.s32 	%r95, %r84, 2;
	mad.lo.s32 	%r96, %r125, %r95, %r128;
	mad.lo.s32 	%r138, %r123, %r96, %r127;
	add.s32 	%r97, %r84, 3;
	mad.lo.s32 	%r98, %r125, %r97, %r128;
	mad.lo.s32 	%r137, %r123, %r98, %r127;
	mad.lo.s32 	%r136, %r123, %r93, %r127;
	mad.lo.s32 	%r99, %r125, %r117, %r128;
	add.s32 	%r100, %r99, %r121;
	mad.lo.s32 	%r135, %r123, %r100, %r127;
	add.s32 	%r101, %r100, -4;
	mad.lo.s32 	%r134, %r123, %r101, %r127;
	add.s32 	%r102, %r100, -3;
	mad.lo.s32 	%r133, %r123, %r102, %r127;
	add.s32 	%r103, %r100, -2;
	mad.lo.s32 	%r132, %r123, %r103, %r127;
	add.s32 	%r104, %r100, -1;
	mad.lo.s32 	%r131, %r123, %r104, %r127;
	mad.lo.s32 	%r129, %r123, %r99, %r127;
	add.s32 	%r130, %r129, %r120;
$L__BB6_8:
	ld.param.u32 	%r126, [_Z33compute_component_scell_BR_cuda_kPfS_S_S_S_S_PKfS1_S1_S1_S1_S1_S1_S1_S1_S1_S1_S1_S1_S1_S1_S1_S1_S1_S1_S1_S1_S1_S1_S1_S1_S1_S1_S1_S1_S1_ffffiiiiiiiiiii_param_50];
	ld.param.u32 	%r124, [_Z33compute_component_scell_BR_cuda_kPfS_S_S_S_S_PKfS1_S1_S1_S1_S1_S1_S1_S1_S1_S1_S1_S1_S1_S1_S1_S1_S1_S1_S1_S1_S1_S1_S1_S1_S1_S1_S1_S1_S1_ffffiiiiiiiiiii_param_49];
	ld.param.f32 	%f455, [_Z33compute_component_scell_BR_cuda_kPfS_S_S_S_S_PKfS1_S1_S1_S1_S1_S1_S1_S1_S1_S1_S1_S1_S1_S1_S1_S1_S1_S1_S1_S1_S1_S1_S1_S1_S1_S1_S1_S1_S1_ffffiiiiiiiiiii_param_39];
	ld.param.f32 	%f454, [_Z33compute_component_scell_BR_cuda_kPfS_S_S_S_S_PKfS1_S1_S1_S1_S1_S1_S1_S1_S1_S1_S1_S1_S1_S1_S1_S1_S1_S1_S1_S1_S1_S1_S1_S1_S1_S1_S1_S1_S1_ffffiiiiiiiiiii_param_38];
	ld.param.f32 	%f453, [_Z33compute_component_scell_BR_cuda_kPfS_S_S_S_S_PKfS1_S1_S1_S1_S1_S1_S1_S1_S1_S1_S1_S1_S1_S1_S1_S1_S1_S1_S1_S1_S1_S1_S1_S1_S1_S1_S1_S1_S1_ffffiiiiiiiiiii_param_37];
	ld.param.f32 	%f452, [_Z33compute_component_scell_BR_cuda_kPfS_S_S_S_S_PKfS1_S1_S1_S1_S1_S1_S1_S1_S1_S1_S1_S1_S1_S1_S1_S1_S1_S1_S1_S1_S1_S1_S1_S1_S1_S1_S1_S1_S1_ffffiiiiiiiiiii_param_36];
	ld.param.u64 	%rd223, [_Z33compute_component_scell_BR_cuda_kPfS_S_S_S_S_PKfS1_S1_S1_S1_S1_S1_S1_S1_S1_S1_S1_S1_S1_S1_S1_S1_S1_S1_S1_S1_S1_S1_S1_S1_S1_S1_S1_S1_S1_ffffiiiiiiiiiii_param_35];
	ld.param.u64 	%rd222, [_Z33compute_component_scell_BR_cuda_kPfS_S_S_S_S_PKfS1_S1_S1_S1_S1_S1_S1_S1_S1_S1_S1_S1_S1_S1_S1_S1_S1_S1_S1_S1_S1_S1_S1_S1_S1_S1_S1_S1_S1_ffffiiiiiiiiiii_param_34];
	ld.param.u64 	%rd221, [_Z33compute_component_scell_BR_cuda_kPfS_S_S_S_S_PKfS1_S1_S1_S1_S1_S1_S1_S1_S1_S1_S1_S1_S1_S1_S1_S1_S1_S1_S1_S1_S1_S1_S1_S1_S1_S1_S1_S1_S1_ffffiiiiiiiiiii_param_33];
	ld.param.u64 	%rd220, [_Z33compute_component_scell_BR_cuda_kPfS_S_S_S_S_PKfS1_S1_S1_S1_S1_S1_S1_S1_S1_S1_S1_S1_S1_S1_S1_S1_S1_S1_S1_S1_S1_S1_S1_S1_S1_S1_S1_S1_S1_ffffiiiiiiiiiii_param_32];
	ld.param.u64 	%rd219, [_Z33compute_component_scell_BR_cuda_kPfS_S_S_S_S_PKfS1_S1_S1_S1_S1_S1_S1_S1_S1_S1_S1_S1_S1_S1_S1_S1_S1_S1_S1_S1_S1_S1_S1_S1_S1_S1_S1_S1_S1_ffffiiiiiiiiiii_param_31];
	ld.param.u64 	%rd218, [_Z33compute_component_scell_BR_cuda_kPfS_S_S_S_S_PKfS1_S1_S1_S1_S1_S1_S1_S1_S1_S1_S1_S1_S1_S1_S1_S1_S1_S1_S1_S1_S1_S1_S1_S1_S1_S1_S1_S1_S1_ffffiiiiiiiiiii_param_30];
	ld.param.u64 	%rd217, [_Z33compute_component_scell_BR_cuda_kPfS_S_S_S_S_PKfS1_S1_S1_S1_S1_S1_S1_S1_S1_S1_S1_S1_S1_S1_S1_S1_S1_S1_S1_S1_S1_S1_S1_S1_S1_S1_S1_S1_S1_ffffiiiiiiiiiii_param_29];
	ld.param.u64 	%rd216, [_Z33compute_component_scell_BR_cuda_kPfS_S_S_S_S_PKfS1_S1_S1_S1_S1_S1_S1_S1_S1_S1_S1_S1_S1_S1_S1_S1_S1_S1_S1_S1_S1_S1_S1_S1_S1_S1_S1_S1_S1_ffffiiiiiiiiiii_param_28];
	ld.param.u64 	%rd215, [_Z33compute_component_scell_BR_cuda_kPfS_S_S_S_S_PKfS1_S1_S1_S1_S1_S1_S1_S1_S1_S1_S1_S1_S1_S1_S1_S1_S1_S1_S1_S1_S1_S1_S1_S1_S1_S1_S1_S1_S1_ffffiiiiiiiiiii_param_27];
	ld.param.u64 	%rd214, [_Z33compute_component_scell_BR_cuda_kPfS_S_S_S_S_PKfS1_S1_S1_S1_S1_S1_S1_S1_S1_S1_S1_S1_S1_S1_S1_S1_S1_S1_S1_S1_S1_S1_S1_S1_S1_S1_S1_S1_S1_ffffiiiiiiiiiii_param_26];
	ld.param.u64 	%rd213, [_Z33compute_component_scell_BR_cuda_kPfS_S_S_S_S_PKfS1_S1_S1_S1_S1_S1_S1_S1_S1_S1_S1_S1_S1_S1_S1_S1_S1_S1_S1_S1_S1_S1_S1_S1_S1_S1_S1_S1_S1_ffffiiiiiiiiiii_param_25];
	ld.param.u64 	%rd212, [_Z33compute_component_scell_BR_cuda_kPfS_S_S_S_S_PKfS1_S1_S1_S1_S1_S1_S1_S1_S1_S1_S1_S1_S1_S1_S1_S1_S1_S1_S1_S1_S1_S1_S1_S1_S1_S1_S1_S1_S1_ffffiiiiiiiiiii_param_24];
	ld.param.u64 	%rd211, [_Z33compute_component_scell_BR_cuda_kPfS_S_S_S_S_PKfS1_S1_S1_S1_S1_S1_S1_S1_S1_S1_S1_S1_S1_S1_S1_S1_S1_S1_S1_S1_S1_S1_S1_S1_S1_S1_S1_S1_S1_ffffiiiiiiiiiii_param_23];
	ld.param.u64 	%rd210, [_Z33compute_component_scell_BR_cuda_kPfS_S_S_S_S_PKfS1_S1_S1_S1_S1_S1_S1_S1_S1_S1_S1_S1_S1_S1_S1_S1_S1_S1_S1_S1_S1_S1_S1_S1_S1_S1_S1_S1_S1_ffffiiiiiiiiiii_param_22];
	ld.param.u64 	%rd209, [_Z33compute_component_scell_BR_cuda_kPfS_S_S_S_S_PKfS1_S1_S1_S1_S1_S1_S1_S1_S1_S1_S1_S1_S1_S1_S1_S1_S1_S1_S1_S1_S1_S1_S1_S1_S1_S1_S1_S1_S1_ffffiiiiiiiiiii_param_21];
	ld.param.u64 	%rd208, [_Z33compute_component_scell_BR_cuda_kPfS_S_S_S_S_PKfS1_S1_S1_S1_S1_S1_S1_S1_S1_S1_S1_S1_S1_S1_S1_S1_S1_S1_S1_S1_S1_S1_S1_S1_S1_S1_S1_S1_S1_ffffiiiiiiiiiii_param_20];
	ld.param.u64 	%rd207, [_Z33compute_component_scell_BR_cuda_kPfS_S_S_S_S_PKfS1_S1_S1_S1_S1_S1_S1_S1_S1_S1_S1_S1_S1_S1_S1_S1_S1_S1_S1_S1_S1_S1_S1_S1_S1_S1_S1_S1_S1_ffffiiiiiiiiiii_param_19];
	ld.param.u64 	%rd206, [_Z33compute_component_scell_BR_cuda_kPfS_S_S_S_S_PKfS1_S1_S1_S1_S1_S1_S1_S1_S1_S1_S1_S1_S1_S1_S1_S1_S1_S1_S1_S1_S1_S1_S1_S1_S1_S1_S1_S1_S1_ffffiiiiiiiiiii_param_18];
	ld.param.u64 	%rd205, [_Z33compute_component_scell_BR_cuda_kPfS_S_S_S_S_PKfS1_S1_S1_S1_S1_S1_S1_S1_S1_S1_S1_S1_S1_S1_S1_S1_S1_S1_S1_S1_S1_S1_S1_S1_S1_S1_S1_S1_S1_ffffiiiiiiiiiii_param_17];
	ld.param.u64 	%rd204, [_Z33compute_component_scell_BR_cuda_kPfS_S_S_S_S_PKfS1_S1_S1_S1_S1_S1_S1_S1_S1_S1_S1_S1_S1_S1_S1_S1_S1_S1_S1_S1_S1_S1_S1_S1_S1_S1_S1_S1_S1_ffffiiiiiiiiiii_param_16];
	ld.param.u64 	%rd203, [_Z33compute_component_scell_BR_cuda_kPfS_S_S_S_S_PKfS1_S1_S1_S1_S1_S1_S1_S1_S1_S1_S1_S1_S1_S1_S1_S1_S1_S1_S1_S1_S1_S1_S1_S1_S1_S1_S1_S1_S1_ffffiiiiiiiiiii_param_15];
	ld.param.u64 	%rd202, [_Z33compute_component_scell_BR_cuda_kPfS_S_S_S_S_PKfS1_S1_S1_S1_S1_S1_S1_S1_S1_S1_S1_S1_S1_S1_S1_S1_S1_S1_S1_S1_S1_S1_S1_S1_S1_S1_S1_S1_S1_ffffiiiiiiiiiii_param_14];
	ld.param.u64 	%rd201, [_Z33compute_component_scell_BR_cuda_kPfS_S_S_S_S_PKfS1_S1_S1_S1_S1_S1_S1_S1_S1_S1_S1_S1_S1_S1_S1_S1_S1_S1_S1_S1_S1_S1_S1_S1_S1_S1_S1_S1_S1_ffffiiiiiiiiiii_param_13];
	ld.param.u64 	%rd200, [_Z33compute_component_scell_BR_cuda_kPfS_S_S_S_S_PKfS1_S1_S1_S1_S1_S1_S1_S1_S1_S1_S1_S1_S1_S1_S1_S1_S1_S1_S1_S1_S1_S1_S1_S1_S1_S1_S1_S1_S1_ffffiiiiiiiiiii_param_12];
	ld.param.u64 	%rd199, [_Z33compute_component_scell_BR_cuda_kPfS_S_S_S_S_PKfS1_S1_S1_S1_S1_S1_S1_S1_S1_S1_S1_S1_S1_S1_S1_S1_S1_S1_S1_S1_S1_S1_S1_S1_S1_S1_S1_S1_S1_ffffiiiiiiiiiii_param_11];
	ld.param.u64 	%rd198, [_Z33compute_component_scell_BR_cuda_kPfS_S_S_S_S_PKfS1_S1_S1_S1_S1_S1_S1_S1_S1_S1_S1_S1_S1_S1_S1_S1_S1_S1_S1_S1_S1_S1_S1_S1_S1_S1_S1_S1_S1_ffffiiiiiiiiiii_param_10];
	ld.param.u64 	%rd197, [_Z33compute_component_scell_BR_cuda_kPfS_S_S_S_S_PKfS1_S1_S1_S1_S1_S1_S1_S1_S1_S1_S1_S1_S1_S1_S1_S1_S1_S1_S1_S1_S1_S1_S1_S1_S1_S1_S1_S1_S1_ffffiiiiiiiiiii_param_9];
	ld.param.u64 	%rd196, [_Z33compute_component_scell_BR_cuda_kPfS_S_S_S_S_PKfS1_S1_S1_S1_S1_S1_S1_S1_S1_S1_S1_S1_S1_S1_S1_S1_S1_S1_S1_S1_S1_S1_S1_S1_S1_S1_S1_S1_S1_ffffiiiiiiiiiii_param_8];
	ld.param.u64 	%rd195, [_Z33compute_component_scell_BR_cuda_kPfS_S_S_S_S_PKfS1_S1_S1_S1_S1_S1_S1_S1_S1_S1_S1_S1_S1_S1_S1_S1_S1_S1_S1_S1_S1_S1_S1_S1_S1_S1_S1_S1_S1_ffffiiiiiiiiiii_param_7];
	ld.param.u64 	%rd194, [_Z33compute_component_scell_BR_cuda_kPfS_S_S_S_S_PKfS1_S1_S1_S1_S1_S1_S1_S1_S1_S1_S1_S1_S1_S1_S1_S1_S1_S1_S1_S1_S1_S1_S1_S1_S1_S1_S1_S1_S1_ffffiiiiiiiiiii_param_6];
	ld.param.u64 	%rd193, [_Z33compute_component_scell_BR_cuda_kPfS_S_S_S_S_PKfS1_S1_S1_S1_S1_S1_S1_S1_S1_S1_S1_S1_S1_S1_S1_S1_S1_S1_S1_S1_S1_S1_S1_S1_S1_S1_S1_S1_S1_ffffiiiiiiiiiii_param_5];
	ld.param.u64 	%rd192, [_Z33compute_component_scell_BR_cuda_kPfS_S_S_S_S_PKfS1_S1_S1_S1_S1_S1_S1_S1_S1_S1_S1_S1_S1_S1_S1_S1_S1_S1_S1_S1_S1_S1_S1_S1_S1_S1_S1_S1_S1_ffffiiiiiiiiiii_param_4];
	ld.param.u64 	%rd191, [_Z33compute_component_scell_BR_cuda_kPfS_S_S_S_S_PKfS1_S1_S1_S1_S1_S1_S1_S1_S1_S1_S1_S1_S1_S1_S1_S1_S1_S1_S1_S1_S1_S1_S1_S1_S1_S1_S1_S1_S1_ffffiiiiiiiiiii_param_3];
	ld.param.u64 	%rd190, [_Z33compute_component_scell_BR_cuda_kPfS_S_S_S_S_PKfS1_S1_S1_S1_S1_S1_S1_S1_S1_S1_S1_S1_S1_S1_S1_S1_S1_S1_S1_S1_S1_S1_S1_S1_S1_S1_S1_S1_S1_ffffiiiiiiiiiii_param_2];
	ld.param.u64 	%rd189, [_Z33compute_component_scell_BR_cuda_kPfS_S_S_S_S_PKfS1_S1_S1_S1_S1_S1_S1_S1_S1_S1_S1_S1_S1_S1_S1_S1_S1_S1_S1_S1_S1_S1_S1_S1_S1_S1_S1_S1_S1_ffffiiiiiiiiiii_param_1];
	ld.param.u64 	%rd188, [_Z33compute_component_scell_BR_cuda_kPfS_S_S_S_S_PKfS1_S1_S1_S1_S1_S1_S1_S1_S1_S1_S1_S1_S1_S1_S1_S1_S1_S1_S1_S1_S1_S1_S1_S1_S1_S1_S1_S1_S1_ffffiiiiiiiiiii_param_0];
	cvta.to.global.u64 	%rd37, %rd203;
	mul.wide.s32 	%rd38, %r129, 4;
	add.s64 	%rd39, %rd37, %rd38;
	ld.global.nc.f32 	%f5, [%rd39];
	mul.wide.s32 	%rd40, %r124, 4;
	add.s64 	%rd41, %rd39, %rd40;
	ld.global.nc.f32 	%f6, [%rd41];
	add.f32 	%f7, %f5, %f6;
	ld.global.nc.f32 	%f8, [%rd39+4];
	add.f32 	%f9, %f7, %f8;
	ld.global.nc.f32 	%f10, [%rd41+4];
	add.f32 	%f11, %f9, %f10;
	mul.f32 	%f12, %f11, 0f40200000;
	rcp.rn.f32 	%f13, %f12;
	cvta.to.global.u64 	%rd42, %rd204;
	add.s64 	%rd43, %rd42, %rd38;
	ld.global.nc.f32 	%f14, [%rd43];
	add.s64 	%rd44, %rd43, %rd40;
	ld.global.nc.f32 	%f15, [%rd44];
	add.f32 	%f16, %f14, %f15;
	ld.global.nc.f32 	%f17, [%rd43+4];
	add.f32 	%f18, %f16, %f17;
	ld.global.nc.f32 	%f19, [%rd44+4];
	add.f32 	%f20, %f18, %f19;
	mul.f32 	%f21, %f20, 0f40200000;
	rcp.rn.f32 	%f22, %f21;
	cvta.to.global.u64 	%rd45, %rd205;
	add.s64 	%rd46, %rd45, %rd38;
	ld.global.nc.f32 	%f23, [%rd46];
	add.s64 	%rd47, %rd46, %rd40;
	ld.global.nc.f32 	%f24, [%rd47];
	add.f32 	%f25, %f23, %f24;
	ld.global.nc.f32 	%f26, [%rd46+4];
	add.f32 	%f27, %f25, %f26;
	ld.global.nc.f32 	%f28, [%rd47+4];
	add.f32 	%f29, %f27, %f28;
	mul.f32 	%f30, %f29, 0f40200000;
	rcp.rn.f32 	%f31, %f30;
	cvta.to.global.u64 	%rd48, %rd206;
	add.s64 	%rd49, %rd48, %rd38;
	ld.global.nc.f32 	%f32, [%rd49];
	rcp.rn.f32 	%f33, %f32;
	add.s64 	%rd50, %rd49, %rd40;
	ld.global.nc.f32 	%f34, [%rd50];
	rcp.rn.f32 	%f35, %f34;
	add.f32 	%f36, %f33, %f35;
	ld.global.nc.f32 	%f37, [%rd49+4];
	rcp.rn.f32 	%f38, %f37;
	add.f32 	%f39, %f36, %f38;
	ld.global.nc.f32 	%f40, [%rd50+4];
	rcp.rn.f32 	%f41, %f40;
	add.f32 	%f42, %f39, %f41;
	mul.f32 	%f43, %f42, 0f3E800000;
	cvta.to.global.u64 	%rd51, %rd207;
	add.s64 	%rd52, %rd51, %rd38;
	ld.global.nc.f32 	%f44, [%rd52];
	rcp.rn.f32 	%f45, %f44;
	add.s64 	%rd53, %rd52, %rd40;
	ld.global.nc.f32 	%f46, [%rd53];
	rcp.rn.f32 	%f47, %f46;
	add.f32 	%f48, %f45, %f47;
	ld.global.nc.f32 	%f49, [%rd52+4];
	rcp.rn.f32 	%f50, %f49;
	add.f32 	%f51, %f48, %f50;
	ld.global.nc.f32 	%f52, [%rd53+4];
	rcp.rn.f32 	%f53, %f52;
	add.f32 	%f54, %f51, %f53;
	mul.f32 	%f55, %f54, 0f3E800000;
	cvta.to.global.u64 	%rd54, %rd208;
	add.s64 	%rd55, %rd54, %rd38;
	ld.global.nc.f32 	%f56, [%rd55];
	rcp.rn.f32 	%f57, %f56;
	add.s64 	%rd56, %rd55, %rd40;
	ld.global.nc.f32 	%f58, [%rd56];
	rcp.rn.f32 	%f59, %f58;
	add.f32 	%f60, %f57, %f59;
	ld.global.nc.f32 	%f61, [%rd55+4];
	rcp.rn.f32 	%f62, %f61;
	add.f32 	%f63, %f60, %f62;
	ld.global.nc.f32 	%f64, [%rd56+4];
	rcp.rn.f32 	%f65, %f64;
	add.f32 	%f66, %f63, %f65;
	mul.f32 	%f67, %f66, 0f3E800000;
	cvta.to.global.u64 	%rd57, %rd209;
	add.s64 	%rd58, %rd57, %rd38;
	ld.global.nc.f32 	%f68, [%rd58];
	add.s64 	%rd59, %rd58, %rd40;
	ld.global.nc.f32 	%f69, [%rd59];
	add.f32 	%f70, %f68, %f69;
	ld.global.nc.f32 	%f71, [%rd58+4];
	add.f32 	%f72, %f70, %f71;
	ld.global.nc.f32 	%f73, [%rd59+4];
	add.f32 	%f74, %f72, %f73;
	mul.f32 	%f75, %f74, 0f40200000;
	rcp.rn.f32 	%f76, %f75;
	cvta.to.global.u64 	%rd60, %rd210;
	add.s64 	%rd61, %rd60, %rd38;
	ld.global.nc.f32 	%f77, [%rd61];
	add.s64 	%rd62, %rd61, %rd40;
	ld.global.nc.f32 	%f78, [%rd62];
	add.f32 	%f79, %f77, %f78;
	ld.global.nc.f32 	%f80, [%rd61+4];
	add.f32 	%f81, %f79, %f80;
	ld.global.nc.f32 	%f82, [%rd62+4];
	add.f32 	%f83, %f81, %f82;
	mul.f32 	%f84, %f83, 0f40200000;
	rcp.rn.f32 	%f85, %f84;
	cvta.to.global.u64 	%rd63, %rd211;
	add.s64 	%rd64, %rd63, %rd38;
	ld.global.nc.f32 	%f86, [%rd64];
	rcp.rn.f32 	%f87, %f86;
	add.s64 	%rd65, %rd64, %rd40;
	ld.global.nc.f32 	%f88, [%rd65];
	rcp.rn.f32 	%f89, %f88;
	add.f32 	%f90, %f87, %f89;
	ld.global.nc.f32 	%f91, [%rd64+4];
	rcp.rn.f32 	%f92, %f91;
	add.f32 	%f93, %f90, %f92;
	ld.global.nc.f32 	%f94, [%rd65+4];
	rcp.rn.f32 	%f95, %f94;
	add.f32 	%f96, %f93, %f95;
	mul.f32 	%f97, %f96, 0f3E800000;
	cvta.to.global.u64 	%rd66, %rd212;
	add.s64 	%rd67, %rd66, %rd38;
	ld.global.nc.f32 	%f98, [%rd67];
	rcp.rn.f32 	%f99, %f98;
	add.s64 	%rd68, %rd67, %rd40;
	ld.global.nc.f32 	%f100, [%rd68];
	rcp.rn.f32 	%f101, %f100;
	add.f32 	%f102, %f99, %f101;
	ld.global.nc.f32 	%f103, [%rd67+4];
	rcp.rn.f32 	%f104, %f103;
	add.f32 	%f105, %f102, %f104;
	ld.global.nc.f32 	%f106, [%rd68+4];
	rcp.rn.f32 	%f107, %f106;
	add.f32 	%f108, %f105, %f107;
	mul.f32 	%f109, %f108, 0f3E800000;
	cvta.to.global.u64 	%rd69, %rd213;
	add.s64 	%rd70, %rd69, %rd38;
	ld.global.nc.f32 	%f110, [%rd70];
	rcp.rn.f32 	%f111, %f110;
	add.s64 	%rd71, %rd70, %rd40;
	ld.global.nc.f32 	%f112, [%rd71];
	rcp.rn.f32 	%f113, %f112;
	add.f32 	%f114, %f111, %f113;
	ld.global.nc.f32 	%f115, [%rd70+4];
	rcp.rn.f32 	%f116, %f115;
	add.f32 	%f117, %f114, %f116;
	ld.global.nc.f32 	%f118, [%rd71+4];
	rcp.rn.f32 	%f119, %f118;
	add.f32 	%f120, %f117, %f119;
	mul.f32 	%f121, %f120, 0f3E800000;
	cvta.to.global.u64 	%rd72, %rd214;
	add.s64 	%rd73, %rd72, %rd38;
	ld.global.nc.f32 	%f122, [%rd73];
	add.s64 	%rd74, %rd73, %rd40;
	ld.global.nc.f32 	%f123, [%rd74];
	add.f32 	%f124, %f122, %f123;
	ld.global.nc.f32 	%f125, [%rd73+4];
	add.f32 	%f126, %f124, %f125;
	ld.global.nc.f32 	%f127, [%rd74+4];
	add.f32 	%f128, %f126, %f127;
	mul.f32 	%f129, %f128, 0f40200000;
	rcp.rn.f32 	%f130, %f129;
	cvta.to.global.u64 	%rd75, %rd215;
	add.s64 	%rd76, %rd75, %rd38;
	ld.global.nc.f32 	%f131, [%rd76];
	rcp.rn.f32 	%f132, %f131;
	add.s64 	%rd77, %rd76, %rd40;
	ld.global.nc.f32 	%f133, [%rd77];
	rcp.rn.f32 	%f134, %f133;
	add.f32 	%f135, %f132, %f134;
	ld.global.nc.f32 	%f136, [%rd76+4];
	rcp.rn.f32 	%f137, %f136;
	add.f32 	%f138, %f135, %f137;
	ld.global.nc.f32 	%f139, [%rd77+4];
	rcp.rn.f32 	%f140, %f139;
	add.f32 	%f141, %f138, %f140;
	mul.f32 	%f142, %f141, 0f3E800000;
	cvta.to.global.u64 	%rd78, %rd216;
	add.s64 	%rd79, %rd78, %rd38;
	ld.global.nc.f32 	%f143, [%rd79];
	rcp.rn.f32 	%f144, %f143;
	add.s64 	%rd80, %rd79, %rd40;
	ld.global.nc.f32 	%f145, [%rd80];
	rcp.rn.f32 	%f146, %f145;
	add.f32 	%f147, %f144, %f146;
	ld.global.nc.f32 	%f148, [%rd79+4];
	rcp.rn.f32 	%f149, %f148;
	add.f32 	%f150, %f147, %f149;
	ld.global.nc.f32 	%f151, [%rd80+4];
	rcp.rn.f32 	%f152, %f151;
	add.f32 	%f153, %f150, %f152;
	mul.f32 	%f154, %f153, 0f3E800000;
	cvta.to.global.u64 	%rd81, %rd217;
	add.s64 	%rd82, %rd81, %rd38;
	ld.global.nc.f32 	%f155, [%rd82];
	rcp.rn.f32 	%f156, %f155;
	add.s64 	%rd83, %rd82, %rd40;
	ld.global.nc.f32 	%f157, [%rd83];
	rcp.rn.f32 	%f158, %f157;
	add.f32 	%f159, %f156, %f158;
	ld.global.nc.f32 	%f160, [%rd82+4];
	rcp.rn.f32 	%f161, %f160;
	add.f32 	%f162, %f159, %f161;
	ld.global.nc.f32 	%f163, [%rd83+4];
	rcp.rn.f32 	%f164, %f163;
	add.f32 	%f165, %f162, %f164;
	mul.f32 	%f166, %f165, 0f3E800000;
	cvta.to.global.u64 	%rd84, %rd218;
	add.s64 	%rd85, %rd84, %rd38;
	ld.global.nc.f32 	%f167, [%rd85];
	add.s64 	%rd86, %rd85, %rd40;
	ld.global.nc.f32 	%f168, [%rd86];
	add.f32 	%f169, %f167, %f168;
	ld.global.nc.f32 	%f170, [%rd85+4];
	add.f32 	%f171, %f169, %f170;
	ld.global.nc.f32 	%f172, [%rd86+4];
	add.f32 	%f173, %f171, %f172;
	mul.f32 	%f174, %f173, 0f40200000;
	rcp.rn.f32 	%f175, %f174;
	cvta.to.global.u64 	%rd87, %rd219;
	add.s64 	%rd88, %rd87, %rd38;
	ld.global.nc.f32 	%f176, [%rd88];
	rcp.rn.f32 	%f177, %f176;
	add.s64 	%rd89, %rd88, %rd40;
	ld.global.nc.f32 	%f178, [%rd89];
	rcp.rn.f32 	%f179, %f178;
	add.f32 	%f180, %f177, %f179;
	ld.global.nc.f32 	%f181, [%rd88+4];
	rcp.rn.f32 	%f182, %f181;
	add.f32 	%f183, %f180, %f182;
	ld.global.nc.f32 	%f184, [%rd89+4];
	rcp.rn.f32 	%f185, %f184;
	add.f32 	%f186, %f183, %f185;
	mul.f32 	%f187, %f186, 0f3E800000;
	cvta.to.global.u64 	%rd90, %rd220;
	add.s64 	%rd91, %rd90, %rd38;
	ld.global.nc.f32 	%f188, [%rd91];
	rcp.rn.f32 	%f189, %f188;
	add.s64 	%rd92, %rd91, %rd40;
	ld.global.nc.f32 	%f190, [%rd92];
	rcp.rn.f32 	%f191, %f190;
	add.f32 	%f192, %f189, %f191;
	ld.global.nc.f32 	%f193, [%rd91+4];
	rcp.rn.f32 	%f194, %f193;
	add.f32 	%f195, %f192, %f194;
	ld.global.nc.f32 	%f196, [%rd92+4];
	rcp.rn.f32 	%f197, %f196;
	add.f32 	%f198, %f195, %f197;
	mul.f32 	%f199, %f198, 0f3E800000;
	cvta.to.global.u64 	%rd93, %rd221;
	add.s64 	%rd94, %rd93, %rd38;
	ld.global.nc.f32 	%f200, [%rd94];
	add.s64 	%rd95, %rd94, %rd40;
	ld.global.nc.f32 	%f201, [%rd95];
	add.f32 	%f202, %f200, %f201;
	ld.global.nc.f32 	%f203, [%rd94+4];
	add.f32 	%f204, %f202, %f203;
	ld.global.nc.f32 	%f205, [%rd95+4];
	add.f32 	%f206, %f204, %f205;
	mul.f32 	%f207, %f206, 0f40200000;
	rcp.rn.f32 	%f208, %f207;
	cvta.to.global.u64 	%rd96, %rd222;
	add.s64 	%rd97, %rd96, %rd38;
	ld.global.nc.f32 	%f209, [%rd97];
	rcp.rn.f32 	%f210, %f209;
	add.s64 	%rd98, %rd97, %rd40;
	ld.global.nc.f32 	%f211, [%rd98];
	rcp.rn.f32 	%f212, %f211;
	add.f32 	%f213, %f210, %f212;
	ld.global.nc.f32 	%f214, [%rd97+4];
	rcp.rn.f32 	%f215, %f214;
	add.f32 	%f216, %f213, %f215;
	ld.global.nc.f32 	%f217, [%rd98+4];
	rcp.rn.f32 	%f218, %f217;
	add.f32 	%f219, %f216, %f218;
	mul.f32 	%f220, %f219, 0f3E800000;
	cvta.to.global.u64 	%rd99, %rd223;
	add.s64 	%rd100, %rd99, %rd38;
	ld.global.nc.f32 	%f221, [%rd100];
	add.s64 	%rd101, %rd100, %rd40;
	ld.global.nc.f32 	%f222, [%rd101];
	add.f32 	%f223, %f221, %f222;
	ld.global.nc.f32 	%f224, [%rd100+4];
	add.f32 	%f225, %f223, %f224;
	ld.global.nc.f32 	%f226, [%rd101+4];
	add.f32 	%f227, %f225, %f226;
	mul.f32 	%f228, %f227, 0f40200000;
	rcp.rn.f32 	%f229, %f228;
	cvta.to.global.u64 	%rd102, %rd194;
	mul.wide.s32 	%rd103, %r135, 4;
	add.s64 	%rd104, %rd102, %rd103;
	ld.global.nc.f32 	%f230, [%rd104];
	mul.wide.s32 	%rd105, %r131, 4;
	add.s64 	%rd106, %rd102, %rd105;
	ld.global.nc.f32 	%f231, [%rd106];
	sub.f32 	%f232, %f230, %f231;
	add.s64 	%rd107, %rd104, %rd40;
	ld.global.nc.f32 	%f233, [%rd107];
	mul.wide.s32 	%rd108, %r132, 4;
	add.s64 	%rd109, %rd102, %rd108;
	ld.global.nc.f32 	%f234, [%rd109];
	sub.f32 	%f235, %f233, %f234;
	mul.f32 	%f236, %f235, 0f3FB33333;
	fma.rn.f32 	%f237, %f232, 0f3F99999A, %f236;
	add.s64 	%rd110, %rd107, %rd40;
	ld.global.nc.f32 	%f238, [%rd110];
	mul.wide.s32 	%rd111, %r133, 4;
	add.s64 	%rd112, %rd102, %rd111;
	ld.global.nc.f32 	%f239, [%rd112];
	sub.f32 	%f240, %f238, %f239;
	fma.rn.f32 	%f241, %f240, 0f3FCCCCCD, %f237;
	add.s64 	%rd113, %rd110, %rd40;
	ld.global.nc.f32 	%f242, [%rd113];
	mul.wide.s32 	%rd114, %r134, 4;
	add.s64 	%rd115, %rd102, %rd114;
	ld.global.nc.f32 	%f243, [%rd115];
	sub.f32 	%f244, %f242, %f243;
	fma.rn.f32 	%f245, %f244, 0f3FE66666, %f241;
	mul.f32 	%f246, %f454, %f245;
	cvta.to.global.u64 	%rd116, %rd195;
	add.s64 	%rd117, %rd116, %rd103;
	ld.global.nc.f32 	%f247, [%rd117];
	add.s64 	%rd118, %rd116, %rd105;
	ld.global.nc.f32 	%f248, [%rd118];
	sub.f32 	%f249, %f247, %f248;
	add.s64 	%rd119, %rd117, %rd40;
	ld.global.nc.f32 	%f250, [%rd119];
	add.s64 	%rd120, %rd116, %rd108;
	ld.global.nc.f32 	%f251, [%rd120];
	sub.f32 	%f252, %f250, %f251;
	mul.f32 	%f253, %f252, 0f3FB33333;
	fma.rn.f32 	%f254, %f249, 0f3F99999A, %f253;
	add.s64 	%rd121, %rd119, %rd40;
	ld.global.nc.f32 	%f255, [%rd121];
	add.s64 	%rd122, %rd116, %rd111;
	ld.global.nc.f32 	%f256, [%rd122];
	sub.f32 	%f257, %f255, %f256;
	fma.rn.f32 	%f258, %f257, 0f3FCCCCCD, %f254;
	add.s64 	%rd123, %rd121, %rd40;
	ld.global.nc.f32 	%f259, [%rd123];
	add.s64 	%rd124, %rd116, %rd114;
	ld.global.nc.f32 	%f260, [%rd124];
	sub.f32 	%f261, %f259, %f260;
	fma.rn.f32 	%f262, %f261, 0f3FE66666, %f258;
	cvta.to.global.u64 	%rd125, %rd196;
	add.s64 	%rd126, %rd125, %rd103;
	ld.global.nc.f32 	%f263, [%rd126];
	add.s64 	%rd127, %rd125, %rd105;
	ld.global.nc.f32 	%f264, [%rd127];
	sub.f32 	%f265, %f263, %f264;
	add.s64 	%rd128, %rd126, %rd40;
	ld.global.nc.f32 	%f266, [%rd128];
	add.s64 	%rd129, %rd125, %rd108;
	ld.global.nc.f32 	%f267, [%rd129];
	sub.f32 	%f268, %f266, %f267;
	mul.f32 	%f269, %f268, 0f3FB33333;
	fma.rn.f32 	%f270, %f265, 0f3F99999A, %f269;
	add.s64 	%rd130, %rd128, %rd40;
	ld.global.nc.f32 	%f271, [%rd130];
	add.s64 	%rd131, %rd125, %rd111;
	ld.global.nc.f32 	%f272, [%rd131];
	sub.f32 	%f273, %f271, %f272;
	fma.rn.f32 	%f274, %f273, 0f3FCCCCCD, %f270;
	add.s64 	%rd132, %rd130, %rd40;
	ld.global.nc.f32 	%f275, [%rd132];
	add.s64 	%rd133, %rd125, %rd114;
	ld.global.nc.f32 	%f276, [%rd133];
	sub.f32 	%f277, %f275, %f276;
	fma.rn.f32 	%f278, %f277, 0f3FE66666, %f274;
	cvta.to.global.u64 	%rd134, %rd197;
	mul.wide.s32 	%rd135, %r136, 4;
	add.s64 	%rd136, %rd134, %rd135;
	ld.global.nc.f32 	%f279, [%rd136];
	mul.wide.s32 	%rd137, %r143, 4;
	add.s64 	%rd138, %rd134, %rd137;
	ld.global.nc.f32 	%f280, [%rd138];
	sub.f32 	%f281, %f279, %f280;
	mul.wide.s32 	%rd139, %r139, 4;
	add.s64 	%rd140, %rd134, %rd139;
	ld.global.nc.f32 	%f282, [%rd140];
	mul.wide.s32 	%rd141, %r142, 4;
	add.s64 	%rd142, %rd134, %rd141;
	ld.global.nc.f32 	%f283, [%rd142];
	sub.f32 	%f284, %f282, %f283;
	mul.f32 	%f285, %f284, 0f3FB33333;
	fma.rn.f32 	%f286, %f281, 0f3F99999A, %f285;
	mul.wide.s32 	%rd143, %r138, 4;
	add.s64 	%rd144, %rd134, %rd143;
	ld.global.nc.f32 	%f287, [%rd144];
	mul.wide.s32 	%rd145, %r141, 4;
	add.s64 	%rd146, %rd134, %rd145;
	ld.global.nc.f32 	%f288, [%rd146];
	sub.f32 	%f289, %f287, %f288;
	fma.rn.f32 	%f290, %f289, 0f3FCCCCCD, %f286;
	mul.wide.s32 	%rd147, %r137, 4;
	add.s64 	%rd148, %rd134, %rd147;
	ld.global.nc.f32 	%f291, [%rd148];
	mul.wide.s32 	%rd149, %r140, 4;
	add.s64 	%rd150, %rd134, %rd149;
	ld.global.nc.f32 	%f292, [%rd150];
	sub.f32 	%f293, %f291, %f292;
	fma.rn.f32 	%f294, %f293, 0f3FE66666, %f290;
	mul.f32 	%f295, %f455, %f294;
	cvta.to.global.u64 	%rd151, %rd198;
	add.s64 	%rd152, %rd151, %rd135;
	ld.global.nc.f32 	%f296, [%rd152];
	add.s64 	%rd153, %rd151, %rd137;
	ld.global.nc.f32 	%f297, [%rd153];
	sub.f32 	%f298, %f296, %f297;
	add.s64 	%rd154, %rd151, %rd139;
	ld.global.nc.f32 	%f299, [%rd154];
	add.s64 	%rd155, %rd151, %rd141;
	ld.global.nc.f32 	%f300, [%rd155];
	sub.f32 	%f301, %f299, %f300;
	mul.f32 	%f302, %f301, 0f3FB33333;
	fma.rn.f32 	%f303, %f298, 0f3F99999A, %f302;
	add.s64 	%rd156, %rd151, %rd143;
	ld.global.nc.f32 	%f304, [%rd156];
	add.s64 	%rd157, %rd151, %rd145;
	ld.global.nc.f32 	%f305, [%rd157];
	sub.f32 	%f306, %f304, %f305;
	fma.rn.f32 	%f307, %f306, 0f3FCCCCCD, %f303;
	add.s64 	%rd158, %rd151, %rd147;
	ld.global.nc.f32 	%f308, [%rd158];
	add.s64 	%rd159, %rd151, %rd149;
	ld.global.nc.f32 	%f309, [%rd159];
	sub.f32 	%f310, %f308, %f309;
	fma.rn.f32 	%f311, %f310, 0f3FE66666, %f307;
	mul.f32 	%f312, %f455, %f311;
	cvta.to.global.u64 	%rd160, %rd199;
	add.s64 	%rd161, %rd160, %rd135;
	ld.global.nc.f32 	%f313, [%rd161];
	add.s64 	%rd162, %rd160, %rd137;
	ld.global.nc.f32 	%f314, [%rd162];
	sub.f32 	%f315, %f313, %f314;
	add.s64 	%rd163, %rd160, %rd139;
	ld.global.nc.f32 	%f316, [%rd163];
	add.s64 	%rd164, %rd160, %rd141;
	ld.global.nc.f32 	%f317, [%rd164];
	sub.f32 	%f318, %f316, %f317;
	mul.f32 	%f319, %f318, 0f3FB33333;
	fma.rn.f32 	%f320, %f315, 0f3F99999A, %f319;
	add.s64 	%rd165, %rd160, %rd143;
	ld.global.nc.f32 	%f321, [%rd165];
	add.s64 	%rd166, %rd160, %rd145;
	ld.global.nc.f32 	%f322, [%rd166];
	sub.f32 	%f323, %f321, %f322;
	fma.rn.f32 	%f324, %f323, 0f3FCCCCCD, %f320;
	add.s64 	%rd167, %rd160, %rd147;
	ld.global.nc.f32 	%f325, [%rd167];
	add.s64 	%rd168, %rd160, %rd149;
	ld.global.nc.f32 	%f326, [%rd168];
	sub.f32 	%f327, %f325, %f326;
	fma.rn.f32 	%f328, %f327, 0f3FE66666, %f324;
	cvta.to.global.u64 	%rd169, %rd200;
	mul.wide.s32 	%rd170, %r130, 4;
	add.s64 	%rd171, %rd169, %rd170;
	ld.global.nc.f32 	%f329, [%rd171];
	ld.global.nc.f32 	%f330, [%rd171+-4];
	sub.f32 	%f331, %f329, %f330;
	ld.global.nc.f32 	%f332, [%rd171+4];
	ld.global.nc.f32 	%f333, [%rd171+-8];
	sub.f32 	%f334, %f332, %f333;
	mul.f32 	%f335, %f334, 0f3FB33333;
	fma.rn.f32 	%f336, %f331, 0f3F99999A, %f335;
	ld.global.nc.f32 	%f337, [%rd171+8];
	ld.global.nc.f32 	%f338, [%rd171+-12];
	sub.f32 	%f339, %f337, %f338;
	fma.rn.f32 	%f340, %f339, 0f3FCCCCCD, %f336;
	ld.global.nc.f32 	%f341, [%rd171+12];
	ld.global.nc.f32 	%f342, [%rd171+-16];
	sub.f32 	%f343, %f341, %f342;
	fma.rn.f32 	%f344, %f343, 0f3FE66666, %f340;
	mul.f32 	%f345, %f453, %f344;
	cvta.to.global.u64 	%rd172, %rd201;
	add.s64 	%rd173, %rd172, %rd170;
	ld.global.nc.f32 	%f346, [%rd173];
	ld.global.nc.f32 	%f347, [%rd173+-4];
	sub.f32 	%f348, %f346, %f347;
	ld.global.nc.f32 	%f349, [%rd173+4];
	ld.global.nc.f32 	%f350, [%rd173+-8];
	sub.f32 	%f351, %f349, %f350;
	mul.f32 	%f352, %f351, 0f3FB33333;
	fma.rn.f32 	%f353, %f348, 0f3F99999A, %f352;
	ld.global.nc.f32 	%f354, [%rd173+8];
	ld.global.nc.f32 	%f355, [%rd173+-12];
	sub.f32 	%f356, %f354, %f355;
	fma.rn.f32 	%f357, %f356, 0f3FCCCCCD, %f353;
	ld.global.nc.f32 	%f358, [%rd173+12];
	ld.global.nc.f32 	%f359, [%rd173+-16];
	sub.f32 	%f360, %f358, %f359;
	fma.rn.f32 	%f361, %f360, 0f3FE66666, %f357;
	mul.f32 	%f362, %f453, %f361;
	cvta.to.global.u64 	%rd174, %rd202;
	add.s64 	%rd175, %rd174, %rd170;
	ld.global.nc.f32 	%f363, [%rd175];
	ld.global.nc.f32 	%f364, [%rd175+-4];
	sub.f32 	%f365, %f363, %f364;
	ld.global.nc.f32 	%f366, [%rd175+4];
	ld.global.nc.f32 	%f367, [%rd175+-8];
	sub.f32 	%f368, %f366, %f367;
	mul.f32 	%f369, %f368, 0f3FB33333;
	fma.rn.f32 	%f370, %f365, 0f3F99999A, %f369;
	ld.global.nc.f32 	%f371, [%rd175+8];
	ld.global.nc.f32 	%f372, [%rd175+-12];
	sub.f32 	%f373, %f371, %f372;
	fma.rn.f32 	%f374, %f373, 0f3FCCCCCD, %f370;
	ld.global.nc.f32 	%f375, [%rd175+12];
	ld.global.nc.f32 	%f376, [%rd175+-16];
	sub.f32 	%f377, %f375, %f376;
	fma.rn.f32 	%f378, %f377, 0f3FE66666, %f374;
	mul.f32 	%f379, %f453, %f378;
	mul.f32 	%f380, %f452, %f13;
	mul.f32 	%f381, %f452, %f22;
	mul.f32 	%f382, %f381, %f312;
	fma.rn.f32 	%f383, %f380, %f246, %f382;
	mul.f32 	%f384, %f452, %f31;
	fma.rn.f32 	%f385, %f384, %f379, %f383;
	mul.f32 	%f386, %f452, %f43;
	fma.rn.f32 	%f387, %f455, %f328, %f362;
	fma.rn.f32 	%f388, %f386, %f387, %f385;
	mul.f32 	%f389, %f452, %f55;
	fma.rn.f32 	%f390, %f454, %f278, %f345;
	fma.rn.f32 	%f391, %f389, %f390, %f388;
	mul.f32 	%f392, %f452, %f67;
	fma.rn.f32 	%f393, %f454, %f262, %f295;
	fma.rn.f32 	%f394, %f392, %f393, %f391;
	cvta.to.global.u64 	%rd176, %rd188;
	add.s64 	%rd177, %rd176, %rd38;
	ld.global.f32 	%f395, [%rd177];
	add.f32 	%f396, %f395, %f394;
	st.global.f32 	[%rd177], %f396;
	mul.f32 	%f397, %f452, %f76;
	mul.f32 	%f398, %f397, %f312;
	fma.rn.f32 	%f399, %f381, %f246, %f398;
	mul.f32 	%f400, %f452, %f85;
	fma.rn.f32 	%f401, %f400, %f379, %f399;
	mul.f32 	%f402, %f452, %f97;
	fma.rn.f32 	%f403, %f402, %f387, %f401;
	mul.f32 	%f404, %f452, %f109;
	fma.rn.f32 	%f405, %f404, %f390, %f403;
	mul.f32 	%f406, %f452, %f121;
	fma.rn.f32 	%f407, %f406, %f393, %f405;
	cvta.to.global.u64 	%rd178, %rd189;
	add.s64 	%rd179, %rd178, %rd38;
	ld.global.f32 	%f408, [%rd179];
	add.f32 	%f409, %f408, %f407;
	st.global.f32 	[%rd179], %f409;
	mul.f32 	%f410, %f400, %f312;
	fma.rn.f32 	%f411, %f384, %f246, %f410;
	mul.f32 	%f412, %f452, %f130;
	fma.rn.f32 	%f413, %f412, %f379, %f411;
	mul.f32 	%f414, %f452, %f142;
	fma.rn.f32 	%f415, %f414, %f387, %f413;
	mul.f32 	%f416, %f452, %f154;
	fma.rn.f32 	%f417, %f416, %f390, %f415;
	mul.f32 	%f418, %f452, %f166;
	fma.rn.f32 	%f419, %f418, %f393, %f417;
	cvta.to.global.u64 	%rd180, %rd190;
	add.s64 	%rd181, %rd180, %rd38;
	ld.global.f32 	%f420, [%rd181];
	add.f32 	%f421, %f420, %f419;
	st.global.f32 	[%rd181], %f421;
	mul.f32 	%f422, %f402, %f312;
	fma.rn.f32 	%f423, %f386, %f246, %f422;
	fma.rn.f32 	%f424, %f414, %f379, %f423;
	mul.f32 	%f425, %f452, %f175;
	fma.rn.f32 	%f426, %f425, %f387, %f424;
	mul.f32 	%f427, %f452, %f187;
	fma.rn.f32 	%f428, %f427, %f390, %f426;
	mul.f32 	%f429, %f452, %f199;
	fma.rn.f32 	%f430, %f429, %f393, %f428;
	cvta.to.global.u64 	%rd182, %rd191;
	add.s64 	%rd183, %rd182, %rd38;
	ld.global.f32 	%f431, [%rd183];
	add.f32 	%f432, %f431, %f430;
	st.global.f32 	[%rd183], %f432;
	mul.f32 	%f433, %f404, %f312;
	fma.rn.f32 	%f434, %f389, %f246, %f433;
	fma.rn.f32 	%f435, %f416, %f379, %f434;
	fma.rn.f32 	%f436, %f427, %f387, %f435;
	mul.f32 	%f437, %f452, %f208;
	fma.rn.f32 	%f438, %f437, %f390, %f436;
	mul.f32 	%f439, %f452, %f220;
	fma.rn.f32 	%f440, %f439, %f393, %f438;
	cvta.to.global.u64 	%rd184, %rd192;
	add.s64 	%rd185, %rd184, %rd38;
	ld.global.f32 	%f441, [%rd185];
	add.f32 	%f442, %f441, %f440;
	st.global.f32 	[%rd185], %f442;
	mul.f32 	%f443, %f406, %f312;
	fma.rn.f32 	%f444, %f392, %f246, %f443;
	fma.rn.f32 	%f445, %f418, %f379, %f444;
	fma.rn.f32 	%f446, %f429, %f387, %f445;
	fma.rn.f32 	%f447, %f439, %f390, %f446;
	mul.f32 	%f448, %f452, %f229;
	fma.rn.f32 	%f449, %f448, %f393, %f447;
	cvta.to.global.u64 	%rd186, %rd193;
	add.s64 	%rd187, %rd186, %rd38;
	ld.global.f32 	%f450, [%rd187];
	add.f32 	%f451, %f449, %f450;
	st.global.f32 	[%rd187], %f451;
	add.s32 	%r144, %r144, 1;
	setp.ne.s32 	%p4, %r144, 0;
	mul.lo.s32 	%r105, %r126, %r124;
	add.s32 	%r143, %r143, %r105;
	add.s32 	%r142, %r142, %r105;
	add.s32 	%r141, %r141, %r105;
	add.s32 	%r140, %r140, %r105;
	add.s32 	%r139, %r139, %r105;
	add.s32 	%r138, %r138, %r105;
	add.s32 	%r137, %r137, %r105;
	add.s32 	%r136, %r136, %r105;
	add.s32 	%r135, %r135, %r105;
	add.s32 	%r134, %r134, %r105;
	add.s32 	%r133, %r133, %r105;
	add.s32 	%r132, %r132, %r105;
	add.s32 	%r131, %r131, %r105;
	add.s32 	%r130, %r130, %r105;
	add.s32 	%r129, %r129, %r105;
	@%p4 bra 	$L__BB6_8;
	ld.param.u32 	%r115, [_Z33compute_component_scell_BR_cuda_kPfS_S_S_S_S_PKfS1_S1_S1_S1_S1_S1_S1_S1_S1_S1_S1_S1_S1_S1_S1_S1_S1_S1_S1_S1_S1_S1_S1_S1_S1_S1_S1_S1_S1_ffffiiiiiiiiiii_param_43];
	mov.u32 	%r106, %nctaid.y;
	mov.u32 	%r107, %ntid.y;
	mad.lo.s32 	%r128, %r106, %r107, %r128;
	setp.lt.s32 	%p5, %r128, %r115;
	@%p5 bra 	$L__BB6_7;
	bra.uni 	$L__BB6_4;

}
	// .globl	_Z33compute_component_scell_BL_cuda_kPfS_S_S_S_S_PKfS1_S1_S1_S1_S1_S1_S1_S1_S1_S1_S1_S1_S1_S1_S1_S1_S1_S1_S1_S1_S1_S1_S1_S1_S1_S1_S1_S1_S1_ffffiiiiiiiiiii
.visible .entry _Z33compute_component_scell_BL_cuda_kPfS_S_S_S_S_PKfS1_S1_S1_S1_S1_S1_S1_S1_S1_S1_S1_S1_S1_S1_S1_S1_S1_S1_S1_S1_S1_S1_S1_S1_S1_S1_S1_S1_S1_ffffiiiiiiiiiii(
	.param .u64 .ptr .align 1 _Z33compute_component_scell_BL_cuda_kPfS_S_S_S_S_PKfS1_S1_S1_S1_S1_S1_S1_S1_S1_S1_S1_S1_S1_S1_S1_S1_S1_S1_S1_S1_S1_S1_S1_S1_S1_S1_S1_S1_S1_ffffiiiiiiiiiii_param_0,
	.param .u64 .ptr .align 1 _Z33compute_component_scell_BL_cuda_kPfS_S_S_S_S_PKfS1_S1_S1_S1_S1_S1_S1_S1_S1_S1_S1_S1_S1_S1_S1_S1_S1_S1_S1_S1_S1_S1_S1_S1_S1_S1_S1_S1_S1_ffffiiiiiiiiiii_param_1,
	.param .u64 .ptr .align 1 _Z33compute_component_scell_BL_cuda_kPfS_S_S_S_S_PKfS1_S1_S1_S1_S1_S1_S1_S1_S1_S1_S1_S1_S1_S1_S1_S1_S1_S1_S1_S1_S1_S1_S1_S1_S1_S1_S1_S1_S1_ffffiiiiiiiiiii_param_2,
	.param .u64 .ptr .align 1 _Z33compute_component_scell_BL_cuda_kPfS_S_S_S_S_PKfS1_S1_S1_S1_S1_S1_S1_S1_S1_S1_S1_S1_S1_S1_S1_S1_S1_S1_S1_S1_S1_S1_S1_S1_S1_S1_S1_S1_S1_ffffiiiiiiiiiii_param_3,
	.param .u64 .ptr .align 1 _Z33compute_component_scell_BL_cuda_kPfS_S_S_S_S_PKfS1_S1_S1_S1_S1_S1_S1_S1_S1_S1_S1_S1_S1_S1_S1_S1_S1_S1_S1_S1_S1_S1_S1_S1_S1_S1_S1_S1_S1_ffffiiiiiiiiiii_param_4,
	.param .u64 .ptr .align 1 _Z33compute_component_scell_BL_cuda_kPfS_S_S_S_S_PKfS1_S1_S1_S1_S1_S1_S1_S1_S1_S1_S1_S1_S1_S1_S1_S1_S1_S1_S1_S1_S1_S1_S1_S1_S1_S1_S1_S1_S1_ffffiiiiiiiiiii_param_5,
	.param .u64 .ptr .align 1 _Z33compute_component_scell_BL_cuda_kPfS_S_S_S_S_PKfS1_S1_S1_S1_S1_S1_S1_S1_S1_S1_S1_S1_S1_S1_S1_S1_S1_S1_S1_S1_S1_S1_S1_S1_S1_S1_S1_S1_S1_ffffiiiiiiiiiii_param_6,
	.param .u64 .ptr .align 1 _Z33compute_component_scell_BL_cuda_kPfS_S_S_S_S_PKfS1_S1_S1_S1_S1_S1_S1_S1_S1_S1_S1_S1_S1_S1_S1_S1_S1_S1_S1_S1_S1_S1_S1_S1_S1_S1_S1_S1_S1_ffffiiiiiiiiiii_param_7,
	.param .u64 .ptr .align 1 _Z33compute_component_scell_BL_cuda_kPfS_S_S_S_S_PKfS1_S1_S1_S1_S1_S1_S1_S1_S1_S1_S1_S1_S1_S1_S1_S1_S1_S1_S1_S1_S1_S1_S1_S1_S1_S1_S1_S1_S1_ffffiiiiiiiiiii_param_8,
	.param .u64 .ptr .align 1 _Z33compute_component_scell_BL_cuda_kPfS_S_S_S_S_PKfS1_S1_S1_S1_S1_S1_S1_S1_S1_S1_S1_S1_S1_S1_S1_S1_S1_S1_S1_S1_S1_S1_S1_S1_S1_S1_S1_S1_S1_ffffiiiiiiiiiii_param_9,
	.param .u64 .ptr .align 1 _Z33compute_component_scell_BL_cuda_kPfS_S_S_S_S_PKfS1_S1_S1_S1_S1_S1_S1_S1_S1_S1_S1_S1_S1_S1_S1_S1_S1_S1_S1_S1_S1_S1_S1_S1_S1_S1_S1_S1_S1_ffffiiiiiiiiiii_param_10,
	.param .u64 .ptr .align 1 _Z33compute_component_scell_BL_cuda_kPfS_S_S_S_S_PKfS1_S1_S1_S1_S1_S1_S1_S1_S1_S1_S1_S1_S1_S1_S1_S1_S1_S1_S1_S1_S1_S1_S1_S1_S1_S1_S1_S1_S1_ffffiiiiiiiiiii_param_11,
	.param .u64 .ptr .align 1 _Z33compute_component_scell_BL_cuda_kPfS_S_S_S_S_PKfS1_S1_S1_S1_S1_S1_S1_S1_S1_S1_S1_S1_S1_S1_S1_S1_S1_S1_S1_S1_S1_S1_S1_S1_S1_S1_S1_S1_S1_ffffiiiiiiiiiii_param_12,
	.param .u64 .ptr .align 1 _Z33compute_component_scell_BL_cuda_kPfS_S_S_S_S_PKfS1_S1_S1_S1_S1_S1_S1_S1_S1_S1_S1_S1_S1_S1_S1_S1_S1_S1_S1_S1_S1_S1_S1_S1_S1_S1_S1_S1_S1_ffffiiiiiiiiiii_param_13,
	.param .u64 .ptr .align 1 _Z33compute_component_scell_BL_cuda_kPfS_S_S_S_S_PKfS1_S1_S1_S1_S1_S1_S1_S1_S1_S1_S1_S1_S1_S1_S1_S1_S1_S1_S1_S1_S1_S1_S1_S1_S1_S1_S1_S1_S1_ffffiiiiiiiiiii_param_14,
	.param .u64 .ptr .align 1 _Z33compute_component_scell_BL_cuda_kPfS_S_S_S_S_PKfS1_S1_S1_S1_S1_S1_S1_S1_S1_S1_S1_S1_S1_S1_S1_S1_S1_S1_S1_S1_S1_S1_S1_S1_S1_S1_S1_S1_S1_ffffiiiiiiiiiii_param_15,
	.param .u64 .ptr .align 1 _Z33compute_component_scell_BL_cuda_kPfS_S_S_S_S_PKfS1_S1_S1_S1_S1_S1_S1_S1_S1_S1_S1_S1_S1_S1_S1_S1_S1_S1_S1_S1_S1_S1_S1_S1_S1_S1_S1_S1_S1_ffffiiiiiiiiiii_param_16,
	.param .u64 .ptr .align 1 _Z33compute_component_scell_BL_cuda_kPfS_S_S_S_S_PKfS1_S1_S1_S1_S1_S1_S1_S1_S1_S1_S1_S1_S1_S1_S1_S1_S1_S1_S1_S1_S1_S1_S1_S1_S1_S1_S1_S1_S1_ffffiiiiiiiiiii_param_17,
	.param .u64 .ptr .align 1 _Z33compute_component_scell_BL_cuda_kPfS_S_S_S_S_PKfS1_S1_S1_S1_S1_S1_S1_S1_S1_S1_S1_S1_S1_S1_S1_S1_S1_S1_S1_S1_S1_S1_S1_S1_S1_S1_S1_S1_S1_ffffiiiiiiiiiii_param_18,
	.param .u64 .ptr .align 1 _Z33compute_component_scell_BL_cuda_kPfS_S_S_S_S_PKfS1_S1_S1_S1_S1_S1_S1_S1_S1_S1_S1_S1_S1_S1_S1_S1_S1_S1_S1_S1_S1_S1_S1_S1_S1_S1_S1_S1_S1_ffffiiiiiiiiiii_param_19,
	.param .u64 .ptr .align 1 _Z33compute_component_scell_BL_cuda_kPfS_S_S_S_S_PKfS1_S1_S1_S1_S1_S1_S1_S1_S1_S1_S1_S1_S1_S1_S1_S1_S1_S1_S1_S1_S1_S1_S1_S1_S1_S1_S1_S1_S1_ffffiiiiiiiiiii_param_20,
	.param .u64 .ptr .align 1 _Z33compute_component_scell_BL_cuda_kPfS_S_S_S_S_PKfS1_S1_S1_S1_S1_S1_S1_S1_S1_S1_S1_S1_S1_S1_S1_S1_S1_S1_S1_S1_S1_S1_S1_S1_S1_S1_S1_S1_S1_ffffiiiiiiiiiii_param_21,
	.param .u64 .ptr .align 1 _Z33compute_component_scell_BL_cuda_kPfS_S_S_S_S_PKfS1_S1_S1_S1_S1_S1_S1_S1_S1_S1_S1_S1_S1_S1_S1_S1_S1_S1_S1_S1_S1_S1_S1_S1_S1_S1_S1_S1_S1_ffffiiiiiiiiiii_param_22,
	.param .u64 .ptr .align 1 _Z33compute_component_scell_BL_cuda_kPfS_S_S_S_S_PKfS1_S1_S1_S1_S1_S1_S1_S1_S1_S1_S1_S1_S1_S1_S1_S1_S1_S1_S1_S1_S1_S1_S1_S1_S1_S1_S1_S1_S1_ffffiiiiiiiiiii_param_23,
	.param .u64 .ptr .align 1 _Z33compute_component_scell_BL_cuda_kPfS_S_S_S_S_PKfS1_S1_S1_S1_S1_S1_S1_S1_S1_S1_S1_S1_S1_S1_S1_S1_S1_S1_S1_S1_S1_S1_S1_S1_S1_S1_S1_S1_S1_ffffiiiiiiiiiii_param_24,
	.param .u64 .ptr .align 1 _Z33compute_component_scell_BL_cuda_kPfS_S_S_S_S_PKfS1_S1_S1_S1_S1_S1_S1_S1_S1_S1_S1_S1_S1_S1_S1_S1_S1_S1_S1_S1_S1_S1_S1_S1_S1_S1_S1_S1_S1_ffffiiiiiiiiiii_param_25,
	.param .u64 .ptr .align 1 _Z33compute_component_scell_BL_cuda_kPfS_S_S_S_S_PKfS1_S1_S1_S1_S1_S1_S1_S1_S1_S1_S1_S1_S1_S1_S1_S1_S1_S1_S1_S1_S1_S1_S1_S1_S1_S1_S1_S1_S1_ffffiiiiiiiiiii_param_26,
	.param .u64 .ptr .align 1 _Z33compute_component_scell_BL_cuda_kPfS_S_S_S_S_PKfS1_S1_S1_S1_S1_S1_S1_S1_S1_S1_S1_S1_S1_S1_S1_S1_S1_S1_S1_S1_S1_S1_S1_S1_S1_S1_S1_S1_S1_ffffiiiiiiiiiii_param_27,
	.param .u64 .ptr .align 1 _Z33compute_component_scell_BL_cuda_kPfS_S_S_S_S_PKfS1_S1_S1_S1_S1_S1_S1_S1_S1_S1_S1_S1_S1_S1_S1_S1_S1_S1_S1_S1_S1_S1_S1_S1_S1_S1_S1_S1_S1_ffffiiiiiiiiiii_param_28,
	.param .u64 .ptr .align 1 _Z33compute_component_scell_BL_cuda_kPfS_S_S_S_S_PKfS1_S1_S1_S1_S1_S1_S1_S1_S1_S1_S1_S1_S1_S1_S1_S1_S1_S1_S1_S1_S1_S1_S1_S1_S1_S1_S1_S1_S1_ffffiiiiiiiiiii_param_29,
	.param .u64 .ptr .align 1 _Z33compute_component_scell_BL_cuda_kPfS_S_S_S_S_PKfS1_S1_S1_S1_S1_S1_S1_S1_S1_S1_S1_S1_S1_S1_S1_S1_S1_S1_S1_S1_S1_S1_S1_S1_S1_S1_S1_S1_S1_ffffiiiiiiiiiii_param_30,
	.param .u64 .ptr .align 1 _Z33compute_component_scell_BL_cuda_kPfS_S_S_S_S_PKfS1_S1_S1_S1_S1_S1_S1_S1_S1_S1_S1_S1_S1_S1_S1_S1_S1_S1_S1_S1_S1_S1_S1_S1_S1_S1_S1_S1_S1_ffffiiiiiiiiiii_param_31,
	.param .u64 .ptr .align 1 _Z33compute_component_scell_BL_cuda_kPfS_S_S_S_S_PKfS1_S1_S1_S1_S1_S1_S1_S1_S1_S1_S1_S1_S1_S1_S1_S1_S1_S1_S1_S1_S1_S1_S1_S1_S1_S1_S1_S1_S1_ffffiiiiiiiiiii_param_32,
	.param .u64 .ptr .align 1 _Z33compute_component_scell_BL_cuda_kPfS_S_S_S_S_PKfS1_S1_S1_S1_S1_S1_S1_S1_S1_S1_S1_S1_S1_S1_S1_S1_S1_S1_S1_S1_S1_S1_S1_S1_S1_S1_S1_S1_S1_ffffiiiiiiiiiii_param_33,
	.param .u64 .ptr .align 1 _Z33compute_component_scell_BL_cuda_kPfS_S_S_S_S_PKfS1_S1_S1_S1_S1_S1_S1_S1_S1_S1_S1_S1_S1_S1_S1_S1_S1_S1_S1_S1_S1_S1_S1_S1_S1_S1_S1_S1_S1_ffffiiiiiiiiiii_param_34,
	.param .u64 .ptr .align 1 _Z33compute_component_scell_BL_cuda_kPfS_S_S_S_S_PKfS1_S1_S1_S1_S1_S1_S1_S1_S1_S1_S1_S1_S1_S1_S1_S1_S1_S1_S1_S1_S1_S1_S1_S1_S1_S1_S1_S1_S1_ffffiiiiiiiiiii_param_35,
	.param .f32 _Z33compute_component_scell_BL_cuda_kPfS_S_S_S_S_PKfS1_S1_S1_S1_S1_S1_S1_S1_S1_S1_S1_S1_S1_S1_S1_S1_S1_S1_S1_S1_S1_S1_S1_S1_S1_S1_S1_S1_S1_ffffiiiiiiiiiii_param_36,
	.param .f32 _Z33compute_component_scell_BL_cuda_kPfS_S_S_S_S_PKfS1_S1_S1_S1_S1_S1_S1_S1_S1_S1_S1_S1_S1_S1_S1_S1_S1_S1_S1_S1_S1_S1_S1_S1_S1_S1_S1_S1_S1_ffffiiiiiiiiiii_param_37,
	.param .f32 _Z33compute_component_scell_BL_cuda_kPfS_S_S_S_S_PKfS1_S1_S1_S1_S1_S1_S1_S1_S1_S1_S1_S1_S1_S1_S1_S1_S1_S1_S1_S1_S1_S1_S1_S1_S1_S1_S1_S1_S1_ffffiiiiiiiiiii_param_38,
	.param .f32 _Z33compute_component_scell_BL_cuda_kPfS_S_S_S_S_PKfS1_S1_S1_S1_S1_S1_S1_S1_S1_S1_S1_S1_S1_S1_S1_S1_S1_S1_S1_S1_S1_S1_S1_S1_S1_S1_S1_S1_S1_ffffiiiiiiiiiii_param_39,
	.param .u32 _Z33compute_component_scell_BL_cuda_kPfS_S_S_S_S_PKfS1_S1_S1_S1_S1_S1_S1_S1_S1_S1_S1_S1_S1_S1_S1_S1_S1_S1_S1_S1_S1_S1_S1_S1_S1_S1_S1_S1_S1_ffffiiiiiiiiiii_param_40,
	.param .u32 _Z33compute_component_scell_BL_cuda_kPfS_S_S_S_S_PKfS1_S1_S1_S1_S1_S1_S1_S1_S1_S1_S1_S1_S1_S1_S1_S1_S1_S1_S1_S1_S1_S1_S1_S1_S1_S1_S1_S1_S1_ffffiiiiiiiiiii_param_41,
	.param .u32 _Z33compute_component_scell_BL_cuda_kPfS_S_S_S_S_PKfS1_S1_S1_S1_S1_S1_S1_S1_S1_S1_S1_S1_S1_S1_S1_S1_S1_S1_S1_S1_S1_S1_S1_S1_S1_S1_S1_S1_S1_ffffiiiiiiiiiii_param_42,
	.param .u32 _Z33compute_component_scell_BL_cuda_kPfS_S_S_S_S_PKfS1_S1_S1_S1_S1_S1_S1_S1_S1_S1_S1_S1_S1_S1_S1_S1_S1_S1_S1_S1_S1_S1_S1_S1_S1_S1_S1_S1_S1_ffffiiiiiiiiiii_param_43,
	.param .u32 _Z33compute_component_scell_BL_cuda_kPfS_S_S_S_S_PKfS1_S1_S1_S1_S1_S1_S1_S1_S1_S1_S1_S1_S1_S1_S1_S1_S1_S1_S1_S1_S1_S1_S1_S1_S1_S1_S1_S1_S1_ffffiiiiiiiiiii_param_44,
	.param .u32 _Z33compute_component_scell_BL_cuda_kPfS_S_S_S_S_PKfS1_S1_S1_S1_S1_S1_S1_S1_S1_S1_S1_S1_S1_S1_S1_S1_S1_S1_S1_S1_S1_S1_S1_S1_S1_S1_S1_S1_S1_ffffiiiiiiiiiii_param_45,
	.param .u32 _Z33compute_component_scell_BL_cuda_kPfS_S_S_S_S_PKfS1_S1_S1_S1_S1_S1_S1_S1_S1_S1_S1_S1_S1_S1_S1_S1_S1_S1_S1_S1_S1_S1_S1_S1_S1_S1_S1_S1_S1_ffffiiiiiiiiiii_param_46,
	.param .u32 _Z33compute_component_scell_BL_cuda_kPfS_S_S_S_S_PKfS1_S1_S1_S1_S1_S1_S1_S1_S1_S1_S1_S1_S1_S1_S1_S1_S1_S1_S1_S1_S1_S1_S1_S1_S1_S1_S1_S1_S1_ffffiiiiiiiiiii_param_47,
	.param .u32 _Z33compute_component_scell_BL_cuda_kPfS_S_S_S_S_PKfS1_S1_S1_S1_S1_S1_S1_S1_S1_S1_S1_S1_S1_S1_S1_S1_S1_S1_S1_S1_S1_S1_S1_S1_S1_S1_S1_S1_S1_ffffiiiiiiiiiii_param_48,
	.param .u32 _Z33compute_component_scell_BL_cuda_kPfS_S_S_S_S_PKfS1_S1_S1_S1_S1_S1_S1_S1_S1_S1_S1_S1_S1_S1_S1_S1_S1_S1_S1_S1_S1_S1_S1_S1_S1_S1_S1_S1_S1_ffffiiiiiiiiiii_param_49,
	.param .u32 _Z33compute_component_scell_BL_cuda_kPfS_S_S_S_S_PKfS1_S1_S1_S1_S1_S1_S1_S1_S1_S1_S1_S1_S1_S1_S1_S1_S1_S1_S1_S1_S1_S1_S1_S1_S1_S1_S1_S1_S1_ffffiiiiiiiiiii_param_50
)
.maxntid 128
.minnctapersm 8
{
	.reg .pred 	%p<7>;
	.reg .b32 	%r<150>;
	.reg .b32 	%f<456>;
	.reg .b64 	%rd<225>;

	ld.param.u32 	%r58, [_Z33compute_component_scell_BL_cuda_kPfS_S_S_S_S_PKfS1_S1_S1_S1_S1_S1_S1_S1_S1_S1_S1_S1_S1_S1_S1_S1_S1_S1_S1_S1_S1_S1_S1_S1_S1_S1_S1_S1_S1_ffffiiiiiiiiiii_param_40];
	ld.param.u32 	%r59, [_Z33compute_component_scell_BL_cuda_kPfS_S_S_S_S_PKfS1_S1_S1_S1_S1_S1_S1_S1_S1_S1_S1_S1_S1_S1_S1_S1_S1_S1_S1_S1_S1_S1_S1_S1_S1_S1_S1_S1_S1_ffffiiiiiiiiiii_param_41];
	mov.u32 	%r69, %ctaid.x;
	mov.u32 	%r70, %ntid.x;
	mov.u32 	%r71, %tid.x;
	mad.lo.s32 	%r72, %r69, %r70, %r71;
	add.s32 	%r73, %r72, %r58;
	setp.ge.s32 	%p1, %r73, %r59;
	@%p1 bra 	$L__BB7_5;
	ld.param.u32 	%r122, [_Z33compute_component_scell_BL_cuda_kPfS_S_S_S_S_PKfS1_S1_S1_S1_S1_S1_S1_S1_S1_S1_S1_S1_S1_S1_S1_S1_S1_S1_S1_S1_S1_S1_S1_S1_S1_S1_S1_S1_S1_ffffiiiiiiiiiii_param_45];
	ld.param.u32 	%r120, [_Z33compute_component_scell_BL_cuda_kPfS_S_S_S_S_PKfS1_S1_S1_S1_S1_S1_S1_S1_S1_S1_S1_S1_S1_S1_S1_S1_S1_S1_S1_S1_S1_S1_S1_S1_S1_S1_S1_S1_S1_ffffiiiiiiiiiii_param_44];
	setp.ge.s32 	%p2, %r120, %r122;
	@%p2 bra 	$L__BB7_5;
	ld.param.u32 	%r114, [_Z33compute_component_scell_BL_cuda_kPfS_S_S_S_S_PKfS1_S1_S1_S1_S1_S1_S1_S1_S1_S1_S1_S1_S1_S1_S1_S1_S1_S1_S1_S1_S1_S1_S1_S1_S1_S1_S1_S1_S1_ffffiiiiiiiiiii_param_40];
	add.s32 	%r131, %r72, %r114;
	mov.u32 	%r78, %ctaid.y;
	mov.u32 	%r79, %ntid.y;
	mov.u32 	%r80, %tid.y;
	mad.lo.s32 	%r81, %r78, %r79, %r80;
$L__BB7_3:
	ld.param.u32 	%r118, [_Z33compute_component_scell_BL_cuda_kPfS_S_S_S_S_PKfS1_S1_S1_S1_S1_S1_S1_S1_S1_S1_S1_S1_S1_S1_S1_S1_S1_S1_S1_S1_S1_S1_S1_S1_S1_S1_S1_S1_S1_ffffiiiiiiiiiii_param_43];
	ld.param.u32 	%r116, [_Z33compute_component_scell_BL_cuda_kPfS_S_S_S_S_PKfS1_S1_S1_S1_S1_S1_S1_S1_S1_S1_S1_S1_S1_S1_S1_S1_S1_S1_S1_S1_S1_S1_S1_S1_S1_S1_S1_S1_S1_ffffiiiiiiiiiii_param_42];
	add.s32 	%r82, %r81, %r116;
	setp.lt.s32 	%p3, %r82, %r118;
	@%p3 bra 	$L__BB7_6;
$L__BB7_4:
	ld.param.u32 	%r115, [_Z33compute_component_scell_BL_cuda_kPfS_S_S_S_S_PKfS1_S1_S1_S1_S1_S1_S1_S1_S1_S1_S1_S1_S1_S1_S1_S1_S1_S1_S1_S1_S1_S1_S1_S1_S1_S1_S1_S1_S1_ffffiiiiiiiiiii_param_41];
	mov.u32 	%r112, %nctaid.x;
	mov.u32 	%r113, %ntid.x;
	mad.lo.s32 	%r131, %r112, %r113, %r131;
	setp.lt.s32 	%p6, %r131, %r115;
	@%p6 bra 	$L__BB7_3;
$L__BB7_5:
	ret;
$L__BB7_6:
	ld.param.u32 	%r117, [_Z33compute_component_scell_BL_cuda_kPfS_S_S_S_S_PKfS1_S1_S1_S1_S1_S1_S1_S1_S1_S1_S1_S1_S1_S1_S1_S1_S1_S1_S1_S1_S1_S1_S1_S1_S1_S1_S1_S1_S1_ffffiiiiiiiiiii_param_42];
	add.s32 	%r132, %r81, %r117;
$L__BB7_7:
	ld.param.u32 	%r129, [_Z33compute_component_scell_BL_cuda_kPfS_S_S_S_S_PKfS1_S1_S1_S1_S1_S1_S1_S1_S1_S1_S1_S1_S1_S1_S1_S1_S1_S1_S1_S1_S1_S1_S1_S1_S1_S1_S1_S1_S1_ffffiiiiiiiiiii_param_50];
	ld.param.u32 	%r127, [_Z33compute_component_scell_BL_cuda_kPfS_S_S_S_S_PKfS1_S1_S1_S1_S1_S1_S1_S1_S1_S1_S1_S1_S1_S1_S1_S1_S1_S1_S1_S1_S1_S1_S1_S1_S1_S1_S1_S1_S1_ffffiiiiiiiiiii_param_49];
	ld.param.u32 	%r126, [_Z33compute_component_scell_BL_cuda_kPfS_S_S_S_S_PKfS1_S1_S1_S1_S1_S1_S1_S1_S1_S1_S1_S1_S1_S1_S1_S1_S1_S1_S1_S1_S1_S1_S1_S1_S1_S1_S1_S1_S1_ffffiiiiiiiiiii_param_48];
	ld.param.u32 	%r125, [_Z33compute_component_scell_BL_cuda_kPfS_S_S_S_S_PKfS1_S1_S1_S1_S1_S1_S1_S1_S1_S1_S1_S1_S1_S1_S1_S1_S1_S1_S1_S1_S1_S1_S1_S1_S1_S1_S1_S1_S1_ffffiiiiiiiiiii_param_47];
	ld.param.u32 	%r124, [_Z33compute_component_scell_BL_cuda_kPfS_S_S_S_S_PKfS1_S1_S1_S1_S1_S1_S1_S1_S1_S1_S1_S1_S1_S1_S1_S1_S1_S1_S1_S1_S1_S1_S1_S1_S1_S1_S1_S1_S1_ffffiiiiiiiiiii_param_46];
	ld.param.u32 	%r123, [_Z33compute_component_scell_BL_cuda_kPfS_S_S_S_S_PKfS1_S1_S1_S1_S1_S1_S1_S1_S1_S1_S1_S1_S1_S1_S1_S1_S1_S1_S1_S1_S1_S1_S1_S1_S1_S1_S1_S1_S1_ffffiiiiiiiiiii_param_45];
	ld.param.u32 	%r121, [_Z33compute_component_scell_BL_cuda_kPfS_S_S_S_S_PKfS1_S1_S1_S1_S1_S1_S1_S1_S1_S1_S1_S1_S1_S1_S1_S1_S1_S1_S1_S1_S1_S1_S1_S1_S1_S1_S1_S1_S1_ffffiiiiiiiiiii_param_44];
	sub.s32 	%r141, %r121, %r123;
	add.s32 	%r87, %r126, %r121;
	mad.lo.s32 	%r88, %r129, %r87, %r132;
	add.s32 	%r89, %r88, %r129;
	mad.lo.s32 	%r149, %r127, %r89, %r131;
	add.s32 	%r90, %r87, 2;
	mad.lo.s32 	%r91, %r129, %r90, %r132;
	mad.lo.s32 	%r148, %r127, %r91, %r131;
	add.s32 	%r92, %r87, 3;
	mad.lo.s32 	%r93, %r129, %r92, %r132;
	mad.lo.s32 	%r147, %r127, %r93, %r131;
	mad.lo.s32 	%r146, %r127, %r88, %r131;
	add.s32 	%r94, %r87, -4;
	mad.lo.s32 	%r95, %r129, %r94, %r132;
	mad.lo.s32 	%r145, %r127, %r95, %r131;
	add.s32 	%r96, %r87, -3;
	mad.lo.s32 	%r97, %r129, %r96, %r132;
	mad.lo.s32 	%r144, %r127, %r97, %r131;
	add.s32 	%r98, %r87, -2;
	mad.lo.s32 	%r99, %r129, %r98, %r132;
	mad.lo.s32 	%r143, %r127, %r99, %r131;
	add.s32 	%r100, %r87, -1;
	mad.lo.s32 	%r101, %r129, %r100, %r132;
	mad.lo.s32 	%r142, %r127, %r101, %r131;
	mad.lo.s32 	%r102, %r129, %r121, %r132;
	add.s32 	%r103, %r102, %r125;
	mad.lo.s32 	%r140, %r127, %r103, %r131;
	add.s32 	%r104, %r103, -4;
	mad.lo.s32 	%r139, %r127, %r104, %r131;
	add.s32 	%r105, %r103, -3;
	mad.lo.s32 	%r138, %r127, %r105, %r131;
	add.s32 	%r106, %r103, -2;
	mad.lo.s32 	%r137, %r127, %r106, %r131;
	add.s32 	%r107, %r103, -1;
	mad.lo.s32 	%r136, %r127, %r107, %r131;
	add.s32 	%r108, %r102, %r129;
	mad.lo.s32 	%r135, %r127, %r108, %r131;
	mad.lo.s32 	%r133, %r127, %r102, %r131;
	add.s32 	%r134, %r133, %r124;
$L__BB7_8:
	ld.param.u32 	%r130, [_Z33compute_component_scell_BL_cuda_kPfS_S_S_S_S_PKfS1_S1_S1_S1_S1_S1_S1_S1_S1_S1_S1_S1_S1_S1_S1_S1_S1_S1_S1_S1_S1_S1_S1_S1_S1_S1_S1_S1_S1_ffffiiiiiiiiiii_param_50];
	ld.param.u32 	%r128, [_Z33compute_component_scell_BL_cuda_kPfS_S_S_S_S_PKfS1_S1_S1_S1_S1_S1_S1_S1_S1_S1_S1_S1_S1_S1_S1_S1_S1_S1_S1_S1_S1_S1_S1_S1_S1_S1_S1_S1_S1_ffffiiiiiiiiiii_param_49];
	ld.param.f32 	%f455, [_Z33compute_component_scell_BL_cuda_kPfS_S_S_S_S_PKfS1_S1_S1_S1_S1_S1_S1_S1_S1_S1_S1_S1_S1_S1_S1_S1_S1_S1_S1_S1_S1_S1_S1_S1_S1_S1_S1_S1_S1_ffffiiiiiiiiiii_param_39];
	ld.param.f32 	%f454, [_Z33compute_component_scell_BL_cuda_kPfS_S_S_S_S_PKfS1_S1_S1_S1_S1_S1_S1_S1_S1_S1_S1_S1_S1_S1_S1_S1_S1_S1_S1_S1_S1_S1_S1_S1_S1_S1_S1_S1_S1_ffffiiiiiiiiiii_param_38];
	ld.param.f32 	%f453, [_Z33compute_component_scell_BL_cuda_kPfS_S_S_S_S_PKfS1_S1_S1_S1_S1_S1_S1_S1_S1_S1_S1_S1_S1_S1_S1_S1_S1_S1_S1_S1_S1_S1_S1_S1_S1_S1_S1_S1_S1_ffffiiiiiiiiiii_param_37];
	ld.param.f32 	%f452, [_Z33compute_component_scell_BL_cuda_kPfS_S_S_S_S_PKfS1_S1_S1_S1_S1_S1_S1_S1_S1_S1_S1_S1_S1_S1_S1_S1_S1_S1_S1_S1_S1_S1_S1_S1_S1_S1_S1_S1_S1_ffffiiiiiiiiiii_param_36];
	ld.param.u64 	%rd224, [_Z33compute_component_scell_BL_cuda_kPfS_S_S_S_S_PKfS1_S1_S1_S1_S1_S1_S1_S1_S1_S1_S1_S1_S1_S1_S1_S1_S1_S1_S1_S1_S1_S1_S1_S1_S1_S1_S1_S1_S1_ffffiiiiiiiiiii_param_35];
	ld.param.u64 	%rd223, [_Z33compute_component_scell_BL_cuda_kPfS_S_S_S_S_PKfS1_S1_S1_S1_S1_S1_S1_S1_S1_S1_S1_S1_S1_S1_S1_S1_S1_S1_S1_S1_S1_S1_S1_S1_S1_S1_S1_S1_S1_ffffiiiiiiiiiii_param_34];
	ld.param.u64 	%rd222, [_Z33compute_component_scell_BL_cuda_kPfS_S_S_S_S_PKfS1_S1_S1_S1_S1_S1_S1_S1_S1_S1_S1_S1_S1_S1_S1_S1_S1_S1_S1_S1_S1_S1_S1_S1_S1_S1_S1_S1_S1_ffffiiiiiiiiiii_param_33];
	ld.param.u64 	%rd221, [_Z33compute_component_scell_BL_cuda_kPfS_S_S_S_S_PKfS1_S1_S1_S1_S1_S1_S1_S1_S1_S1_S1_S1_S1_S1_S1_S1_S1_S1_S1_S1_S1_S1_S1_S1_S1_S1_S1_S1_S1_ffffiiiiiiiiiii_param_32];
	ld.param.u64 	%rd220, [_Z33compute_component_scell_BL_cuda_kPfS_S_S_S_S_PKfS1_S1_S1_S1_S1_S1_S1_S1_S1_S1_S1_S1_S1_S1_S1_S1_S1_S1_S1_S1_S1_S1_S1_S1_S1_S1_S1_S1_S1_ffffiiiiiiiiiii_param_31];
	ld.param.u64 	%rd219, [_Z33compute_component_scell_BL_cuda_kPfS_S_S_S_S_PKfS1_S1_S1_S1_S1_S1_S1_S1_S1_S1_S1_S1_S1_S1_S1_S1_S1_S1_S1_S1_S1_S1_S1_S1_S1_S1_S1_S1_S1_ffffiiiiiiiiiii_param_30];
	ld.param.u64 	%rd218, [_Z33compute_component_scell_BL_cuda_kPfS_S_S_S_S_PKfS1_S1_S1_S1_S1_S1_S1_S1_S1_S1_S1_S1_S1_S1_S1_S1_S1_S1_S1_S1_S1_S1_S1_S1_S1_S1_S1_S1_S1_ffffiiiiiiiiiii_param_29];
	ld.param.u64 	%rd217, [_Z33compute_component_scell_BL_cuda_kPfS_S_S_S_S_PKfS1_S1_S1_S1_S1_S1_S1_S1_S1_S1_S1_S1_S1_S1_S1_S1_S1_S1_S1_S1_S1_S1_S1_S1_S1_S1_S1_S1_S1_ffffiiiiiiiiiii_param_28];
	ld.param.u64 	%rd216, [_Z33compute_component_scell_BL_cuda_kPfS_S_S_S_S_PKfS1_S1_S1_S1_S1_S1_S1_S1_S1_S1_S1_S1_S1_S1_S1_S1_S1_S1_S1_S1_S1_S1_S1_S1_S1_S1_S1_S1_S1_ffffiiiiiiiiiii_param_27];
	ld.param.u64 	%rd215, [_Z33compute_component_scell_BL_cuda_kPfS_S_S_S_S_PKfS1_S1_S1_S1_S1_S1_S1_S1_S1_S1_S1_S1_S1_S1_S1_S1_S1_S1_S1_S1_S1_S1_S1_S1_S1_S1_S1_S1_S1_ffffiiiiiiiiiii_param_26];
	ld.param.u64 	%rd214, [_Z33compute_component_scell_BL_cuda_kPfS_S_S_S_S_PKfS1_S1_S1_S1_S1_S1_S1_S1_S1_S1_S1_S1_S1_S1_S1_S1_S1_S1_S1_S1_S1_S1_S1_S1_S1_S1_S1_S1_S1_ffffiiiiiiiiiii_param_25];
	ld.param.u64 	%rd213, [_Z33compute_component_scell_BL_cuda_kPfS_S_S_S_S_PKfS1_S1_S1_S1_S1_S1_S1_S1_S1_S1_S1_S1_S1_S1_S1_S1_S1_S1_S1_S1_S1_S1_S1_S1_S1_S1_S1_S1_S1_ffffiiiiiiiiiii_param_24];
	ld.param.u64 	%rd212, [_Z33compute_component_scell_BL_cuda_kPfS_S_S_S_S_PKfS1_S1_S1_S1_S1_S1_S1_S1_S1_S1_S1_S1_S1_S1_S1_S1_S1_S1_S1_S1_S1_S1_S1_S1_S1_S1_S1_S1_S1_ffffiiiiiiiiiii_param_23];
	ld.param.u64 	%rd211, [_Z33compute_component_scell_BL_cuda_kPfS_S_S_S_S_PKfS1_S1_S1_S1_S1_S1_S1_S1_S1_S1_S1_S1_S1_S1_S1_S1_S1_S1_S1_S1_S1_S1_S1_S1_S1_S1_S1_S1_S1_ffffiiiiiiiiiii_param_22];
	ld.param.u64 	%rd210, [_Z33compute_component_scell_BL_cuda_kPfS_S_S_S_S_PKfS1_S1_S1_S1_S1_S1_S1_S1_S1_S1_S1_S1_S1_S1_S1_S1_S1_S1_S1_S1_S1_S1_S1_S1_S1_S1_S1_S1_S1_ffffiiiiiiiiiii_param_21];
	ld.param.u64 	%rd209, [_Z33compute_component_scell_BL_cuda_kPfS_S_S_S_S_PKfS1_S1_S1_S1_S1_S1_S1_S1_S1_S1_S1_S1_S1_S1_S1_S1_S1_S1_S1_S1_S1_S1_S1_S1_S1_S1_S1_S1_S1_ffffiiiiiiiiiii_param_20];
	ld.param.u64 	%rd208, [_Z33compute_component_scell_BL_cuda_kPfS_S_S_S_S_PKfS1_S1_S1_S1_S1_S1_S1_S1_S1_S1_S1_S1_S1_S1_S1_S1_S1_S1_S1_S1_S1_S1_S1_S1_S1_S1_S1_S1_S1_ffffiiiiiiiiiii_param_19];
	ld.param.u64 	%rd207, [_Z33compute_component_scell_BL_cuda_kPfS_S_S_S_S_PKfS1_S1_S1_S1_S1_S1_S1_S1_S1_S1_S1_S1_S1_S1_S1_S1_S1_S1_S1_S1_S1_S1_S1_S1_S1_S1_S1_S1_S1_ffffiiiiiiiiiii_param_18];
	ld.param.u64 	%rd206, [_Z33compute_component_scell_BL_cuda_kPfS_S_S_S_S_PKfS1_S1_S1_S1_S1_S1_S1_S1_S1_S1_S1_S1_S1_S1_S1_S1_S1_S1_S1_S1_S1_S1_S1_S1_S1_S1_S1_S1_S1_ffffiiiiiiiiiii_param_17];
	ld.param.u64 	%rd205, [_Z33compute_component_scell_BL_cuda_kPfS_S_S_S_S_PKfS1_S1_S1_S1_S1_S1_S1_S1_S1_S1_S1_S1_S1_S1_S1_S1_S1_S1_S1_S1_S1_S1_S1_S1_S1_S1_S1_S1_S1_ffffiiiiiiiiiii_param_16];
	ld.param.u64 	%rd204, [_Z33compute_component_scell_BL_cuda_kPfS_S_S_S_S_PKfS1_S1_S1_S1_S1_S1_S1_S1_S1_S1_S1_S1_S1_S1_S1_S1_S1_S1_S1_S1_S1_S1_S1_S1_S1_S1_S1_S1_S1_ffffiiiiiiiiiii_param_15];
	ld.param.u64 	%rd203, [_Z33compute_component_scell_BL_cuda_kPfS_S_S_S_S_PKfS1_S1_S1_S1_S1_S1_S1_S1_S1_S1_S1_S1_S1_S1_S1_S1_S1_S1_S1_S1_S1_S1_S1_S1_S1_S1_S1_S1_S1_ffffiiiiiiiiiii_param_14];
	ld.param.u64 	%rd202, [_Z33compute_component_scell_BL_cuda_kPfS_S_S_S_S_PKfS1_S1_S1_S1_S1_S1_S1_S1_S1_S1_S1_S1_S1_S1_S1_S1_S1_S1_S1_S1_S1_S1_S1_S1_S1_S1_S1_S1_S1_ffffiiiiiiiiiii_param_13];
	ld.param.u64 	%rd201, [_Z33compute_component_scell_BL_cuda_kPfS_S_S_S_S_PKfS1_S1_S1_S1_S1_S1_S1_S1_S1_S1_S1_S1_S1_S1_S1_S1_S1_S1_S1_S1_S1_S1_S1_S1_S1_S1_S1_S1_S1_ffffiiiiiiiiiii_param_12];
	ld.param.u64 	%rd200, [_Z33compute_component_scell_BL_cuda_kPfS_S_S_S_S_PKfS1_S1_S1_S1_S1_S1_S1_S1_S1_S1_S1_S1_S1_S1_S1_S1_S1_S1_S1_S1_S1_S1_S1_S1_S1_S1_S1_S1_S1_ffffiiiiiiiiiii_param_11];
	ld.param.u64 	%rd199, [_Z33compute_component_scell_BL_cuda_kPfS_S_S_S_S_PKfS1_S1_S1_S1_S1_S1_S1_S1_S1_S1_S1_S1_S1_S1_S1_S1_S1_S1_S1_S1_S1_S1_S1_S1_S1_S1_S1_S1_S1_ffffiiiiiiiiiii_param_10];
	ld.param.u64 	%rd198, [_Z33compute_component_scell_BL_cuda_kPfS_S_S_S_S_PKfS1_S1_S1_S1_S1_S1_S1_S1_S1_S1_S1_S1_S1_S1_S1_S1_S1_S1_S1_S1_S1_S1_S1_S1_S1_S1_S1_S1_S1_ffffiiiiiiiiiii_param_9];
	ld.param.u64 	%rd197, [_Z33compute_component_scell_BL_cuda_kPfS_S_S_S_S_PKfS1_S1_S1_S1_S1_S1_S1_S1_S1_S1_S1_S1_S1_S1_S1_S1_S1_S1_S1_S1_S1_S1_S1_S1_S1_S1_S1_S1_S1_ffffiiiiiiiiiii_param_8];
	ld.param.u64 	%rd196, [_Z33compute_component_scell_BL_cuda_kPfS_S_S_S_S_PKfS1_S1_S1_S1_S1_S1_S1_S1_S1_S1_S1_S1_S1_S1_S1_S1_S1_S1_S1_S1_S1_S1_S1_S1_S1_S1_S1_S1_S1_ffffiiiiiiiiiii_param_7];
	ld.param.u64 	%rd195, [_Z33compute_component_scell_BL_cuda_kPfS_S_S_S_S_PKfS1_S1_S1_S1_S1_S1_S1_S1_S1_S1_S1_S1_S1_S1_S1_S1_S1_S1_S1_S1_S1_S1_S1_S1_S1_S1_S1_S1_S1_ffffiiiiiiiiiii_param_6];
	ld.param.u64 	%rd194, [_Z33compute_component_scell_BL_cuda_kPfS_S_S_S_S_PKfS1_S1_S1_S1_S1_S1_S1_S1_S1_S1_S1_S1_S1_S1_S1_S1_S1_S1_S1_S1_S1_S1_S1_S1_S1_S1_S1_S1_S1_ffffiiiiiiiiiii_param_5];
	ld.param.u64 	%rd193, [_Z33compute_component_scell_BL_cuda_kPfS_S_S_S_S_PKfS1_S1_S1_S1_S1_S1_S1_S1_S1_S1_S1_S1_S1_S1_S1_S1_S1_S1_S1_S1_S1_S1_S1_S1_S1_S1_S1_S1_S1_ffffiiiiiiiiiii_param_4];
	ld.param.u64 	%rd192, [_Z33compute_component_scell_BL_cuda_kPfS_S_S_S_S_PKfS1_S1_S1_S1_S1_S1_S1_S1_S1_S1_S1_S1_S1_S1_S1_S1_S1_S1_S1_S1_S1_S1_S1_S1_S1_S1_S1_S1_S1_ffffiiiiiiiiiii_param_3];
	ld.param.u64 	%rd191, [_Z33compute_component_scell_BL_cuda_kPfS_S_S_S_S_PKfS1_S1_S1_S1_S1_S1_S1_S1_S1_S1_S1_S1_S1_S1_S1_S1_S1_S1_S1_S1_S1_S1_S1_S1_S1_S1_S1_S1_S1_ffffiiiiiiiiiii_param_2];
	ld.param.u64 	%rd190, [_Z33compute_component_scell_BL_cuda_kPfS_S_S_S_S_PKfS1_S1_S1_S1_S1_S1_S1_S1_S1_S1_S1_S1_S1_S1_S1_S1_S1_S1_S1_S1_S1_S1_S1_S1_S1_S1_S1_S1_S1_ffffiiiiiiiiiii_param_1];
	ld.param.u64 	%rd189, [_Z33compute_component_scell_BL_cuda_kPfS_S_S_S_S_PKfS1_S1_S1_S1_S1_S1_S1_S1_S1_S1_S1_S1_S1_S1_S1_S1_S1_S1_S1_S1_S1_S1_S1_S1_S1_S1_S1_S1_S1_ffffiiiiiiiiiii_param_0];
	cvta.to.global.u64 	%rd37, %rd204;
	mul.wide.s32 	%rd38, %r133, 4;
	add.s64 	%rd39, %rd37, %rd38;
	ld.global.nc.f32 	%f5, [%rd39];
	mul.wide.s32 	%rd40, %r135, 4;
	add.s64 	%rd41, %rd37, %rd40;
	ld.global.nc.f32 	%f6, [%rd41];
	add.f32 	%f7, %f5, %f6;
	ld.global.nc.f32 	%f8, [%rd39+4];
	add.f32 	%f9, %f7, %f8;
	ld.global.nc.f32 	%f10, [%rd41+4];
	add.f32 	%f11, %f9, %f10;
	mul.f32 	%f12, %f11, 0f40200000;
	rcp.rn.f32 	%f13, %f12;
	cvta.to.global.u64 	%rd42, %rd205;
	add.s64 	%rd43, %rd42, %rd38;
	ld.global.nc.f32 	%f14, [%rd43];
	add.s64 	%rd44, %rd42, %rd40;
	ld.global.nc.f32 	%f15, [%rd44];
	add.f32 	%f16, %f14, %f15;
	ld.global.nc.f32 	%f17, [%rd43+4];
	add.f32 	%f18, %f16, %f17;
	ld.global.nc.f32 	%f19, [%rd44+4];
	add.f32 	%f20, %f18, %f19;
	mul.f32 	%f21, %f20, 0f40200000;
	rcp.rn.f32 	%f22, %f21;
	cvta.to.global.u64 	%rd45, %rd206;
	add.s64 	%rd46, %rd45, %rd38;
	ld.global.nc.f32 	%f23, [%rd46];
	add.s64 	%rd47, %rd45, %rd40;
	ld.global.nc.f32 	%f24, [%rd47];
	add.f32 	%f25, %f23, %f24;
	ld.global.nc.f32 	%f26, [%rd46+4];
	add.f32 	%f27, %f25, %f26;
	ld.global.nc.f32 	%f28, [%rd47+4];
	add.f32 	%f29, %f27, %f28;
	mul.f32 	%f30, %f29, 0f40200000;
	rcp.rn.f32 	%f31, %f30;
	cvta.to.global.u64 	%rd48, %rd207;
	add.s64 	%rd49, %rd48, %rd38;
	ld.global.nc.f32 	%f32, [%rd49];
	rcp.rn.f32 	%f33, %f32;
	add.s64 	%rd50, %rd48, %rd40;
	ld.global.nc.f32 	%f34, [%rd50];
	rcp.rn.f32 	%f35, %f34;
	add.f32 	%f36, %f33, %f35;
	ld.global.nc.f32 	%f37, [%rd49+4];
	rcp.rn.f32 	%f38, %f37;
	add.f32 	%f39, %f36, %f38;
	ld.global.nc.f32 	%f40, [%rd50+4];
	rcp.rn.f32 	%f41, %f40;
	add.f32 	%f42, %f39, %f41;
	mul.f32 	%f43, %f42, 0f3E800000;
	cvta.to.global.u64 	%rd51, %rd208;
	add.s64 	%rd52, %rd51, %rd38;
	ld.global.nc.f32 	%f44, [%rd52];
	rcp.rn.f32 	%f45, %f44;
	add.s64 	%rd53, %rd51, %rd40;
	ld.global.nc.f32 	%f46, [%rd53];
	rcp.rn.f32 	%f47, %f46;
	add.f32 	%f48, %f45, %f47;
	ld.global.nc.f32 	%f49, [%rd52+4];
	rcp.rn.f32 	%f50, %f49;
	add.f32 	%f51, %f48, %f50;
	ld.global.nc.f32 	%f52, [%rd53+4];
	rcp.rn.f32 	%f53, %f52;
	add.f32 	%f54, %f51, %f53;
	mul.f32 	%f55, %f54, 0f3E800000;
	cvta.to.global.u64 	%rd54, %rd209;
	add.s64 	%rd55, %rd54, %rd38;
	ld.global.nc.f32 	%f56, [%rd55];
	rcp.rn.f32 	%f57, %f56;
	add.s64 	%rd56, %rd54, %rd40;
	ld.global.nc.f32 	%f58, [%rd56];
	rcp.rn.f32 	%f59, %f58;
	add.f32 	%f60, %f57, %f59;
	ld.global.nc.f32 	%f61, [%rd55+4];
	rcp.rn.f32 	%f62, %f61;
	add.f32 	%f63, %f60, %f62;
	ld.global.nc.f32 	%f64, [%rd56+4];
	rcp.rn.f32 	%f65, %f64;
	add.f32 	%f66, %f63, %f65;
	mul.f32 	%f67, %f66, 0f3E800000;
	cvta.to.global.u64 	%rd57, %rd210;
	add.s64 	%rd58, %rd57, %rd38;
	ld.global.nc.f32 	%f68, [%rd58];
	add.s64 	%rd59, %rd57, %rd40;
	ld.global.nc.f32 	%f69, [%rd59];
	add.f32 	%f70, %f68, %f69;
	ld.global.nc.f32 	%f71, [%rd58+4];
	add.f32 	%f72, %f70, %f71;
	ld.global.nc.f32 	%f73, [%rd59+4];
	add.f32 	%f74, %f72, %f73;
	mul.f32 	%f75, %f74, 0f40200000;
	rcp.rn.f32 	%f76, %f75;
	cvta.to.global.u64 	%rd60, %rd211;
	add.s64 	%rd61, %rd60, %rd38;
	ld.global.nc.f32 	%f77, [%rd61];
	add.s64 	%rd62, %rd60, %rd40;
	ld.global.nc.f32 	%f78, [%rd62];
	add.f32 	%f79, %f77, %f78;
	ld.global.nc.f32 	%f80, [%rd61+4];
	add.f32 	%f81, %f79, %f80;
	ld.global.nc.f32 	%f82, [%rd62+4];
	add.f32 	%f83, %f81, %f82;
	mul.f32 	%f84, %f83, 0f40200000;
	rcp.rn.f32 	%f85, %f84;
	cvta.to.global.u64 	%rd63, %rd212;
	add.s64 	%rd64, %rd63, %rd38;
	ld.global.nc.f32 	%f86, [%rd64];
	rcp.rn.f32 	%f87, %f86;
	add.s64 	%rd65, %rd63, %rd40;
	ld.global.nc.f32 	%f88, [%rd65];
	rcp.rn.f32 	%f89, %f88;
	add.f32 	%f90, %f87, %f89;
	ld.global.nc.f32 	%f91, [%rd64+4];
	rcp.rn.f32 	%f92, %f91;
	add.f32 	%f93, %f90, %f92;
	ld.global.nc.f32 	%f94, [%rd65+4];
	rcp.rn.f32 	%f95, %f94;
	add.f32 	%f96, %f93, %f95;
	mul.f32 	%f97, %f96, 0f3E800000;
	cvta.to.global.u64 	%rd66, %rd213;
	add.s64 	%rd67, %rd66, %rd38;
	ld.global.nc.f32 	%f98, [%rd67];
	rcp.rn.f32 	%f99, %f98;
	add.s64 	%rd68, %rd66, %rd40;
	ld.global.nc.f32 	%f100, [%rd68];
	rcp.rn.f32 	%f101, %f100;
	add.f32 	%f102, %f99, %f101;
	ld.global.nc.f32 	%f103, [%rd67+4];
	rcp.rn.f32 	%f104, %f103;
	add.f32 	%f105, %f102, %f104;
	ld.global.nc.f32 	%f106, [%rd68+4];
	rcp.rn.f32 	%f107, %f106;
	add.f32 	%f108, %f105, %f107;
	mul.f32 	%f109, %f108, 0f3E800000;
	cvta.to.global.u64 	%rd69, %rd214;
	add.s64 	%rd70, %rd69, %rd38;
	ld.global.nc.f32 	%f110, [%rd70];
	rcp.rn.f32 	%f111, %f110;
	add.s64 	%rd71, %rd69, %rd40;
	ld.global.nc.f32 	%f112, [%rd71];
	rcp.rn.f32 	%f113, %f112;
	add.f32 	%f114, %f111, %f113;
	ld.global.nc.f32 	%f115, [%rd70+4];
	rcp.rn.f32 	%f116, %f115;
	add.f32 	%f117, %f114, %f116;
	ld.global.nc.f32 	%f118, [%rd71+4];
	rcp.rn.f32 	%f119, %f118;
	add.f32 	%f120, %f117, %f119;
	mul.f32 	%f121, %f120, 0f3E800000;
	cvta.to.global.u64 	%rd72, %rd215;
	add.s64 	%rd73, %rd72, %rd38;
	ld.global.nc.f32 	%f122, [%rd73];
	add.s64 	%rd74, %rd72, %rd40;
	ld.global.nc.f32 	%f123, [%rd74];
	add.f32 	%f124, %f122, %f123;
	ld.global.nc.f32 	%f125, [%rd73+4];
	add.f32 	%f126, %f124, %f125;
	ld.global.nc.f32 	%f127, [%rd74+4];
	add.f32 	%f128, %f126, %f127;
	mul.f32 	%f129, %f128, 0f40200000;
	rcp.rn.f32 	%f130, %f129;
	cvta.to.global.u64 	%rd75, %rd216;
	add.s64 	%rd76, %rd75, %rd38;
	ld.global.nc.f32 	%f131, [%rd76];
	rcp.rn.f32 	%f132, %f131;
	add.s64 	%rd77, %rd75, %rd40;
	ld.global.nc.f32 	%f133, [%rd77];
	rcp.rn.f32 	%f134, %f133;
	add.f32 	%f135, %f132, %f134;
	ld.global.nc.f32 	%f136, [%rd76+4];
	rcp.rn.f32 	%f137, %f136;
	add.f32 	%f138, %f135, %f137;
	ld.global.nc.f32 	%f139, [%rd77+4];
	rcp.rn.f32 	%f140, %f139;
	add.f32 	%f141, %f138, %f140;
	mul.f32 	%f142, %f141, 0f3E800000;
	cvta.to.global.u64 	%rd78, %rd217;
	add.s64 	%rd79, %rd78, %rd38;
	ld.global.nc.f32 	%f143, [%rd79];
	rcp.rn.f32 	%f144, %f143;
	add.s64 	%rd80, %rd78, %rd40;
	ld.global.nc.f32 	%f145, [%rd80];
	rcp.rn.f32 	%f146, %f145;
	add.f32 	%f147, %f144, %f146;
	ld.global.nc.f32 	%f148, [%rd79+4];
	rcp.rn.f32 	%f149, %f148;
	add.f32 	%f150, %f147, %f149;
	ld.global.nc.f32 	%f151, [%rd80+4];
	rcp.rn.f32 	%f152, %f151;
	add.f32 	%f153, %f150, %f152;
	mul.f32 	%f154, %f153, 0f3E800000;
	cvta.to.global.u64 	%rd81, %rd218;
	add.s64 	%rd82, %rd81, %rd38;
	ld.global.nc.f32 	%f155, [%rd82];
	rcp.rn.f32 	%f156, %f155;
	add.s64 	%rd83, %rd81, %rd40;
	ld.global.nc.f32 	%f157, [%rd83];
	rcp.rn.f32 	%f158, %f157;
	add.f32 	%f159, %f156, %f158;
	ld.global.nc.f32 	%f160, [%rd82+4];
	rcp.rn.f32 	%f161, %f160;
	add.f32 	%f162, %f159, %f161;
	ld.global.nc.f32 	%f163, [%rd83+4];
	rcp.rn.f32 	%f164, %f163;
	add.f32 	%f165, %f162, %f164;
	mul.f32 	%f166, %f165, 0f3E800000;
	cvta.to.global.u64 	%rd84, %rd219;
	add.s64 	%rd85, %rd84, %rd38;
	ld.global.nc.f32 	%f167, [%rd85];
	add.s64 	%rd86, %rd84, %rd40;
	ld.global.nc.f32 	%f168, [%rd86];
	add.f32 	%f169, %f167, %f168;
	ld.global.nc.f32 	%f170, [%rd85+4];
	add.f32 	%f171, %f169, %f170;
	ld.global.nc.f32 	%f172, [%rd86+4];
	add.f32 	%f173, %f171, %f172;
	mul.f32 	%f174, %f173, 0f40200000;
	rcp.rn.f32 	%f175, %f174;
	cvta.to.global.u64 	%rd87, %rd220;
	add.s64 	%rd88, %rd87, %rd38;
	ld.global.nc.f32 	%f176, [%rd88];
	rcp.rn.f32 	%f177, %f176;
	add.s64 	%rd89, %rd87, %rd40;
	ld.global.nc.f32 	%f178, [%rd89];
	rcp.rn.f32 	%f179, %f178;
	add.f32 	%f180, %f177, %f179;
	ld.global.nc.f32 	%f181, [%rd88+4];
	rcp.rn.f32 	%f182, %f181;
	add.f32 	%f183, %f180, %f182;
	ld.global.nc.f32 	%f184, [%rd89+4];
	rcp.rn.f32 	%f185, %f184;
	add.f32 	%f186, %f183, %f185;
	mul.f32 	%f187, %f186, 0f3E800000;
	cvta.to.global.u64 	%rd90, %rd221;
	add.s64 	%rd91, %rd90, %rd38;
	ld.global.nc.f32 	%f188, [%rd91];
	rcp.rn.f32 	%f189, %f188;
	add.s64 	%rd92, %rd90, %rd40;
	ld.global.nc.f32 	%f190, [%rd92];
	rcp.rn.f32 	%f191, %f190;
	add.f32 	%f192, %f189, %f191;
	ld.global.nc.f32 	%f193, [%rd91+4];
	rcp.rn.f32 	%f194, %f193;
	add.f32 	%f195, %f192, %f194;
	ld.global.nc.f32 	%f196, [%rd92+4];
	rcp.rn.f32 	%f197, %f196;
	add.f32 	%f198, %f195, %f197;
	mul.f32 	%f199, %f198, 0f3E800000;
	cvta.to.global.u64 	%rd93, %rd222;
	add.s64 	%rd94, %rd93, %rd38;
	ld.global.nc.f32 	%f200, [%rd94];
	add.s64 	%rd95, %rd93, %rd40;
	ld.global.nc.f32 	%f201, [%rd95];
	add.f32 	%f202, %f200, %f201;
	ld.global.nc.f32 	%f203, [%rd94+4];
	add.f32 	%f204, %f202, %f203;
	ld.global.nc.f32 	%f205, [%rd95+4];
	add.f32 	%f206, %f204, %f205;
	mul.f32 	%f207, %f206, 0f40200000;
	rcp.rn.f32 	%f208, %f207;
	cvta.to.global.u64 	%rd96, %rd223;
	add.s64 	%rd97, %rd96, %rd38;
	ld.global.nc.f32 	%f209, [%rd97];
	rcp.rn.f32 	%f210, %f209;
	add.s64 	%rd98, %rd96, %rd40;
	ld.global.nc.f32 	%f211, [%rd98];
	rcp.rn.f32 	%f212, %f211;
	add.f32 	%f213, %f210, %f212;
	ld.global.nc.f32 	%f214, [%rd97+4];
	rcp.rn.f32 	%f215, %f214;
	add.f32 	%f216, %f213, %f215;
	ld.global.nc.f32 	%f217, [%rd98+4];
	rcp.rn.f32 	%f218, %f217;
	add.f32 	%f219, %f216, %f218;
	mul.f32 	%f220, %f219, 0f3E800000;
	cvta.to.global.u64 	%rd99, %rd224;
	add.s64 	%rd100, %rd99, %rd38;
	ld.global.nc.f32 	%f221, [%rd100];
	add.s64 	%rd101, %rd99, %rd40;
	ld.global.nc.f32 	%f222, [%rd101];
	add.f32 	%f223, %f221, %f222;
	ld.global.nc.f32 	%f224, [%rd100+4];
	add.f32 	%f225, %f223, %f224;
	ld.global.nc.f32 	%f226, [%rd101+4];
	add.f32 	%f227, %f225, %f226;
	mul.f32 	%f228, %f227, 0f40200000;
	rcp.rn.f32 	%f229, %f228;
	cvta.to.global.u64 	%rd102, %rd195;
	mul.wide.s32 	%rd103, %r140, 4;
	add.s64 	%rd104, %rd102, %rd103;
	ld.global.nc.f32 	%f230, [%rd104];
	mul.wide.s32 	%rd105, %r136, 4;
	add.s64 	%rd106, %rd102, %rd105;
	ld.global.nc.f32 	%f231, [%rd106];
	sub.f32 	%f232, %f230, %f231;
	mul.wide.s32 	%rd107, %r128, 4;
	add.s64 	%rd108, %rd104, %rd107;
	ld.global.nc.f32 	%f233, [%rd108];
	mul.wide.s32 	%rd109, %r137, 4;
	add.s64 	%rd110, %rd102, %rd109;
	ld.global.nc.f32 	%f234, [%rd110];
	sub.f32 	%f235, %f233, %f234;
	mul.f32 	%f236, %f235, 0f3FB33333;
	fma.rn.f32 	%f237, %f232, 0f3F99999A, %f236;
	add.s64 	%rd111, %rd108, %rd107;
	ld.global.nc.f32 	%f238, [%rd111];
	mul.wide.s32 	%rd112, %r138, 4;
	add.s64 	%rd113, %rd102, %rd112;
	ld.global.nc.f32 	%f239, [%rd113];
	sub.f32 	%f240, %f238, %f239;
	fma.rn.f32 	%f241, %f240, 0f3FCCCCCD, %f237;
	add.s64 	%rd114, %rd111, %rd107;
	ld.global.nc.f32 	%f242, [%rd114];
	mul.wide.s32 	%rd115, %r139, 4;
	add.s64 	%rd116, %rd102, %rd115;
	ld.global.nc.f32 	%f243, [%rd116];
	sub.f32 	%f244, %f242, %f243;
	fma.rn.f32 	%f245, %f244, 0f3FE66666, %f241;
	mul.f32 	%f246, %f454, %f245;
	cvta.to.global.u64 	%rd117, %rd196;
	add.s64 	%rd118, %rd117, %rd103;
	ld.global.nc.f32 	%f247, [%rd118];
	add.s64 	%rd119, %rd117, %rd105;
	ld.global.nc.f32 	%f248, [%rd119];
	sub.f32 	%f249, %f247, %f248;
	add.s64 	%rd120, %rd118, %rd107;
	ld.global.nc.f32 	%f250, [%rd120];
	add.s64 	%rd121, %rd117, %rd109;
	ld.global.nc.f32 	%f251, [%rd121];
	sub.f32 	%f252, %f250, %f251;
	mul.f32 	%f253, %f252, 0f3FB33333;
	fma.rn.f32 	%f254, %f249, 0f3F99999A, %f253;
	add.s64 	%rd122, %rd120, %rd107;
	ld.global.nc.f32 	%f255, [%rd122];
	add.s64 	%rd123, %rd117, %rd112;
	ld.global.nc.f32 	%f256, [%rd123];
	sub.f32 	%f257, %f255, %f256;
	fma.rn.f32 	%f258, %f257, 0f3FCCCCCD, %f254;
	add.s64 	%rd124, %rd122, %rd107;
	ld.global.nc.f32 	%f259, [%rd124];
	add.s64 	%rd125, %rd117, %rd115;
	ld.global.nc.f32 	%f260, [%rd125];
	sub.f32 	%f261, %f259, %f260;
	fma.rn.f32 	%f262, %f261, 0f3FE66666, %f258;
	cvta.to.global.u64 	%rd126, %rd197;
	add.s64 	%rd127, %rd126, %rd103;
	ld.global.nc.f32 	%f263, [%rd127];
	add.s64 	%rd128, %rd126, %rd105;
	ld.global.nc.f32 	%f264, [%rd128];
	sub.f32 	%f265, %f263, %f264;
	add.s64 	%rd129, %rd127, %rd107;
	ld.global.nc.f32 	%f266, [%rd129];
	add.s64 	%rd130, %rd126, %rd109;
	ld.global.nc.f32 	%f267, [%rd130];
	sub.f32 	%f268, %f266, %f267;
	mul.f32 	%f269, %f268, 0f3FB33333;
	fma.rn.f32 	%f270, %f265, 0f3F99999A, %f269;
	add.s64 	%rd131, %rd129, %rd107;
	ld.global.nc.f32 	%f271, [%rd131];
	add.s64 	%rd132, %rd126, %rd112;
	ld.global.nc.f32 	%f272, [%rd132];
	sub.f32 	%f273, %f271, %f272;
	fma.rn.f32 	%f274, %f273, 0f3FCCCCCD, %f270;
	add.s64 	%rd133, %rd131, %rd107;
	ld.global.nc.f32 	%f275, [%rd133];
	add.s64 	%rd134, %rd126, %rd115;
	ld.global.nc.f32 	%f276, [%rd134];
	sub.f32 	%f277, %f275, %f276;
	fma.rn.f32 	%f278, %f277, 0f3FE66666, %f274;
	cvta.to.global.u64 	%rd135, %rd198;
	mul.wide.s32 	%rd136, %r146, 4;
	add.s64 	%rd137, %rd135, %rd136;
	ld.global.nc.f32 	%f279, [%rd137];
	mul.wide.s32 	%rd138, %r142, 4;
	add.s64 	%rd139, %rd135, %rd138;
	ld.global.nc.f32 	%f280, [%rd139];
	sub.f32 	%f281, %f279, %f280;
	mul.wide.s32 	%rd140, %r149, 4;
	add.s64 	%rd141, %rd135, %rd140;
	ld.global.nc.f32 	%f282, [%rd141];
	mul.wide.s32 	%rd142, %r143, 4;
	add.s64 	%rd143, %rd135, %rd142;
	ld.global.nc.f32 	%f283, [%rd143];
	sub.f32 	%f284, %f282, %f283;
	mul.f32 	%f285, %f284, 0f3FB33333;
	fma.rn.f32 	%f286, %f281, 0f3F99999A, %f285;
	mul.wide.s32 	%rd144, %r148, 4;
	add.s64 	%rd145, %rd135, %rd144;
	ld.global.nc.f32 	%f287, [%rd145];
	mul.wide.s32 	%rd146, %r144, 4;
	add.s64 	%rd147, %rd135, %rd146;
	ld.global.nc.f32 	%f288, [%rd147];
	sub.f32 	%f289, %f287, %f288;
	fma.rn.f32 	%f290, %f289, 0f3FCCCCCD, %f286;
	mul.wide.s32 	%rd148, %r147, 4;
	add.s64 	%rd149, %rd135, %rd148;
	ld.global.nc.f32 	%f291, [%rd149];
	mul.wide.s32 	%rd150, %r145, 4;
	add.s64 	%rd151, %rd135, %rd150;
	ld.global.nc.f32 	%f292, [%rd151];
	sub.f32 	%f293, %f291, %f292;
	fma.rn.f32 	%f294, %f293, 0f3FE66666, %f290;
	mul.f32 	%f295, %f455, %f294;
	cvta.to.global.u64 	%rd152, %rd199;
	add.s64 	%rd153, %rd152, %rd136;
	ld.global.nc.f32 	%f296, [%rd153];
	add.s64 	%rd154, %rd152, %rd138;
	ld.global.nc.f32 	%f297, [%rd154];
	sub.f32 	%f298, %f296, %f297;
	add.s64 	%rd155, %rd152, %rd140;
	ld.global.nc.f32 	%f299, [%rd155];
	add.s64 	%rd156, %rd152, %rd142;
	ld.global.nc.f32 	%f300, [%rd156];
	sub.f32 	%f301, %f299, %f300;
	mul.f32 	%f302, %f301, 0f3FB33333;
	fma.rn.f32 	%f303, %f298, 0f3F99999A, %f302;
	add.s64 	%rd157, %rd152, %rd144;
	ld.global.nc.f32 	%f304, [%rd157];
	add.s64 	%rd158, %rd152, %rd146;
	ld.global.nc.f32 	%f305, [%rd158];
	sub.f32 	%f306, %f304, %f305;
	fma.rn.f32 	%f307, %f306, 0f3FCCCCCD, %f303;
	add.s64 	%rd159, %rd152, %rd148;
	ld.global.nc.f32 	%f308, [%rd159];
	add.s64 	%rd160, %rd152, %rd150;
	ld.global.nc.f32 	%f309, [%rd160];
	sub.f32 	%f310, %f308, %f309;
	fma.rn.f32 	%f311, %f310, 0f3FE66666, %f307;
	mul.f32 	%f312, %f455, %f311;
	cvta.to.global.u64 	%rd161, %rd200;
	add.s64 	%rd162, %rd161, %rd136;
	ld.global.nc.f32 	%f313, [%rd162];
	add.s64 	%rd163, %rd161, %rd138;
	ld.global.nc.f32 	%f314, [%rd163];
	sub.f32 	%f315, %f313, %f314;
	add.s64 	%rd164, %rd161, %rd140;
	ld.global.nc.f32 	%f316, [%rd164];
	add.s64 	%rd165, %rd161, %rd142;
	ld.global.nc.f32 	%f317, [%rd165];
	sub.f32 	%f318, %f316, %f317;
	mul.f32 	%f319, %f318, 0f3FB33333;
	fma.rn.f32 	%f320, %f315, 0f3F99999A, %f319;
	add.s64 	%rd166, %rd161, %rd144;
	ld.global.nc.f32 	%f321, [%rd166];
	add.s64 	%rd167, %rd161, %rd146;
	ld.global.nc.f32 	%f322, [%rd167];
	sub.f32 	%f323, %f321, %f322;
	fma.rn.f32 	%f324, %f323, 0f3FCCCCCD, %f320;
	add.s64 	%rd168, %rd161, %rd148;
	ld.global.nc.f32 	%f325, [%rd168];
	add.s64 	%rd169, %rd161, %rd150;
	ld.global.nc.f32 	%f326, [%rd169];
	sub.f32 	%f327, %f325, %f326;
	fma.rn.f32 	%f328, %f327, 0f3FE66666, %f324;
	cvta.to.global.u64 	%rd170, %rd201;
	mul.wide.s32 	%rd171, %r134, 4;
	add.s64 	%rd172, %rd170, %rd171;
	ld.global.nc.f32 	%f329, [%rd172];
	ld.global.nc.f32 	%f330, [%rd172+-4];
	sub.f32 	%f331, %f329, %f330;
	ld.global.nc.f32 	%f332, [%rd172+4];
	ld.global.nc.f32 	%f333, [%rd172+-8];
	sub.f32 	%f334, %f332, %f333;
	mul.f32 	%f335, %f334, 0f3FB33333;
	fma.rn.f32 	%f336, %f331, 0f3F99999A, %f335;
	ld.global.nc.f32 	%f337, [%rd172+8];
	ld.global.nc.f32 	%f338, [%rd172+-12];
	sub.f32 	%f339, %f337, %f338;
	fma.rn.f32 	%f340, %f339, 0f3FCCCCCD, %f336;
	ld.global.nc.f32 	%f341, [%rd172+12];
	ld.global.nc.f32 	%f342, [%rd172+-16];
	sub.f32 	%f343, %f341, %f342;
	fma.rn.f32 	%f344, %f343, 0f3FE66666, %f340;
	mul.f32 	%f345, %f453, %f344;
	cvta.to.global.u64 	%rd173, %rd202;
	add.s64 	%rd174, %rd173, %rd171;
	ld.global.nc.f32 	%f346, [%rd174];
	ld.global.nc.f32 	%f347, [%rd174+-4];
	sub.f32 	%f348, %f346, %f347;
	ld.global.nc.f32 	%f349, [%rd174+4];
	ld.global.nc.f32 	%f350, [%rd174+-8];
	sub.f32 	%f351, %f349, %f350;
	mul.f32 	%f352, %f351, 0f3FB33333;
	fma.rn.f32 	%f353, %f348, 0f3F99999A, %f352;
	ld.global.nc.f32 	%f354, [%rd174+8];
	ld.global.nc.f32 	%f355, [%rd174+-12];
	sub.f32 	%f356, %f354, %f355;
	fma.rn.f32 	%f357, %f356, 0f3FCCCCCD, %f353;
	ld.global.nc.f32 	%f358, [%rd174+12];
	ld.global.nc.f32 	%f359, [%rd174+-16];
	sub.f32 	%f360, %f358, %f359;
	fma.rn.f32 	%f361, %f360, 0f3FE66666, %f357;
	mul.f32 	%f362, %f453, %f361;
	cvta.to.global.u64 	%rd175, %rd203;
	add.s64 	%rd176, %rd175, %rd171;
	ld.global.nc.f32 	%f363, [%rd176];
	ld.global.nc.f32 	%f364, [%rd176+-4];
	sub.f32 	%f365, %f363, %f364;
	ld.global.nc.f32 	%f366, [%rd176+4];
	ld.global.nc.f32 	%f367, [%rd176+-8];
	sub.f32 	%f368, %f366, %f367;
	mul.f32 	%f369, %f368, 0f3FB33333;
	fma.rn.f32 	%f370, %f365, 0f3F99999A, %f369;
	ld.global.nc.f32 	%f371, [%rd176+8];
	ld.global.nc.f32 	%f372, [%rd176+-12];
	sub.f32 	%f373, %f371, %f372;
	fma.rn.f32 	%f374, %f373, 0f3FCCCCCD, %f370;
	ld.global.nc.f32 	%f375, [%rd176+12];
	ld.global.nc.f32 	%f376, [%rd176+-16];
	sub.f32 	%f377, %f375, %f376;
	fma.rn.f32 	%f378, %f377, 0f3FE66666, %f374;
	mul.f32 	%f379, %f453, %f378;
	mul.f32 	%f380, %f452, %f13;
	mul.f32 	%f381, %f452, %f22;
	mul.f32 	%f382, %f381, %f312;
	fma.rn.f32 	%f383, %f380, %f246, %f382;
	mul.f32 	%f384, %f452, %f31;
	fma.rn.f32 	%f385, %f384, %f379, %f383;
	mul.f32 	%f386, %f452, %f43;
	fma.rn.f32 	%f387, %f455, %f328, %f362;
	fma.rn.f32 	%f388, %f386, %f387, %f385;
	mul.f32 	%f389, %f452, %f55;
	fma.rn.f32 	%f390, %f454, %f278, %f345;
	fma.rn.f32 	%f391, %f389, %f390, %f388;
	mul.f32 	%f392, %f452, %f67;
	fma.rn.f32 	%f393, %f454, %f262, %f295;
	fma.rn.f32 	%f394, %f392, %f393, %f391;
	cvta.to.global.u64 	%rd177, %rd189;
	add.s64 	%rd178, %rd177, %rd38;
	ld.global.f32 	%f395, [%rd178];
	add.f32 	%f396, %f395, %f394;
	st.global.f32 	[%rd178], %f396;
	mul.f32 	%f397, %f452, %f76;
	mul.f32 	%f398, %f397, %f312;
	fma.rn.f32 	%f399, %f381, %f246, %f398;
	mul.f32 	%f400, %f452, %f85;
	fma.rn.f32 	%f401, %f400, %f379, %f399;
	mul.f32 	%f402, %f452, %f97;
	fma.rn.f32 	%f403, %f402, %f387, %f401;
	mul.f32 	%f404, %f452, %f109;
	fma.rn.f32 	%f405, %f404, %f390, %f403;
	mul.f32 	%f406, %f452, %f121;
	fma.rn.f32 	%f407, %f406, %f393, %f405;
	cvta.to.global.u64 	%rd179, %rd190;
	add.s64 	%rd180, %rd179, %rd38;
	ld.global.f32 	%f408, [%rd180];
	add.f32 	%f409, %f408, %f407;
	st.global.f32 	[%rd180], %f409;
	mul.f32 	%f410, %f400, %f312;
	fma.rn.f32 	%f411, %f384, %f246, %f410;
	mul.f32 	%f412, %f452, %f130;
	fma.rn.f32 	%f413, %f412, %f379, %f411;
	mul.f32 	%f414, %f452, %f142;
	fma.rn.f32 	%f415, %f414, %f387, %f413;
	mul.f32 	%f416, %f452, %f154;
	fma.rn.f32 	%f417, %f416, %f390, %f415;
	mul.f32 	%f418, %f452, %f166;
	fma.rn.f32 	%f419, %f418, %f393, %f417;
	cvta.to.global.u64 	%rd181, %rd191;
	add.s64 	%rd182, %rd181, %rd38;
	ld.global.f32 	%f420, [%rd182];
	add.f32 	%f421, %f420, %f419;
	st.global.f32 	[%rd182], %f421;
	mul.f32 	%f422, %f402, %f312;
	fma.rn.f32 	%f423, %f386, %f246, %f422;
	fma.rn.f32 	%f424, %f414, %f379, %f423;
	mul.f32 	%f425, %f452, %f175;
	fma.rn.f32 	%f426, %f425, %f387, %f424;
	mul.f32 	%f427, %f452, %f187;
	fma.rn.f32 	%f428, %f427, %f390, %f426;
	mul.f32 	%f429, %f452, %f199;
	fma.rn.f32 	%f430, %f429, %f393, %f428;
	cvta.to.global.u64 	%rd183, %rd192;
	add.s64 	%rd184, %rd183, %rd38;
	ld.global.f32 	%f431, [%rd184];
	add.f32 	%f432, %f431, %f430;
	st.global.f32 	[%rd184], %f432;
	mul.f32 	%f433, %f404, %f312;
	fma.rn.f32 	%f434, %f389, %f246, %f433;
	fma.rn.f32 	%f435, %f416, %f379, %f434;
	fma.rn.f32 	%f436, %f427, %f387, %f435;
	mul.f32 	%f437, %f452, %f208;
	fma.rn.f32 	%f438, %f437, %f390, %f436;
	mul.f32 	%f439, %f452, %f220;
	fma.rn.f32 	%f440, %f439, %f393, %f438;
	cvta.to.global.u64 	%rd185, %rd193;
	add.s64 	%rd186, %rd185, %rd38;
	ld.global.f32 	%f441, [%rd186];
	add.f32 	%f442, %f441, %f440;
	st.global.f32 	[%rd186], %f442;
	mul.f32 	%f443, %f406, %f312;
	fma.rn.f32 	%f444, %f392, %f246, %f443;
	fma.rn.f32 	%f445, %f418, %f379, %f444;
	fma.rn.f32 	%f446, %f429, %f387, %f445;
	fma.rn.f32 	%f447, %f439, %f390, %f446;
	mul.f32 	%f448, %f452, %f229;
	fma.rn.f32 	%f449, %f448, %f393, %f447;
	cvta.to.global.u64 	%rd187, %rd194;
	add.s64 	%rd188, %rd187, %rd38;
	ld.global.f32 	%f450, [%rd188];
	add.f32 	%f451, %f449, %f450;
	st.global.f32 	[%rd188], %f451;
	mul.lo.s32 	%r109, %r130, %r128;
	add.s32 	%r149, %r149, %r109;
	add.s32 	%r148, %r148, %r109;
	add.s32 	%r147, %r147, %r109;
	add.s32 	%r146, %r146, %r109;
	add.s32 	%r145, %r145, %r109;
	add.s32 	%r144, %r144, %r109;
	add.s32 	%r143, %r143, %r109;
	add.s32 	%r142, %r142, %r109;
	add.s32 	%r141, %r141, 1;
	setp.ne.s32 	%p4, %r141, 0;
	add.s32 	%r140, %r140, %r109;
	add.s32 	%r139, %r139, %r109;
	add.s32 	%r138, %r138, %r109;
	add.s32 	%r137, %r137, %r109;
	add.s32 	%r136, %r136, %r109;
	add.s32 	%r135, %r135, %r109;
	add.s32 	%r134, %r134, %r109;
	add.s32 	%r133, %r133, %r109;
	@%p4 bra 	$L__BB7_8;
	ld.param.u32 	%r119, [_Z33compute_component_scell_BL_cuda_kPfS_S_S_S_S_PKfS1_S1_S1_S1_S1_S1_S1_S1_S1_S1_S1_S1_S1_S1_S1_S1_S1_S1_S1_S1_S1_S1_S1_S1_S1_S1_S1_S1_S1_ffffiiiiiiiiiii_param_43];
	mov.u32 	%r110, %nctaid.y;
	mov.u32 	%r111, %ntid.y;
	mad.lo.s32 	%r132, %r110, %r111, %r132;
	setp.lt.s32 	%p5, %r132, %r119;
	@%p5 bra 	$L__BB7_7;
	bra.uni 	$L__BB7_4;

}


// ===== COMPILED SASS (sm_100) =====

	.target	sm_100

	.elftype	@"ET_EXEC"


//--------------------- .note.nv.tkinfo           --------------------------
	.section	.note.nv.tkinfo,"",@"SHT_NOTE"
	.sectionflags	@"SHF_NOTE_NV_TKINFO"
	.tkinfo
        /*0018*/ 	.word	0x00000002
        /*0030*/ 	.string	""
        /*0030*/ 	.string	"ptxas"
        /*0030*/ 	.string	"Cuda compilation tools, release 13.0, V13.0.88"
        /*0030*/ 	.string	"Build cuda_13.0.r13.0/compiler.36424714_0"
        /*0030*/ 	.string	"-arch sm_100 -m 64 "



//--------------------- .note.nv.cuinfo           --------------------------
	.section	.note.nv.cuinfo,"",@"SHT_NOTE"
	.sectionflags	@"SHF_NOTE_NV_CUINFO"
        /*0018*/ 	.short	0x0002
        /*001a*/ 	.short	0x0064
        /*001c*/ 	.short	0x0082
	.zero		2


//--------------------- .nv.info                  --------------------------
	.section	.nv.info,"",@"SHT_CUDA_INFO"
	.align	4


	//----- nvinfo : EIATTR_REGCOUNT
	.align		4
        /*0000*/ 	.byte	0x04, 0x2f
        /*0002*/ 	.short	(.L_1 - .L_0)
	.align		4
.L_0:
        /*0004*/ 	.word	index@(_Z33compute_component_vcell_TL_cuda_kPfPKfS1_S1_S1_ffffiiiiiiiiiii)
        /*0008*/ 	.word	0x00000028


	//----- nvinfo : EIATTR_FRAME_SIZE
	.align		4
.L_1:
        /*000c*/ 	.byte	0x04, 0x11
        /*000e*/ 	.short	(.L_3 - .L_2)
	.align		4
.L_2:
        /*0010*/ 	.word	index@($__internal_7_$__cuda_sm3x_div_rn_noftz_f32_slowpath)
        /*0014*/ 	.word	0x00000000


	//----- nvinfo : EIATTR_FRAME_SIZE
	.align		4
.L_3:
        /*0018*/ 	.byte	0x04, 0x11
        /*001a*/ 	.short	(.L_5 - .L_4)
	.align		4
.L_4:
        /*001c*/ 	.word	index@(_Z33compute_component_vcell_TL_cuda_kPfPKfS1_S1_S1_ffffiiiiiiiiiii)
        /*0020*/ 	.word	0x00000000


	//----- nvinfo : EIATTR_REGCOUNT
	.align		4
.L_5:
        /*0024*/ 	.byte	0x04, 0x2f
        /*0026*/ 	.short	(.L_7 - .L_6)
	.align		4
.L_6:
        /*0028*/ 	.word	index@(_Z33compute_component_vcell_TR_cuda_kPfPKfS1_S1_S1_ffffiiiiiiiiiii)
        /*002c*/ 	.word	0x00000028


	//----- nvinfo : EIATTR_FRAME_SIZE
	.align		4
.L_7:
        /*0030*/ 	.byte	0x04, 0x11
        /*0032*/ 	.short	(.L_9 - .L_8)
	.align		4
.L_8:
        /*0034*/ 	.word	index@($__internal_6_$__cuda_sm3x_div_rn_noftz_f32_slowpath)
        /*0038*/ 	.word	0x00000000


	//----- nvinfo : EIATTR_FRAME_SIZE
	.align		4
.L_9:
        /*003c*/ 	.byte	0x04, 0x11
        /*003e*/ 	.short	(.L_11 - .L_10)
	.align		4
.L_10:
        /*0040*/ 	.word	index@(_Z33compute_component_vcell_TR_cuda_kPfPKfS1_S1_S1_ffffiiiiiiiiiii)
        /*0044*/ 	.word	0x00000000


	//----- nvinfo : EIATTR_REGCOUNT
	.align		4
.L_11:
        /*0048*/ 	.byte	0x04, 0x2f
        /*004a*/ 	.short	(.L_13 - .L_12)
	.align		4
.L_12:
        /*004c*/ 	.word	index@(_Z33compute_component_vcell_BR_cuda_kPfPKfS1_S1_S1_ffffiiiiiiiiiii)
        /*0050*/ 	.word	0x00000028


	//----- nvinfo : EIATTR_FRAME_SIZE
	.align		4
.L_13:
        /*0054*/ 	.byte	0x04, 0x11
        /*0056*/ 	.short	(.L_15 - .L_14)
	.align		4
.L_14:
        /*0058*/ 	.word	index@($__internal_5_$__cuda_sm3x_div_rn_noftz_f32_slowpath)
        /*005c*/ 	.word	0x00000000


	//----- nvinfo : EIATTR_FRAME_SIZE
	.align		4
.L_15:
        /*0060*/ 	.byte	0x04, 0x11
        /*0062*/ 	.short	(.L_17 - .L_16)
	.align		4
.L_16:
        /*0064*/ 	.word	index@(_Z33compute_component_vcell_BR_cuda_kPfPKfS1_S1_S1_ffffiiiiiiiiiii)
        /*0068*/ 	.word	0x00000000


	//----- nvinfo : EIATTR_REGCOUNT
	.align		4
.L_17:
        /*006c*/ 	.byte	0x04, 0x2f
        /*006e*/ 	.short	(.L_19 - .L_18)
	.align		4
.L_18:
        /*0070*/ 	.word	index@(_Z33compute_component_vcell_BL_cuda_kPfPKfS1_S1_S1_ffffiiiiiiiiiii)
        /*0074*/ 	.word	0x00000028


	//----- nvinfo : EIATTR_FRAME_SIZE
	.align		4
.L_19:
        /*0078*/ 	.byte	0x04, 0x11
        /*007a*/ 	.short	(.L_21 - .L_20)
	.align		4
.L_20:
        /*007c*/ 	.word	index@($__internal_4_$__cuda_sm3x_div_rn_noftz_f32_slowpath)
        /*0080*/ 	.word	0x00000000


	//----- nvinfo : EIATTR_FRAME_SIZE
	.align		4
.L_21:
        /*0084*/ 	.byte	0x04, 0x11
        /*0086*/ 	.short	(.L_23 - .L_22)
	.align		4
.L_22:
        /*0088*/ 	.word	index@(_Z33compute_component_vcell_BL_cuda_kPfPKfS1_S1_S1_ffffiiiiiiiiiii)
        /*008c*/ 	.word	0x00000000


	//----- nvinfo : EIATTR_REGCOUNT
	.align		4
.L_23:
        /*0090*/ 	.byte	0x04, 0x2f
        /*0092*/ 	.short	(.L_25 - .L_24)
	.align		4
.L_24:
        /*0094*/ 	.word	index@(_Z33compute_component_scell_TR_cuda_kPfS_S_S_S_S_PKfS1_S1_S1_S1_S1_S1_S1_S1_S1_S1_S1_S1_S1_S1_S1_S1_S1_S1_S1_S1_S1_S1_S1_S1_S1_S1_S1_S1_S1_ffffiiiiiiiiiii)
        /*0098*/ 	.word	0x00000040


	//----- nvinfo : EIATTR_FRAME_SIZE
	.align		4
.L_25:
        /*009c*/ 	.byte	0x04, 0x11
        /*009e*/ 	.short	(.L_27 - .L_26)
	.align		4
.L_26:
        /*00a0*/ 	.word	index@($__internal_3_$__cuda_sm20_rcp_rn_f32_slowpath)
        /*00a4*/ 	.word	0x00000000


	//----- nvinfo : EIATTR_FRAME_SIZE
	.align		4
.L_27:
        /*00a8*/ 	.byte	0x04, 0x11
        /*00aa*/ 	.short	(.L_29 - .L_28)
	.align		4
.L_28:
        /*00ac*/ 	.word	index@(_Z33compute_component_scell_TR_cuda_kPfS_S_S_S_S_PKfS1_S1_S1_S1_S1_S1_S1_S1_S1_S1_S1_S1_S1_S1_S1_S1_S1_S1_S1_S1_S1_S1_S1_S1_S1_S1_S1_S1_S1_ffffiiiiiiiiiii)
        /*00b0*/ 	.word	0x00000000


	//----- nvinfo : EIATTR_REGCOUNT
	.align		4
.L_29:
        /*00b4*/ 	.byte	0x04, 0x2f
        /*00b6*/ 	.short	(.L_31 - .L_30)
	.align		4
.L_30:
        /*00b8*/ 	.word	index@(_Z33compute_component_scell_TL_cuda_kPfS_S_S_S_S_PKfS1_S1_S1_S1_S1_S1_S1_S1_S1_S1_S1_S1_S1_S1_S1_S1_S1_S1_S1_S1_S1_S1_S1_S1_S1_S1_S1_S1_S1_ffffiiiiiiiiiii)
        /*00bc*/ 	.word	0x00000040


	//----- nvinfo : EIATTR_FRAME_SIZE
	.align		4
.L_31:
        /*00c0*/ 	.byte	0x04, 0x11
        /*00c2*/ 	.short	(.L_33 - .L_32)
	.align		4
.L_32:
        /*00c4*/ 	.word	index@($__internal_2_$__cuda_sm20_rcp_rn_f32_slowpath)
        /*00c8*/ 	.word	0x00000000


	//----- nvinfo : EIATTR_FRAME_SIZE
	.align		4
.L_33:
        /*00cc*/ 	.byte	0x04, 0x11
        /*00ce*/ 	.short	(.L_35 - .L_34)
	.align		4
.L_34:
        /*00d0*/ 	.word	index@(_Z33compute_component_scell_TL_cuda_kPfS_S_S_S_S_PKfS1_S1_S1_S1_S1_S1_S1_S1_S1_S1_S1_S1_S1_S1_S1_S1_S1_S1_S1_S1_S1_S1_S1_S1_S1_S1_S1_S1_S1_ffffiiiiiiiiiii)
        /*00d4*/ 	.word	0x00000000


	//----- nvinfo : EIATTR_REGCOUNT
	.align		4
.L_35:
        /*00d8*/ 	.byte	0x04, 0x2f
        /*00da*/ 	.short	(.L_37 - .L_36)
	.align		4
.L_36:
        /*00dc*/ 	.word	index@(_Z33compute_component_scell_BR_cuda_kPfS_S_S_S_S_PKfS1_S1_S1_S1_S1_S1_S1_S1_S1_S1_S1_S1_S1_S1_S1_S1_S1_S1_S1_S1_S1_S1_S1_S1_S1_S1_S1_S1_S1_ffffiiiiiiiiiii)
        /*00e0*/ 	.word	0x00000040


	//----- nvinfo : EIATTR_FRAME_SIZE
	.align		4
.L_37:
        /*00e4*/ 	.byte	0x04, 0x11
        /*00e6*/ 	.short	(.L_39 - .L_38)
	.align		4
.L_38:
        /*00e8*/ 	.word	index@($__internal_1_$__cuda_sm20_rcp_rn_f32_slowpath)
        /*00ec*/ 	.word	0x00000000


	//----- nvinfo : EIATTR_FRAME_SIZE
	.align		4
.L_39:
        /*00f0*/ 	.byte	0x04, 0x11
        /*00f2*/ 	.short	(.L_41 - .L_40)
	.align		4
.L_40:
        /*00f4*/ 	.word	index@(_Z33compute_component_scell_BR_cuda_kPfS_S_S_S_S_PKfS1_S1_S1_S1_S1_S1_S1_S1_S1_S1_S1_S1_S1_S1_S1_S1_S1_S1_S1_S1_S1_S1_S1_S1_S1_S1_S1_S1_S1_ffffiiiiiiiiiii)
        /*00f8*/ 	.word	0x00000000


	//----- nvinfo : EIATTR_REGCOUNT
	.align		4
.L_41:
        /*00fc*/ 	.byte	0x04, 0x2f
        /*00fe*/ 	.short	(.L_43 - .L_42)
	.align		4
.L_42:
        /*0100*/ 	.word	index@(_Z33compute_component_scell_BL_cuda_kPfS_S_S_S_S_PKfS1_S1_S1_S1_S1_S1_S1_S1_S1_S1_S1_S1_S1_S1_S1_S1_S1_S1_S1_S1_S1_S1_S1_S1_S1_S1_S1_S1_S1_ffffiiiiiiiiiii)
        /*0104*/ 	.word	0x00000040


	//----- nvinfo : EIATTR_FRAME_SIZE
	.align		4
.L_43:
        /*0108*/ 	.byte	0x04, 0x11
        /*010a*/ 	.short	(.L_45 - .L_44)
	.align		4
.L_44:
        /*010c*/ 	.word	index@($__internal_0_$__cuda_sm20_rcp_rn_f32_slowpath)
        /*0110*/ 	.word	0x00000000


	//----- nvinfo : EIATTR_FRAME_SIZE
	.align		4
.L_45:
        /*0114*/ 	.byte	0x04, 0x11
        /*0116*/ 	.short	(.L_47 - .L_46)
	.align		4
.L_46:
        /*0118*/ 	.word	index@(_Z33compute_component_scell_BL_cuda_kPfS_S_S_S_S_PKfS1_S1_S1_S1_S1_S1_S1_S1_S1_S1_S1_S1_S1_S1_S1_S1_S1_S1_S1_S1_S1_S1_S1_S1_S1_S1_S1_S1_S1_ffffiiiiiiiiiii)
        /*011c*/ 	.word	0x00000000


	//----- nvinfo : EIATTR_MIN_STACK_SIZE
	.align		4
.L_47:
        /*0120*/ 	.byte	0x04, 0x12
        /*0122*/ 	.short	(.L_49 - .L_48)
	.align		4
.L_48:
        /*0124*/ 	.word	index@(_Z33compute_component_scell_BL_cuda_kPfS_S_S_S_S_PKfS1_S1_S1_S1_S1_S1_S1_S1_S1_S1_S1_S1_S1_S1_S1_S1_S1_S1_S1_S1_S1_S1_S1_S1_S1_S1_S1_S1_S1_ffffiiiiiiiiiii)
        /*0128*/ 	.word	0x00000000


	//----- nvinfo : EIATTR_MIN_STACK_SIZE
	.align		4
.L_49:
        /*012c*/ 	.byte	0x04, 0x12
        /*012e*/ 	.short	(.L_51 - .L_50)
	.align		4
.L_50:
        /*0130*/ 	.word	index@(_Z33compute_component_scell_BR_cuda_kPfS_S_S_S_S_PKfS1_S1_S1_S1_S1_S1_S1_S1_S1_S1_S1_S1_S1_S1_S1_S1_S1_S1_S1_S1_S1_S1_S1_S1_S1_S1_S1_S1_S1_ffffiiiiiiiiiii)
        /*0134*/ 	.word	0x00000000


	//----- nvinfo : EIATTR_MIN_STACK_SIZE
	.align		4
.L_51:
        /*0138*/ 	.byte	0x04, 0x12
        /*013a*/ 	.short	(.L_53 - .L_52)
	.align		4
.L_52:
        /*013c*/ 	.word	index@(_Z33compute_component_scell_TL_cuda_kPfS_S_S_S_S_PKfS1_S1_S1_S1_S1_S1_S1_S1_S1_S1_S1_S1_S1_S1_S1_S1_S1_S1_S1_S1_S1_S1_S1_S1_S1_S1_S1_S1_S1_ffffiiiiiiiiiii)
        /*0140*/ 	.word	0x00000000


	//----- nvinfo : EIATTR_MIN_STACK_SIZE
	.align		4
.L_53:
        /*0144*/ 	.byte	0x04, 0x12
        /*0146*/ 	.short	(.L_55 - .L_54)
	.align		4
.L_54:
        /*0148*/ 	.word	index@(_Z33compute_component_scell_TR_cuda_kPfS_S_S_S_S_PKfS1_S1_S1_S1_S1_S1_S1_S1_S1_S1_S1_S1_S1_S1_S1_S1_S1_S1_S1_S1_S1_S1_S1_S1_S1_S1_S1_S1_S1_ffffiiiiiiiiiii)
        /*014c*/ 	.word	0x00000000


	//----- nvinfo : EIATTR_MIN_STACK_SIZE
	.align		4
.L_55:
        /*0150*/ 	.byte	0x04, 0x12
        /*0152*/ 	.short	(.L_57 - .L_56)
	.align		4
.L_56:
        /*0154*/ 	.word	index@(_Z33compute_component_vcell_BL_cuda_kPfPKfS1_S1_S1_ffffiiiiiiiiiii)
        /*0158*/ 	.word	0x00000000


	//----- nvinfo : EIATTR_MIN_STACK_SIZE
	.align		4
.L_57:
        /*015c*/ 	.byte	0x04, 0x12
        /*015e*/ 	.short	(.L_59 - .L_58)
	.align		4
.L_58:
        /*0160*/ 	.word	index@(_Z33compute_component_vcell_BR_cuda_kPfPKfS1_S1_S1_ffffiiiiiiiiiii)
        /*0164*/ 	.word	0x00000000


	//----- nvinfo : EIATTR_MIN_STACK_SIZE
	.align		4
.L_59:
        /*0168*/ 	.byte	0x04, 0x12
        /*016a*/ 	.short	(.L_61 - .L_60)
	.align		4
.L_60:
        /*016c*/ 	.word	index@(_Z33compute_component_vcell_TR_cuda_kPfPKfS1_S1_S1_ffffiiiiiiiiiii)
        /*0170*/ 	.word	0x00000000


	//----- nvinfo : EIATTR_MIN_STACK_SIZE
	.align		4
.L_61:
        /*0174*/ 	.byte	0x04, 0x12
        /*0176*/ 	.short	(.L_63 - .L_62)
	.align		4
.L_62:
        /*0178*/ 	.word	index@(_Z33compute_component_vcell_TL_cuda_kPfPKfS1_S1_S1_ffffiiiiiiiiiii)
        /*017c*/ 	.word	0x00000000
.L_63:


//--------------------- .nv.compat                --------------------------
	.section	.nv.compat,"",@"SHT_CUDA_COMPAT_INFO"
	.align	4
        /*0000*/ 	.byte	0x02, 0x09, 0x00, 0x00, 0x02, 0x02, 0x01, 0x00, 0x02, 0x05, 0x05, 0x00, 0x03, 0x07, 0x01, 0x01
        /*0010*/ 	.byte	0x02, 0x03, 0x00, 0x00, 0x02, 0x06, 0x01, 0x00, 0x04, 0x0b, 0x08, 0x00, 0x01, 0x00, 0x00, 0x00
        /*0020*/ 	.byte	0x00, 0x00, 0x00, 0x00


//--------------------- .nv.info._Z33compute_component_scell_BL_cuda_kPfS_S_S_S_S_PKfS1_S1_S1_S1_S1_S1_S1_S1_S1_S1_S1_S1_S1_S1_S1_S1_S1_S1_S1_S1_S1_S1_S1_S1_S1_S1_S1_S1_S1_ffffiiiiiiiiiii --------------------------
	.section	.nv.info._Z33compute_component_scell_BL_cuda_kPfS_S_S_S_S_PKfS1_S1_S1_S1_S1_S1_S1_S1_S1_S1_S1_S1_S1_S1_S1_S1_S1_S1_S1_S1_S1_S1_S1_S1_S1_S1_S1_S1_S1_ffffiiiiiiiiiii,"",@"SHT_CUDA_INFO"
	.sectionflags	@""
	.align	4


	//----- nvinfo : EIATTR_CUDA_API_VERSION
	.align		4
        /*0000*/ 	.byte	0x04, 0x37
        /*0002*/ 	.short	(.L_65 - .L_64)
.L_64:
        /*0004*/ 	.word	0x00000082


	//----- nvinfo : EIATTR_KPARAM_INFO
	.align		4
.L_65:
        /*0008*/ 	.byte	0x04, 0x17
        /*000a*/ 	.short	(.L_67 - .L_66)
.L_66:
        /*000c*/ 	.word	0x00000000
        /*0010*/ 	.short	0x0032
        /*0012*/ 	.short	0x0158
        /*0014*/ 	.byte	0x00, 0xf0, 0x11, 0x00


	//----- nvinfo : EIATTR_KPARAM_INFO
	.align		4
.L_67:
        /*0018*/ 	.byte	0x04, 0x17
        /*001a*/ 	.short	(.L_69 - .L_68)
.L_68:
        /*001c*/ 	.word	0x00000000
        /*0020*/ 	.short	0x0031
        /*0022*/ 	.short	0x0154
        /*0024*/ 	.byte	0x00, 0xf0, 0x11, 0x00


	//----- nvinfo : EIATTR_KPARAM_INFO
	.align		4
.L_69:
        /*0028*/ 	.byte	0x04, 0x17
        /*002a*/ 	.short	(.L_71 - .L_70)
.L_70:
        /*002c*/ 	.word	0x00000000
        /*0030*/ 	.short	0x0030
        /*0032*/ 	.short	0x0150
        /*0034*/ 	.byte	0x00, 0xf0, 0x11, 0x00


	//----- nvinfo : EIATTR_KPARAM_INFO
	.align		4
.L_71:
        /*0038*/ 	.byte	0x04, 0x17
        /*003a*/ 	.short	(.L_73 - .L_72)
.L_72:
        /*003c*/ 	.word	0x00000000
        /*0040*/ 	.short	0x002f
        /*0042*/ 	.short	0x014c
        /*0044*/ 	.byte	0x00, 0xf0, 0x11, 0x00


	//----- nvinfo : EIATTR_KPARAM_INFO
	.align		4
.L_73:
        /*0048*/ 	.byte	0x04, 0x17
        /*004a*/ 	.short	(.L_75 - .L_74)
.L_74:
        /*004c*/ 	.word	0x00000000
        /*0050*/ 	.short	0x002e
        /*0052*/ 	.short	0x0148
        /*0054*/ 	.byte	0x00, 0xf0, 0x11, 0x00


	//----- nvinfo : EIATTR_KPARAM_INFO
	.align		4
.L_75:
        /*0058*/ 	.byte	0x04, 0x17
        /*005a*/ 	.short	(.L_77 - .L_76)
.L_76:
        /*005c*/ 	.word	0x00000000
        /*0060*/ 	.short	0x002d
        /*0062*/ 	.short	0x0144
        /*0064*/ 	.byte	0x00, 0xf0, 0x11, 0x00


	//----- nvinfo : EIATTR_KPARAM_INFO
	.align		4
.L_77:
        /*0068*/ 	.byte	0x04, 0x17
        /*006a*/ 	.short	(.L_79 - .L_78)
.L_78:
        /*006c*/ 	.word	0x00000000
        /*0070*/ 	.short	0x002c
        /*0072*/ 	.short	0x0140
        /*0074*/ 	.byte	0x00, 0xf0, 0x11, 0x00


	//----- nvinfo : EIATTR_KPARAM_INFO
	.align		4
.L_79:
        /*0078*/ 	.byte	0x04, 0x17
        /*007a*/ 	.short	(.L_81 - .L_80)
.L_80:
        /*007c*/ 	.word	0x00000000
        /*0080*/ 	.short	0x002b
        /*0082*/ 	.short	0x013c
        /*0084*/ 	.byte	0x00, 0xf0, 0x11, 0x00


	//----- nvinfo : EIATTR_KPARAM_INFO
	.align		4
.L_81:
        /*0088*/ 	.byte	0x04, 0x17
        /*008a*/ 	.short	(.L_83 - .L_82)
.L_82:
        /*008c*/ 	.word	0x00000000
        /*0090*/ 	.short	0x002a
        /*0092*/ 	.short	0x0138
        /*0094*/ 	.byte	0x00, 0xf0, 0x11, 0x00


	//----- nvinfo : EIATTR_KPARAM_INFO
	.align		4
.L_83:
        /*0098*/ 	.byte	0x04, 0x17
        /*009a*/ 	.short	(.L_85 - .L_84)
.L_84:
        /*009c*/ 	.word	0x00000000
        /*00a0*/ 	.short	0x0029
        /*00a2*/ 	.short	0x0134
        /*00a4*/ 	.byte	0x00, 0xf0, 0x11, 0x00


	//----- nvinfo : EIATTR_KPARAM_INFO
	.align		4
.L_85:
        /*00a8*/ 	.byte	0x04, 0x17
        /*00aa*/ 	.short	(.L_87 - .L_86)
.L_86:
        /*00ac*/ 	.word	0x00000000
        /*00b0*/ 	.short	0x0028
        /*00b2*/ 	.short	0x0130
        /*00b4*/ 	.byte	0x00, 0xf0, 0x11, 0x00


	//----- nvinfo : EIATTR_KPARAM_INFO
	.align		4
.L_87:
        /*00b8*/ 	.byte	0x04, 0x17
        /*00ba*/ 	.short	(.L_89 - .L_88)
.L_88:
        /*00bc*/ 	.word	0x00000000
        /*00c0*/ 	.short	0x0027
        /*00c2*/ 	.short	0x012c
        /*00c4*/ 	.byte	0x00, 0xf0, 0x11, 0x00


	//----- nvinfo : EIATTR_KPARAM_INFO
	.align		4
.L_89:
        /*00c8*/ 	.byte	0x04, 0x17
        /*00ca*/ 	.short	(.L_91 - .L_90)
.L_90:
        /*00cc*/ 	.word	0x00000000
        /*00d0*/ 	.short	0x0026
        /*00d2*/ 	.short	0x0128
        /*00d4*/ 	.byte	0x00, 0xf0, 0x11, 0x00


	//----- nvinfo : EIATTR_KPARAM_INFO
	.align		4
.L_91:
        /*00d8*/ 	.byte	0x04, 0x17
        /*00da*/ 	.short	(.L_93 - .L_92)
.L_92:
        /*00dc*/ 	.word	0x00000000
        /*00e0*/ 	.short	0x0025
        /*00e2*/ 	.short	0x0124
        /*00e4*/ 	.byte	0x00, 0xf0, 0x11, 0x00


	//----- nvinfo : EIATTR_KPARAM_INFO
	.align		4
.L_93:
        /*00e8*/ 	.byte	0x04, 0x17
        /*00ea*/ 	.short	(.L_95 - .L_94)
.L_94:
        /*00ec*/ 	.word	0x00000000
        /*00f0*/ 	.short	0x0024
        /*00f2*/ 	.short	0x0120
        /*00f4*/ 	.byte	0x00, 0xf0, 0x11, 0x00


	//----- nvinfo : EIATTR_KPARAM_INFO
	.align		4
.L_95:
        /*00f8*/ 	.byte	0x04, 0x17
        /*00fa*/ 	.short	(.L_97 - .L_96)
.L_96:
        /*00fc*/ 	.word	0x00000000
        /*0100*/ 	.short	0x0023
        /*0102*/ 	.short	0x0118
        /*0104*/ 	.byte	0x00, 0xf5, 0x21, 0x00


	//----- nvinfo : EIATTR_KPARAM_INFO
	.align		4
.L_97:
        /*0108*/ 	.byte	0x04, 0x17
        /*010a*/ 	.short	(.L_99 - .L_98)
.L_98:
        /*010c*/ 	.word	0x00000000
        /*0110*/ 	.short	0x0022
        /*0112*/ 	.short	0x0110
        /*0114*/ 	.byte	0x00, 0xf5, 0x21, 0x00


	//----- nvinfo : EIATTR_KPARAM_INFO
	.align		4
.L_99:
        /*0118*/ 	.byte	0x04, 0x17
        /*011a*/ 	.short	(.L_101 - .L_100)
.L_100:
        /*011c*/ 	.word	0x00000000
        /*0120*/ 	.short	0x0021
        /*0122*/ 	.short	0x0108
        /*0124*/ 	.byte	0x00, 0xf5, 0x21, 0x00


	//----- nvinfo : EIATTR_KPARAM_INFO
	.align		4
.L_101:
        /*0128*/ 	.byte	0x04, 0x17
        /*012a*/ 	.short	(.L_103 - .L_102)
.L_102:
        /*012c*/ 	.word	0x00000000
        /*0130*/ 	.short	0x0020
        /*0132*/ 	.short	0x0100
        /*0134*/ 	.byte	0x00, 0xf5, 0x21, 0x00


	//----- nvinfo : EIATTR_KPARAM_INFO
	.align		4
.L_103:
        /*0138*/ 	.byte	0x04, 0x17
        /*013a*/ 	.short	(.L_105 - .L_104)
.L_104:
        /*013c*/ 	.word	0x00000000
        /*0140*/ 	.short	0x001f
        /*0142*/ 	.short	0x00f8
        /*0144*/ 	.byte	0x00, 0xf5, 0x21, 0x00


	//----- nvinfo : EIATTR_KPARAM_INFO
	.align		4
.L_105:
        /*0148*/ 	.byte	0x04, 0x17
        /*014a*/ 	.short	(.L_107 - .L_106)
.L_106:
        /*014c*/ 	.word	0x00000000
        /*0150*/ 	.short	0x001e
        /*0152*/ 	.short	0x00f0
        /*0154*/ 	.byte	0x00, 0xf5, 0x21, 0x00


	//----- nvinfo : EIATTR_KPARAM_INFO
	.align		4
.L_107:
        /*0158*/ 	.byte	0x04, 0x17
        /*015a*/ 	.short	(.L_109 - .L_108)
.L_108:
        /*015c*/ 	.word	0x00000000
        /*0160*/ 	.short	0x001d
        /*0162*/ 	.short	0x00e8
        /*0164*/ 	.byte	0x00, 0xf5, 0x21, 0x00


	//----- nvinfo : EIATTR_KPARAM_INFO
	.align		4
.L_109:
        /*0168*/ 	.byte	0x04, 0x17
        /*016a*/ 	.short	(.L_111 - .L_110)
.L_110:
        /*016c*/ 	.word	0x00000000
        /*0170*/ 	.short	0x001c
        /*0172*/ 	.short	0x00e0
        /*0174*/ 	.byte	0x00, 0xf5, 0x21, 0x00


	//----- nvinfo : EIATTR_KPARAM_INFO
	.align		4
.L_111:
        /*0178*/ 	.byte	0x04, 0x17
        /*017a*/ 	.short	(.L_113 - .L_112)
.L_112:
        /*017c*/ 	.word	0x00000000
        /*0180*/ 	.short	0x001b
        /*0182*/ 	.short	0x00d8
        /*0184*/ 	.byte	0x00, 0xf5, 0x21, 0x00


	//----- nvinfo : EIATTR_KPARAM_INFO
	.align		4
.L_113:
        /*0188*/ 	.byte	0x04, 0x17
        /*018a*/ 	.short	(.L_115 - .L_114)
.L_114:
        /*018c*/ 	.word	0x00000000
        /*0190*/ 	.short	0x001a
        /*0192*/ 	.short	0x00d0
        /*0194*/ 	.byte	0x00, 0xf5, 0x21, 0x00


	//----- nvinfo : EIATTR_KPARAM_INFO
	.align		4
.L_115:
        /*0198*/ 	.byte	0x04, 0x17
        /*019a*/ 	.short	(.L_117 - .L_116)
.L_116:
        /*019c*/ 	.word	0x00000000
        /*01a0*/ 	.short	0x0019
        /*01a2*/ 	.short	0x00c8
        /*01a4*/ 	.byte	0x00, 0xf5, 0x21, 0x00


	//----- nvinfo : EIATTR_KPARAM_INFO
	.align		4
.L_117:
        /*01a8*/ 	.byte	0x04, 0x17
        /*01aa*/ 	.short	(.L_119 - .L_118)
.L_118:
        /*01ac*/ 	.word	0x00000000
        /*01b0*/ 	.short	0x0018
        /*01b2*/ 	.short	0x00c0
        /*01b4*/ 	.byte	0x00, 0xf5, 0x21, 0x00


	//----- nvinfo : EIATTR_KPARAM_INFO
	.align		4
.L_119:
        /*01b8*/ 	.byte	0x04, 0x17
        /*01ba*/ 	.short	(.L_121 - .L_120)
.L_120:
        /*01bc*/ 	.word	0x00000000
        /*01c0*/ 	.short	0x0017
        /*01c2*/ 	.short	0x00b8
        /*01c4*/ 	.byte	0x00, 0xf5, 0x21, 0x00


	//----- nvinfo : EIATTR_KPARAM_INFO
	.align		4
.L_121:
        /*01c8*/ 	.byte	0x04, 0x17
        /*01ca*/ 	.short	(.L_123 - .L_122)
.L_122:
        /*01cc*/ 	.word	0x00000000
        /*01d0*/ 	.short	0x0016
        /*01d2*/ 	.short	0x00b0
        /*01d4*/ 	.byte	0x00, 0xf5, 0x21, 0x00


	//----- nvinfo : EIATTR_KPARAM_INFO
	.align		4
.L_123:
        /*01d8*/ 	.byte	0x04, 0x17
        /*01da*/ 	.short	(.L_125 - .L_124)
.L_124:
        /*01dc*/ 	.word	0x00000000
        /*01e0*/ 	.short	0x0015
        /*01e2*/ 	.short	0x00a8
        /*01e4*/ 	.byte	0x00, 0xf5, 0x21, 0x00


	//----- nvinfo : EIATTR_KPARAM_INFO
	.align		4
.L_125:
        /*01e8*/ 	.byte	0x04, 0x17
        /*01ea*/ 	.short	(.L_127 - .L_126)
.L_126:
        /*01ec*/ 	.word	0x00000000
        /*01f0*/ 	.short	0x0014
        /*01f2*/ 	.short	0x00a0
        /*01f4*/ 	.byte	0x00, 0xf5, 0x21, 0x00


	//----- nvinfo : EIATTR_KPARAM_INFO
	.align		4
.L_127:
        /*01f8*/ 	.byte	0x04, 0x17
        /*01fa*/ 	.short	(.L_129 - .L_128)
.L_128:
        /*01fc*/ 	.word	0x00000000
        /*0200*/ 	.short	0x0013
        /*0202*/ 	.short	0x0098
        /*0204*/ 	.byte	0x00, 0xf5, 0x21, 0x00


	//----- nvinfo : EIATTR_KPARAM_INFO
	.align		4
.L_129:
        /*0208*/ 	.byte	0x04, 0x17
        /*020a*/ 	.short	(.L_131 - .L_130)
.L_130:
        /*020c*/ 	.word	0x00000000
        /*0210*/ 	.short	0x0012
        /*0212*/ 	.short	0x0090
        /*0214*/ 	.byte	0x00, 0xf5, 0x21, 0x00


	//----- nvinfo : EIATTR_KPARAM_INFO
	.align		4
.L_131:
        /*0218*/ 	.byte	0x04, 0x17
        /*021a*/ 	.short	(.L_133 - .L_132)
.L_132:
        /*021c*/ 	.word	0x00000000
        /*0220*/ 	.short	0x0011
        /*0222*/ 	.short	0x0088
        /*0224*/ 	.byte	0x00, 0xf5, 0x21, 0x00


	//----- nvinfo : EIATTR_KPARAM_INFO
	.align		4
.L_133:
        /*0228*/ 	.byte	0x04, 0x17
        /*022a*/ 	.short	(.L_135 - .L_134)
.L_134:
        /*022c*/ 	.word	0x00000000
        /*0230*/ 	.short	0x0010
        /*0232*/ 	.short	0x0080
        /*0234*/ 	.byte	0x00, 0xf5, 0x21, 0x00


	//----- nvinfo : EIATTR_KPARAM_INFO
	.align		4
.L_135:
        /*0238*/ 	.byte	0x04, 0x17
        /*023a*/ 	.short	(.L_137 - .L_136)
.L_136:
        /*023c*/ 	.word	0x00000000
        /*0240*/ 	.short	0x000f
        /*0242*/ 	.short	0x0078
        /*0244*/ 	.byte	0x00, 0xf5, 0x21, 0x00


	//----- nvinfo : EIATTR_KPARAM_INFO
	.align		4
.L_137:
        /*0248*/ 	.byte	0x04, 0x17
        /*024a*/ 	.short	(.L_139 - .L_138)
.L_138:
        /*024c*/ 	.word	0x00000000
        /*0250*/ 	.short	0x000e
        /*0252*/ 	.short	0x0070
        /*0254*/ 	.byte	0x00, 0xf5, 0x21, 0x00


	//----- nvinfo : EIATTR_KPARAM_INFO
	.align		4
.L_139:
        /*0258*/ 	.byte	0x04, 0x17
        /*025a*/ 	.short	(.L_141 - .L_140)
.L_140:
        /*025c*/ 	.word	0x00000000
        /*0260*/ 	.short	0x000d
        /*0262*/ 	.short	0x0068
        /*0264*/ 	.byte	0x00, 0xf5, 0x21, 0x00


	//----- nvinfo : EIATTR_KPARAM_INFO
	.align		4
.L_141:
        /*0268*/ 	.byte	0x04, 0x17
        /*026a*/ 	.short	(.L_143 - .L_142)
.L_142:
        /*026c*/ 	.word	0x00000000
        /*0270*/ 	.short	0x000c
        /*0272*/ 	.short	0x0060
        /*0274*/ 	.byte	0x00, 0xf5, 0x21, 0x00


	//----- nvinfo : EIATTR_KPARAM_INFO
	.align		4
.L_143:
        /*0278*/ 	.byte	0x04, 0x17
        /*027a*/ 	.short	(.L_145 - .L_144)
.L_144:
        /*027c*/ 	.word	0x00000000
        /*0280*/ 	.short	0x000b
        /*0282*/ 	.short	0x0058
        /*0284*/ 	.byte	0x00, 0xf5, 0x21, 0x00


	//----- nvinfo : EIATTR_KPARAM_INFO
	.align		4
.L_145:
        /*0288*/ 	.byte	0x04, 0x17
        /*028a*/ 	.short	(.L_147 - .L_146)
.L_146:
        /*028c*/ 	.word	0x00000000
        /*0290*/ 	.short	0x000a
        /*0292*/ 	.short	0x0050
        /*0294*/ 	.byte	0x00, 0xf5, 0x21, 0x00


	//----- nvinfo : EIATTR_KPARAM_INFO
	.align		4
.L_147:
        /*0298*/ 	.byte	0x04, 0x17
        /*029a*/ 	.short	(.L_149 - .L_148)
.L_148:
        /*029c*/ 	.word	0x00000000
        /*02a0*/ 	.short	0x0009
        /*02a2*/ 	.short	0x0048
        /*02a4*/ 	.byte	0x00, 0xf5, 0x21, 0x00


	//----- nvinfo : EIATTR_KPARAM_INFO
	.align		4
.L_149:
        /*02a8*/ 	.byte	0x04, 0x17
        /*02aa*/ 	.short	(.L_151 - .L_150)
.L_150:
        /*02ac*/ 	.word	0x00000000
        /*02b0*/ 	.short	0x0008
        /*02b2*/ 	.short	0x0040
        /*02b4*/ 	.byte	0x00, 0xf5, 0x21, 0x00


	//----- nvinfo : EIATTR_KPARAM_INFO
	.align		4
.L_151:
        /*02b8*/ 	.byte	0x04, 0x17
        /*02ba*/ 	.short	(.L_153 - .L_152)
.L_152:
        /*02bc*/ 	.word	0x00000000
        /*02c0*/ 	.short	0x0007
        /*02c2*/ 	.short	0x0038
        /*02c4*/ 	.byte	0x00, 0xf5, 0x21, 0x00


	//----- nvinfo : EIATTR_KPARAM_INFO
	.align		4
.L_153:
        /*02c8*/ 	.byte	0x04, 0x17
        /*02ca*/ 	.short	(.L_155 - .L_154)
.L_154:
        /*02cc*/ 	.word	0x00000000
        /*02d0*/ 	.short	0x0006
        /*02d2*/ 	.short	0x0030
        /*02d4*/ 	.byte	0x00, 0xf5, 0x21, 0x00


	//----- nvinfo : EIATTR_KPARAM_INFO
	.align		4
.L_155:
        /*02d8*/ 	.byte	0x04, 0x17
        /*02da*/ 	.short	(.L_157 - .L_156)
.L_156:
        /*02dc*/ 	.word	0x00000000
        /*02e0*/ 	.short	0x0005
        /*02e2*/ 	.short	0x0028
        /*02e4*/ 	.byte	0x00, 0xf5, 0x21, 0x00


	//----- nvinfo : EIATTR_KPARAM_INFO
	.align		4
.L_157:
        /*02e8*/ 	.byte	0x04, 0x17
        /*02ea*/ 	.short	(.L_159 - .L_158)
.L_158:
        /*02ec*/ 	.word	0x00000000
        /*02f0*/ 	.short	0x0004
        /*02f2*/ 	.short	0x0020
        /*02f4*/ 	.byte	0x00, 0xf5, 0x21, 0x00


	//----- nvinfo : EIATTR_KPARAM_INFO
	.align		4
.L_159:
        /*02f8*/ 	.byte	0x04, 0x17
        /*02fa*/ 	.short	(.L_161 - .L_160)
.L_160:
        /*02fc*/ 	.word	0x00000000
        /*0300*/ 	.short	0x0003
        /*0302*/ 	.short	0x0018
        /*0304*/ 	.byte	0x00, 0xf5, 0x21, 0x00


	//----- nvinfo : EIATTR_KPARAM_INFO
	.align		4
.L_161:
        /*0308*/ 	.byte	0x04, 0x17
        /*030a*/ 	.short	(.L_163 - .L_162)
.L_162:
        /*030c*/ 	.word	0x00000000
        /*0310*/ 	.short	0x0002
        /*0312*/ 	.short	0x0010
        /*0314*/ 	.byte	0x00, 0xf5, 0x21, 0x00


	//----- nvinfo : EIATTR_KPARAM_INFO
	.align		4
.L_163:
        /*0318*/ 	.byte	0x04, 0x17
        /*031a*/ 	.short	(.L_165 - .L_164)
.L_164:
        /*031c*/ 	.word	0x00000000
        /*0320*/ 	.short	0x0001
        /*0322*/ 	.short	0x0008
        /*0324*/ 	.byte	0x00, 0xf5, 0x21, 0x00


	//----- nvinfo : EIATTR_KPARAM_INFO
	.align		4
.L_165:
        /*0328*/ 	.byte	0x04, 0x17
        /*032a*/ 	.short	(.L_167 - .L_166)
.L_166:
        /*032c*/ 	.word	0x00000000
        /*0330*/ 	.short	0x0000
        /*0332*/ 	.short	0x0000
        /*0334*/ 	.byte	0x00, 0xf5, 0x21, 0x00


	//----- nvinfo : EIATTR_SPARSE_MMA_MASK
	.align		4
.L_167:
        /*0338*/ 	.byte	0x03, 0x50
        /*033a*/ 	.short	0x0000


	//----- nvinfo : EIATTR_MAXREG_COUNT
	.align		4
        /*033c*/ 	.byte	0x03, 0x1b
        /*033e*/ 	.short	0x0040


	//----- nvinfo : EIATTR_MERCURY_ISA_VERSION
	.align		4
        /*0340*/ 	.byte	0x03, 0x5f
        /*0342*/ 	.short	0x0101


	//----- nvinfo : EIATTR_VRC_CTA_INIT_COUNT
	.align		4
        /*0344*/ 	.byte	0x02, 0x4a
	.zero		1
	.zero		1


	//----- nvinfo : EIATTR_EXIT_INSTR_OFFSETS
	.align		4
        /*0348*/ 	.byte	0x04, 0x1c
        /*034a*/ 	.short	(.L_169 - .L_168)


	//   ....[0]....
.L_168:
        /*034c*/ 	.word	0x00000080


	//   ....[1]....
        /*0350*/ 	.word	0x000000b0


	//   ....[2]....
        /*0354*/ 	.word	0x00005ab0


	//----- nvinfo : EIATTR_MAX_THREADS
	.align		4
.L_169:
        /*0358*/ 	.byte	0x04, 0x05
        /*035a*/ 	.short	(.L_171 - .L_170)
.L_170:
        /*035c*/ 	.word	0x00000080
        /*0360*/ 	.word	0x00000001
        /*0364*/ 	.word	0x00000001


	//----- nvinfo : EIATTR_CRS_STACK_SIZE
	.align		4
.L_171:
        /*0368*/ 	.byte	0x04, 0x1e
        /*036a*/ 	.short	(.L_173 - .L_172)
.L_172:
        /*036c*/ 	.word	0x00000000


	//----- nvinfo : EIATTR_CBANK_PARAM_SIZE
	.align		4
.L_173:
        /*0370*/ 	.byte	0x03, 0x19
        /*0372*/ 	.short	0x015c


	//----- nvinfo : EIATTR_PARAM_CBANK
	.align		4
        /*0374*/ 	.byte	0x04, 0x0a
        /*0376*/ 	.short	(.L_175 - .L_174)
	.align		4
.L_174:
        /*0378*/ 	.word	index@(.nv.constant0._Z33compute_component_scell_BL_cuda_kPfS_S_S_S_S_PKfS1_S1_S1_S1_S1_S1_S1_S1_S1_S1_S1_S1_S1_S1_S1_S1_S1_S1_S1_S1_S1_S1_S1_S1_S1_S1_S1_S1_S1_ffffiiiiiiiiiii)
        /*037c*/ 	.short	0x0380
        /*037e*/ 	.short	0x015c


	//----- nvinfo : EIATTR_SW_WAR
	.align		4
.L_175:
        /*0380*/ 	.byte	0x04, 0x36
        /*0382*/ 	.short	(.L_177 - .L_176)
.L_176:
        /*0384*/ 	.word	0x00000008
.L_177:


//--------------------- .nv.info._Z33compute_component_scell_BR_cuda_kPfS_S_S_S_S_PKfS1_S1_S1_S1_S1_S1_S1_S1_S1_S1_S1_S1_S1_S1_S1_S1_S1_S1_S1_S1_S1_S1_S1_S1_S1_S1_S1_S1_S1_ffffiiiiiiiiiii --------------------------
	.section	.nv.info._Z33compute_component_scell_BR_cuda_kPfS_S_S_S_S_PKfS1_S1_S1_S1_S1_S1_S1_S1_S1_S1_S1_S1_S1_S1_S1_S1_S1_S1_S1_S1_S1_S1_S1_S1_S1_S1_S1_S1_S1_ffffiiiiiiiiiii,"",@"SHT_CUDA_INFO"
	.sectionflags	@""
	.align	4


	//----- nvinfo : EIATTR_CUDA_API_VERSION
	.align		4
        /*0000*/ 	.byte	0x04, 0x37
        /*0002*/ 	.short	(.L_179 - .L_178)
.L_178:
        /*0004*/ 	.word	0x00000082


	//----- nvinfo : EIATTR_KPARAM_INFO
	.align		4
.L_179:
        /*0008*/ 	.byte	0x04, 0x17
        /*000a*/ 	.short	(.L_181 - .L_180)
.L_180:
        /*000c*/ 	.word	0x00000000
        /*0010*/ 	.short	0x0032
        /*0012*/ 	.short	0x0158
        /*0014*/ 	.byte	0x00, 0xf0, 0x11, 0x00


	//----- nvinfo : EIATTR_KPARAM_INFO
	.align		4
.L_181:
        /*0018*/ 	.byte	0x04, 0x17
        /*001a*/ 	.short	(.L_183 - .L_182)
.L_182:
        /*001c*/ 	.word	0x00000000
        /*0020*/ 	.short	0x0031
        /*0022*/ 	.short	0x0154
        /*0024*/ 	.byte	0x00, 0xf0, 0x11, 0x00


	//----- nvinfo : EIATTR_KPARAM_INFO
	.align		4
.L_183:
        /*0028*/ 	.byte	0x04, 0x17
        /*002a*/ 	.short	(.L_185 - .L_184)
.L_184:
        /*002c*/ 	.word	0x00000000
        /*0030*/ 	.short	0x0030
        /*0032*/ 	.short	0x0150
        /*0034*/ 	.byte	0x00, 0xf0, 0x11, 0x00


	//----- nvinfo : EIATTR_KPARAM_INFO
	.align		4
.L_185:
        /*0038*/ 	.byte	0x04, 0x17
        /*003a*/ 	.short	(.L_187 - .L_186)
.L_186:
        /*003c*/ 	.word	0x00000000
        /*0040*/ 	.short	0x002f
        /*0042*/ 	.short	0x014c
        /*0044*/ 	.byte	0x00, 0xf0, 0x11, 0x00


	//----- nvinfo : EIATTR_KPARAM_INFO
	.align		4
.L_187:
        /*0048*/ 	.byte	0x04, 0x17
        /*004a*/ 	.short	(.L_189 - .L_188)
.L_188:
        /*004c*/ 	.word	0x00000000
        /*0050*/ 	.short	0x002e
        /*0052*/ 	.short	0x0148
        /*0054*/ 	.byte	0x00, 0xf0, 0x11, 0x00


	//----- nvinfo : EIATTR_KPARAM_INFO
	.align		4
.L_189:
        /*0058*/ 	.byte	0x04, 0x17
        /*005a*/ 	.short	(.L_191 - .L_190)
.L_190:
        /*005c*/ 	.word	0x00000000
        /*0060*/ 	.short	0x002d
        /*0062*/ 	.short	0x0144
        /*0064*/ 	.byte	0x00, 0xf0, 0x11, 0x00


	//----- nvinfo : EIATTR_KPARAM_INFO
	.align		4
.L_191:
        /*0068*/ 	.byte	0x04, 0x17
        /*006a*/ 	.short	(.L_193 - .L_192)
.L_192:
        /*006c*/ 	.word	0x00000000
        /*0070*/ 	.short	0x002c
        /*0072*/ 	.short	0x0140
        /*0074*/ 	.byte	0x00, 0xf0, 0x11, 0x00


	//----- nvinfo : EIATTR_KPARAM_INFO
	.align		4
.L_193:
        /*0078*/ 	.byte	0x04, 0x17
        /*007a*/ 	.short	(.L_195 - .L_194)
.L_194:
        /*007c*/ 	.word	0x00000000
        /*0080*/ 	.short	0x002b
        /*0082*/ 	.short	0x013c
        /*0084*/ 	.byte	0x00, 0xf0, 0x11, 0x00


	//----- nvinfo : EIATTR_KPARAM_INFO
	.align		4
.L_195:
        /*0088*/ 	.byte	0x04, 0x17
        /*008a*/ 	.short	(.L_197 - .L_196)
.L_196:
        /*008c*/ 	.word	0x00000000
        /*0090*/ 	.short	0x002a
        /*0092*/ 	.short	0x0138
        /*0094*/ 	.byte	0x00, 0xf0, 0x11, 0x00


	//----- nvinfo : EIATTR_KPARAM_INFO
	.align		4
.L_197:
        /*0098*/ 	.byte	0x04, 0x17
        /*009a*/ 	.short	(.L_199 - .L_198)
.L_198:
        /*009c*/ 	.word	0x00000000
        /*00a0*/ 	.short	0x0029
        /*00a2*/ 	.short	0x0134
        /*00a4*/ 	.byte	0x00, 0xf0, 0x11, 0x00


	//----- nvinfo : EIATTR_KPARAM_INFO
	.align		4
.L_199:
        /*00a8*/ 	.byte	0x04, 0x17
        /*00aa*/ 	.short	(.L_201 - .L_200)
.L_200:
        /*00ac*/ 	.word	0x00000000
        /*00b0*/ 	.short	0x0028
        /*00b2*/ 	.short	0x0130
        /*00b4*/ 	.byte	0x00, 0xf0, 0x11, 0x00


	//----- nvinfo : EIATTR_KPARAM_INFO
	.align		4
.L_201:
        /*00b8*/ 	.byte	0x04, 0x17
        /*00ba*/ 	.short	(.L_203 - .L_202)
.L_202:
        /*00bc*/ 	.word	0x00000000
        /*00c0*/ 	.short	0x0027
        /*00c2*/ 	.short	0x012c
        /*00c4*/ 	.byte	0x00, 0xf0, 0x11, 0x00


	//----- nvinfo : EIATTR_KPARAM_INFO
	.align		4
.L_203:
        /*00c8*/ 	.byte	0x04, 0x17
        /*00ca*/ 	.short	(.L_205 - .L_204)
.L_204:
        /*00cc*/ 	.word	0x00000000
        /*00d0*/ 	.short	0x0026
        /*00d2*/ 	.short	0x0128
        /*00d4*/ 	.byte	0x00, 0xf0, 0x11, 0x00


	//----- nvinfo : EIATTR_KPARAM_INFO
	.align		4
.L_205:
        /*00d8*/ 	.byte	0x04, 0x17
        /*00da*/ 	.short	(.L_207 - .L_206)
.L_206:
        /*00dc*/ 	.word	0x00000000
        /*00e0*/ 	.short	0x0025
        /*00e2*/ 	.short	0x0124
        /*00e4*/ 	.byte	0x00, 0xf0, 0x11, 0x00


	//----- nvinfo : EIATTR_KPARAM_INFO
	.align		4
.L_207:
        /*00e8*/ 	.byte	0x04, 0x17
        /*00ea*/ 	.short	(.L_209 - .L_208)
.L_208:
        /*00ec*/ 	.word	0x00000000
        /*00f0*/ 	.short	0x0024
        /*00f2*/ 	.short	0x0120
        /*00f4*/ 	.byte	0x00, 0xf0, 0x11, 0x00


	//----- nvinfo : EIATTR_KPARAM_INFO
	.align		4
.L_209:
        /*00f8*/ 	.byte	0x04, 0x17
        /*00fa*/ 	.short	(.L_211 - .L_210)
.L_210:
        /*00fc*/ 	.word	0x00000000
        /*0100*/ 	.short	0x0023
        /*0102*/ 	.short	0x0118
        /*0104*/ 	.byte	0x00, 0xf5, 0x21, 0x00


	//----- nvinfo : EIATTR_KPARAM_INFO
	.align		4
.L_211:
        /*0108*/ 	.byte	0x04, 0x17
        /*010a*/ 	.short	(.L_213 - .L_212)
.L_212:
        /*010c*/ 	.word	0x00000000
        /*0110*/ 	.short	0x0022
        /*0112*/ 	.short	0x0110
        /*0114*/ 	.byte	0x00, 0xf5, 0x21, 0x00


	//----- nvinfo : EIATTR_KPARAM_INFO
	.align		4
.L_213:
        /*0118*/ 	.byte	0x04, 0x17
        /*011a*/ 	.short	(.L_215 - .L_214)
.L_214:
        /*011c*/ 	.word	0x00000000
        /*0120*/ 	.short	0x0021
        /*0122*/ 	.short	0x0108
        /*0124*/ 	.byte	0x00, 0xf5, 0x21, 0x00


	//----- nvinfo : EIATTR_KPARAM_INFO
	.align		4
.L_215:
        /*0128*/ 	.byte	0x04, 0x17
        /*012a*/ 	.short	(.L_217 - .L_216)
.L_216:
        /*012c*/ 	.word	0x00000000
        /*0130*/ 	.short	0x0020
        /*0132*/ 	.short	0x0100
        /*0134*/ 	.byte	0x00, 0xf5, 0x21, 0x00


	//----- nvinfo : EIATTR_KPARAM_INFO
	.align		4
.L_217:
        /*0138*/ 	.byte	0x04, 0x17
        /*013a*/ 	.short	(.L_219 - .L_218)
.L_218:
        /*013c*/ 	.word	0x00000000
        /*0140*/ 	.short	0x001f
        /*0142*/ 	.short	0x00f8
        /*0144*/ 	.byte	0x00, 0xf5, 0x21, 0x00


	//----- nvinfo : EIATTR_KPARAM_INFO
	.align		4
.L_219:
        /*0148*/ 	.byte	0x04, 0x17
        /*014a*/ 	.short	(.L_221 - .L_220)
.L_220:
        /*014c*/ 	.word	0x00000000
        /*0150*/ 	.short	0x001e
        /*0152*/ 	.short	0x00f0
        /*0154*/ 	.byte	0x00, 0xf5, 0x21, 0x00


	//----- nvinfo : EIATTR_KPARAM_INFO
	.align		4
.L_221:
        /*0158*/ 	.byte	0x04, 0x17
        /*015a*/ 	.short	(.L_223 - .L_222)
.L_222:
        /*015c*/ 	.word	0x00000000
        /*0160*/ 	.short	0x001d
        /*0162*/ 	.short	0x00e8
        /*0164*/ 	.byte	0x00, 0xf5, 0x21, 0x00


	//----- nvinfo : EIATTR_KPARAM_INFO
	.align		4
.L_223:
        /*0168*/ 	.byte	0x04, 0x17
        /*016a*/ 	.short	(.L_225 - .L_224)
.L_224:
        /*016c*/ 	.word	0x00000000
        /*0170*/ 	.short	0x001c
        /*0172*/ 	.short	0x00e0
        /*0174*/ 	.byte	0x00, 0xf5, 0x21, 0x00


	//----- nvinfo : EIATTR_KPARAM_INFO
	.align		4
.L_225:
        /*0178*/ 	.byte	0x04, 0x17
        /*017a*/ 	.short	(.L_227 - .L_226)
.L_226:
        /*017c*/ 	.word	0x00000000
        /*0180*/ 	.short	0x001b
        /*0182*/ 	.short	0x00d8
        /*0184*/ 	.byte	0x00, 0xf5, 0x21, 0x00


	//----- nvinfo : EIATTR_KPARAM_INFO
	.align		4
.L_227:
        /*0188*/ 	.byte	0x04, 0x17
        /*018a*/ 	.short	(.L_229 - .L_228)
.L_228:
        /*018c*/ 	.word	0x00000000
        /*0190*/ 	.short	0x001a
        /*0192*/ 	.short	0x00d0
        /*0194*/ 	.byte	0x00, 0xf5, 0x21, 0x00


	//----- nvinfo : EIATTR_KPARAM_INFO
	.align		4
.L_229:
        /*0198*/ 	.byte	0x04, 0x17
        /*019a*/ 	.short	(.L_231 - .L_230)
.L_230:
        /*019c*/ 	.word	0x00000000
        /*01a0*/ 	.short	0x0019
        /*01a2*/ 	.short	0x00c8
        /*01a4*/ 	.byte	0x00, 0xf5, 0x21, 0x00


	//----- nvinfo : EIATTR_KPARAM_INFO
	.align		4
.L_231:
        /*01a8*/ 	.byte	0x04, 0x17
        /*01aa*/ 	.short	(.L_233 - .L_232)
.L_232:
        /*01ac*/ 	.word	0x00000000
        /*01b0*/ 	.short	0x0018
        /*01b2*/ 	.short	0x00c0
        /*01b4*/ 	.byte	0x00, 0xf5, 0x21, 0x00


	//----- nvinfo : EIATTR_KPARAM_INFO
	.align		4
.L_233:
        /*01b8*/ 	.byte	0x04, 0x17
        /*01ba*/ 	.short	(.L_235 - .L_234)
.L_234:
        /*01bc*/ 	.word	0x00000000
        /*01c0*/ 	.short	0x0017
        /*01c2*/ 	.short	0x00b8
        /*01c4*/ 	.byte	0x00, 0xf5, 0x21, 0x00


	//----- nvinfo : EIATTR_KPARAM_INFO
	.align		4
.L_235:
        /*01c8*/ 	.byte	0x04, 0x17
        /*01ca*/ 	.short	(.L_237 - .L_236)
.L_236:
        /*01cc*/ 	.word	0x00000000
        /*01d0*/ 	.short	0x0016
        /*01d2*/ 	.short	0x00b0
        /*01d4*/ 	.byte	0x00, 0xf5, 0x21, 0x00


	//----- nvinfo : EIATTR_KPARAM_INFO
	.align		4
.L_237:
        /*01d8*/ 	.byte	0x04, 0x17
        /*01da*/ 	.short	(.L_239 - .L_238)
.L_238:
        /*01dc*/ 	.word	0x00000000
        /*01e0*/ 	.short	0x0015
        /*01e2*/ 	.short	0x00a8
        /*01e4*/ 	.byte	0x00, 0xf5, 0x21, 0x00


	//----- nvinfo : EIATTR_KPARAM_INFO
	.align		4
.L_239:
        /*01e8*/ 	.byte	0x04, 0x17
        /*01ea*/ 	.short	(.L_241 - .L_240)
.L_240:
        /*01ec*/ 	.word	0x00000000
        /*01f0*/ 	.short	0x0014
        /*01f2*/ 	.short	0x00a0
        /*01f4*/ 	.byte	0x00, 0xf5, 0x21, 0x00


	//----- nvinfo : EIATTR_KPARAM_INFO
	.align		4
.L_241:
        /*01f8*/ 	.byte	0x04, 0x17
        /*01fa*/ 	.short	(.L_243 - .L_242)
.L_242:
        /*01fc*/ 	.word	0x00000000
        /*0200*/ 	.short	0x0013
        /*0202*/ 	.short	0x0098
        /*0204*/ 	.byte	0x00, 0xf5, 0x21, 0x00


	//----- nvinfo : EIATTR_KPARAM_INFO
	.align		4
.L_243:
        /*0208*/ 	.byte	0x04, 0x17
        /*020a*/ 	.short	(.L_245 - .L_244)
.L_244:
        /*020c*/ 	.word	0x00000000
        /*0210*/ 	.short	0x0012
        /*0212*/ 	.short	0x0090
        /*0214*/ 	.byte	0x00, 0xf5, 0x21, 0x00


	//----- nvinfo : EIATTR_KPARAM_INFO
	.align		4
.L_245:
        /*0218*/ 	.byte	0x04, 0x17
        /*021a*/ 	.short	(.L_247 - .L_246)
.L_246:
        /*021c*/ 	.word	0x00000000
        /*0220*/ 	.short	0x0011
        /*0222*/ 	.short	0x0088
        /*0224*/ 	.byte	0x00, 0xf5, 0x21, 0x00


	//----- nvinfo : EIATTR_KPARAM_INFO
	.align		4
.L_247:
        /*0228*/ 	.byte	0x04, 0x17
        /*022a*/ 	.short	(.L_249 - .L_248)
.L_248:
        /*022c*/ 	.word	0x00000000
        /*0230*/ 	.short	0x0010
        /*0232*/ 	.short	0x0080
        /*0234*/ 	.byte	0x00, 0xf5, 0x21, 0x00


	//----- nvinfo : EIATTR_KPARAM_INFO
	.align		4
.L_249:
        /*0238*/ 	.byte	0x04, 0x17
        /*023a*/ 	.short	(.L_251 - .L_250)
.L_250:
        /*023c*/ 	.word	0x00000000
        /*0240*/ 	.short	0x000f
        /*0242*/ 	.short	0x0078
        /*0244*/ 	.byte	0x00, 0xf5, 0x21, 0x00


	//----- nvinfo : EIATTR_KPARAM_INFO
	.align		4
.L_251:
        /*0248*/ 	.byte	0x04, 0x17
        /*024a*/ 	.short	(.L_253 - .L_252)
.L_252:
        /*024c*/ 	.word	0x00000000
        /*0250*/ 	.short	0x000e
        /*0252*/ 	.short	0x0070
        /*0254*/ 	.byte	0x00, 0xf5, 0x21, 0x00


	//----- nvinfo : EIATTR_KPARAM_INFO
	.align		4
.L_253:
        /*0258*/ 	.byte	0x04, 0x17
        /*025a*/ 	.short	(.L_255 - .L_254)
.L_254:
        /*025c*/ 	.word	0x00000000
        /*0260*/ 	.short	0x000d
        /*0262*/ 	.short	0x0068
        /*0264*/ 	.byte	0x00, 0xf5, 0x21, 0x00


	//----- nvinfo : EIATTR_KPARAM_INFO
	.align		4
.L_255:
        /*0268*/ 	.byte	0x04, 0x17
        /*026a*/ 	.short	(.L_257 - .L_256)
.L_256:
        /*026c*/ 	.word	0x00000000
        /*0270*/ 	.short	0x000c
        /*0272*/ 	.short	0x0060
        /*0274*/ 	.byte	0x00, 0xf5, 0x21, 0x00


	//----- nvinfo : EIATTR_KPARAM_INFO
	.align		4
.L_257:
        /*0278*/ 	.byte	0x04, 0x17
        /*027a*/ 	.short	(.L_259 - .L_258)
.L_258:
        /*027c*/ 	.word	0x00000000
        /*0280*/ 	.short	0x000b
        /*0282*/ 	.short	0x0058
        /*0284*/ 	.byte	0x00, 0xf5, 0x21, 0x00


	//----- nvinfo : EIATTR_KPARAM_INFO
	.align		4
.L_259:
        /*0288*/ 	.byte	0x04, 0x17
        /*028a*/ 	.short	(.L_261 - .L_260)
.L_260:
        /*028c*/ 	.word	0x00000000
        /*0290*/ 	.short	0x000a
        /*0292*/ 	.short	0x0050
        /*0294*/ 	.byte	0x00, 0xf5, 0x21, 0x00


	//----- nvinfo : EIATTR_KPARAM_INFO
	.align		4
.L_261:
        /*0298*/ 	.byte	0x04, 0x17
        /*029a*/ 	.short	(.L_263 - .L_262)
.L_262:
        /*029c*/ 	.word	0x00000000
        /*02a0*/ 	.short	0x0009
        /*02a2*/ 	.short	0x0048
        /*02a4*/ 	.byte	0x00, 0xf5, 0x21, 0x00


	//----- nvinfo : EIATTR_KPARAM_INFO
	.align		4
.L_263:
        /*02a8*/ 	.byte	0x04, 0x17
        /*02aa*/ 	.short	(.L_265 - .L_264)
.L_264:
        /*02ac*/ 	.word	0x00000000
        /*02b0*/ 	.short	0x0008
        /*02b2*/ 	.short	0x0040
        /*02b4*/ 	.byte	0x00, 0xf5, 0x21, 0x00


	//----- nvinfo : EIATTR_KPARAM_INFO
	.align		4
.L_265:
        /*02b8*/ 	.byte	0x04, 0x17
        /*02ba*/ 	.short	(.L_267 - .L_266)
.L_266:
        /*02bc*/ 	.word	0x00000000
        /*02c0*/ 	.short	0x0007
        /*02c2*/ 	.short	0x0038
        /*02c4*/ 	.byte	0x00, 0xf5, 0x21, 0x00


	//----- nvinfo : EIATTR_KPARAM_INFO
	.align		4
.L_267:
        /*02c8*/ 	.byte	0x04, 0x17
        /*02ca*/ 	.short	(.L_269 - .L_268)
.L_268:
        /*02cc*/ 	.word	0x00000000
        /*02d0*/ 	.short	0x0006
        /*02d2*/ 	.short	0x0030
        /*02d4*/ 	.byte	0x00, 0xf5, 0x21, 0x00


	//----- nvinfo : EIATTR_KPARAM_INFO
	.align		4
.L_269:
        /*02d8*/ 	.byte	0x04, 0x17
        /*02da*/ 	.short	(.L_271 - .L_270)
.L_270:
        /*02dc*/ 	.word	0x00000000
        /*02e0*/ 	.short	0x0005
        /*02e2*/ 	.short	0x0028
        /*02e4*/ 	.byte	0x00, 0xf5, 0x21, 0x00


	//----- nvinfo : EIATTR_KPARAM_INFO
	.align		4
.L_271:
        /*02e8*/ 	.byte	0x04, 0x17
        /*02ea*/ 	.short	(.L_273 - .L_272)
.L_272:
        /*02ec*/ 	.word	0x00000000
        /*02f0*/ 	.short	0x0004
        /*02f2*/ 	.short	0x0020
        /*02f4*/ 	.byte	0x00, 0xf5, 0x21, 0x00


	//----- nvinfo : EIATTR_KPARAM_INFO
	.align		4
.L_273:
        /*02f8*/ 	.byte	0x04, 0x17
        /*02fa*/ 	.short	(.L_275 - .L_274)
.L_274:
        /*02fc*/ 	.word	0x00000000
        /*0300*/ 	.short	0x0003
        /*0302*/ 	.short	0x0018
        /*0304*/ 	.byte	0x00, 0xf5, 0x21, 0x00


	//----- nvinfo : EIATTR_KPARAM_INFO
	.align		4
.L_275:
        /*0308*/ 	.byte	0x04, 0x17
        /*030a*/ 	.short	(.L_277 - .L_276)
.L_276:
        /*030c*/ 	.word	0x00000000
        /*0310*/ 	.short	0x0002
        /*0312*/ 	.short	0x0010
        /*0314*/ 	.byte	0x00, 0xf5, 0x21, 0x00


	//----- nvinfo : EIATTR_KPARAM_INFO
	.align		4
.L_277:
        /*0318*/ 	.byte	0x04, 0x17
        /*031a*/ 	.short	(.L_279 - .L_278)
.L_278:
        /*031c*/ 	.word	0x00000000
        /*0320*/ 	.short	0x0001
        /*0322*/ 	.short	0x0008
        /*0324*/ 	.byte	0x00, 0xf5, 0x21, 0x00


	//----- nvinfo : EIATTR_KPARAM_INFO
	.align		4
.L_279:
        /*0328*/ 	.byte	0x04, 0x17
        /*032a*/ 	.short	(.L_281 - .L_280)
.L_280:
        /*032c*/ 	.word	0x00000000
        /*0330*/ 	.short	0x0000
        /*0332*/ 	.short	0x0000
        /*0334*/ 	.byte	0x00, 0xf5, 0x21, 0x00


	//----- nvinfo : EIATTR_SPARSE_MMA_MASK
	.align		4
.L_281:
        /*0338*/ 	.byte	0x03, 0x50
        /*033a*/ 	.short	0x0000


	//----- nvinfo : EIATTR_MAXREG_COUNT
	.align		4
        /*033c*/ 	.byte	0x03, 0x1b
        /*033e*/ 	.short	0x0040


	//----- nvinfo : EIATTR_MERCURY_ISA_VERSION
	.align		4
        /*0340*/ 	.byte	0x03, 0x5f
        /*0342*/ 	.short	0x0101


	//----- nvinfo : EIATTR_VRC_CTA_INIT_COUNT
	.align		4
        /*0344*/ 	.byte	0x02, 0x4a
	.zero		1
	.zero		1


	//----- nvinfo : EIATTR_EXIT_INSTR_OFFSETS
	.align		4
        /*0348*/ 	.byte	0x04, 0x1c
        /*034a*/ 	.short	(.L_283 - .L_282)


	//   ....[0]....
.L_282:
        /*034c*/ 	.word	0x00000080


	//   ....[1]....
        /*0350*/ 	.word	0x000000b0


	//   ....[2]....
        /*0354*/ 	.word	0x00005a70


	//----- nvinfo : EIATTR_MAX_THREADS
	.align		4
.L_283:
        /*0358*/ 	.byte	0x04, 0x05
        /*035a*/ 	.short	(.L_285 - .L_284)
.L_284:
        /*035c*/ 	.word	0x00000080
        /*0360*/ 	.word	0x00000001
        /*0364*/ 	.word	0x00000001


	//----- nvinfo : EIATTR_CRS_STACK_SIZE
	.align		4
.L_285:
        /*0368*/ 	.byte	0x04, 0x1e
        /*036a*/ 	.short	(.L_287 - .L_286)
.L_286:
        /*036c*/ 	.word	0x00000000


	//----- nvinfo : EIATTR_CBANK_PARAM_SIZE
	.align		4
.L_287:
        /*0370*/ 	.byte	0x03, 0x19
        /*0372*/ 	.short	0x015c


	//----- nvinfo : EIATTR_PARAM_CBANK
	.align		4
        /*0374*/ 	.byte	0x04, 0x0a
        /*0376*/ 	.short	(.L_289 - .L_288)
	.align		4
.L_288:
        /*0378*/ 	.word	index@(.nv.constant0._Z33compute_component_scell_BR_cuda_kPfS_S_S_S_S_PKfS1_S1_S1_S1_S1_S1_S1_S1_S1_S1_S1_S1_S1_S1_S1_S1_S1_S1_S1_S1_S1_S1_S1_S1_S1_S1_S1_S1_S1_ffffiiiiiiiiiii)
        /*037c*/ 	.short	0x0380
        /*037e*/ 	.short	0x015c


	//----- nvinfo : EIATTR_SW_WAR
	.align		4
.L_289:
        /*0380*/ 	.byte	0x04, 0x36
        /*0382*/ 	.short	(.L_291 - .L_290)
.L_290:
        /*0384*/ 	.word	0x00000008
.L_291:


//--------------------- .nv.info._Z33compute_component_scell_TL_cuda_kPfS_S_S_S_S_PKfS1_S1_S1_S1_S1_S1_S1_S1_S1_S1_S1_S1_S1_S1_S1_S1_S1_S1_S1_S1_S1_S1_S1_S1_S1_S1_S1_S1_S1_ffffiiiiiiiiiii --------------------------
	.section	.nv.info._Z33compute_component_scell_TL_cuda_kPfS_S_S_S_S_PKfS1_S1_S1_S1_S1_S1_S1_S1_S1_S1_S1_S1_S1_S1_S1_S1_S1_S1_S1_S1_S1_S1_S1_S1_S1_S1_S1_S1_S1_ffffiiiiiiiiiii,"",@"SHT_CUDA_INFO"
	.sectionflags	@""
	.align	4


	//----- nvinfo : EIATTR_CUDA_API_VERSION
	.align		4
        /*0000*/ 	.byte	0x04, 0x37
        /*0002*/ 	.short	(.L_293 - .L_292)
.L_292:
        /*0004*/ 	.word	0x00000082


	//----- nvinfo : EIATTR_KPARAM_INFO
	.align		4
.L_293:
        /*0008*/ 	.byte	0x04, 0x17
        /*000a*/ 	.short	(.L_295 - .L_294)
.L_294:
        /*000c*/ 	.word	0x00000000
        /*0010*/ 	.short	0x0032
        /*0012*/ 	.short	0x0158
        /*0014*/ 	.byte	0x00, 0xf0, 0x11, 0x00


	//----- nvinfo : EIATTR_KPARAM_INFO
	.align		4
.L_295:
        /*0018*/ 	.byte	0x04, 0x17
        /*001a*/ 	.short	(.L_297 - .L_296)
.L_296:
        /*001c*/ 	.word	0x00000000
        /*0020*/ 	.short	0x0031
        /*0022*/ 	.short	0x0154
        /*0024*/ 	.byte	0x00, 0xf0, 0x11, 0x00


	//----- nvinfo : EIATTR_KPARAM_INFO
	.align		4
.L_297:
        /*0028*/ 	.byte	0x04, 0x17
        /*002a*/ 	.short	(.L_299 - .L_298)
.L_298:
        /*002c*/ 	.word	0x00000000
        /*0030*/ 	.short	0x0030
        /*0032*/ 	.short	0x0150
        /*0034*/ 	.byte	0x00, 0xf0, 0x11, 0x00


	//----- nvinfo : EIATTR_KPARAM_INFO
	.align		4
.L_299:
        /*0038*/ 	.byte	0x04, 0x17
        /*003a*/ 	.short	(.L_301 - .L_300)
.L_300:
        /*003c*/ 	.word	0x00000000
        /*0040*/ 	.short	0x002f
        /*0042*/ 	.short	0x014c
        /*0044*/ 	.byte	0x00, 0xf0, 0x11, 0x00


	//----- nvinfo : EIATTR_KPARAM_INFO
	.align		4
.L_301:
        /*0048*/ 	.byte	0x04, 0x17
        /*004a*/ 	.short	(.L_303 - .L_302)
.L_302:
        /*004c*/ 	.word	0x00000000
        /*0050*/ 	.short	0x002e
        /*0052*/ 	.short	0x0148
        /*0054*/ 	.byte	0x00, 0xf0, 0x11, 0x00


	//----- nvinfo : EIATTR_KPARAM_INFO
	.align		4
.L_303:
        /*0058*/ 	.byte	0x04, 0x17
        /*005a*/ 	.short	(.L_305 - .L_304)
.L_304:
        /*005c*/ 	.word	0x00000000
        /*0060*/ 	.short	0x002d
        /*0062*/ 	.short	0x0144
        /*0064*/ 	.byte	0x00, 0xf0, 0x11, 0x00


	//----- nvinfo : EIATTR_KPARAM_INFO
	.align		4
.L_305:
        /*0068*/ 	.byte	0x04, 0x17
        /*006a*/ 	.short	(.L_307 - .L_306)
.L_306:
        /*006c*/ 	.word	0x00000000
        /*0070*/ 	.short	0x002c
        /*0072*/ 	.short	0x0140
        /*0074*/ 	.byte	0x00, 0xf0, 0x11, 0x00


	//----- nvinfo : EIATTR_KPARAM_INFO
	.align		4
.L_307:
        /*0078*/ 	.byte	0x04, 0x17
        /*007a*/ 	.short	(.L_309 - .L_308)
.L_308:
        /*007c*/ 	.word	0x00000000
        /*0080*/ 	.short	0x002b
        /*0082*/ 	.short	0x013c
        /*0084*/ 	.byte	0x00, 0xf0, 0x11, 0x00


	//----- nvinfo : EIATTR_KPARAM_INFO
	.align		4
.L_309:
        /*0088*/ 	.byte	0x04, 0x17
        /*008a*/ 	.short	(.L_311 - .L_310)
.L_310:
        /*008c*/ 	.word	0x00000000
        /*0090*/ 	.short	0x002a
        /*0092*/ 	.short	0x0138
        /*0094*/ 	.byte	0x00, 0xf0, 0x11, 0x00


	//----- nvinfo : EIATTR_KPARAM_INFO
	.align		4
.L_311:
        /*0098*/ 	.byte	0x04, 0x17
        /*009a*/ 	.short	(.L_313 - .L_312)
.L_312:
        /*009c*/ 	.word	0x00000000
        /*00a0*/ 	.short	0x0029
        /*00a2*/ 	.short	0x0134
        /*00a4*/ 	.byte	0x00, 0xf0, 0x11, 0x00


	//----- nvinfo : EIATTR_KPARAM_INFO
	.align		4
.L_313:
        /*00a8*/ 	.byte	0x04, 0x17
        /*00aa*/ 	.short	(.L_315 - .L_314)
.L_314:
        /*00ac*/ 	.word	0x00000000
        /*00b0*/ 	.short	0x0028
        /*00b2*/ 	.short	0x0130
        /*00b4*/ 	.byte	0x00, 0xf0, 0x11, 0x00


	//----- nvinfo : EIATTR_KPARAM_INFO
	.align		4
.L_315:
        /*00b8*/ 	.byte	0x04, 0x17
        /*00ba*/ 	.short	(.L_317 - .L_316)
.L_316:
        /*00bc*/ 	.word	0x00000000
        /*00c0*/ 	.short	0x0027
        /*00c2*/ 	.short	0x012c
        /*00c4*/ 	.byte	0x00, 0xf0, 0x11, 0x00


	//----- nvinfo : EIATTR_KPARAM_INFO
	.align		4
.L_317:
        /*00c8*/ 	.byte	0x04, 0x17
        /*00ca*/ 	.short	(.L_319 - .L_318)
.L_318:
        /*00cc*/ 	.word	0x00000000
        /*00d0*/ 	.short	0x0026
        /*00d2*/ 	.short	0x0128
        /*00d4*/ 	.byte	0x00, 0xf0, 0x11, 0x00


	//----- nvinfo : EIATTR_KPARAM_INFO
	.align		4
.L_319:
        /*00d8*/ 	.byte	0x04, 0x17
        /*00da*/ 	.short	(.L_321 - .L_320)
.L_320:
        /*00dc*/ 	.word	0x00000000
        /*00e0*/ 	.short	0x0025
        /*00e2*/ 	.short	0x0124
        /*00e4*/ 	.byte	0x00, 0xf0, 0x11, 0x00


	//----- nvinfo : EIATTR_KPARAM_INFO
	.align		4
.L_321:
        /*00e8*/ 	.byte	0x04, 0x17
        /*00ea*/ 	.short	(.L_323 - .L_322)
.L_322:
        /*00ec*/ 	.word	0x00000000
        /*00f0*/ 	.short	0x0024
        /*00f2*/ 	.short	0x0120
        /*00f4*/ 	.byte	0x00, 0xf0, 0x11, 0x00


	//----- nvinfo : EIATTR_KPARAM_INFO
	.align		4
.L_323:
        /*00f8*/ 	.byte	0x04, 0x17
        /*00fa*/ 	.short	(.L_325 - .L_324)
.L_324:
        /*00fc*/ 	.word	0x00000000
        /*0100*/ 	.short	0x0023
        /*0102*/ 	.short	0x0118
        /*0104*/ 	.byte	0x00, 0xf5, 0x21, 0x00


	//----- nvinfo : EIATTR_KPARAM_INFO
	.align		4
.L_325:
        /*0108*/ 	.byte	0x04, 0x17
        /*010a*/ 	.short	(.L_327 - .L_326)
.L_326:
        /*010c*/ 	.word	0x00000000
        /*0110*/ 	.short	0x0022
        /*0112*/ 	.short	0x0110
        /*0114*/ 	.byte	0x00, 0xf5, 0x21, 0x00


	//----- nvinfo : EIATTR_KPARAM_INFO
	.align		4
.L_327:
        /*0118*/ 	.byte	0x04, 0x17
        /*011a*/ 	.short	(.L_329 - .L_328)
.L_328:
        /*011c*/ 	.word	0x00000000
        /*0120*/ 	.short	0x0021
        /*0122*/ 	.short	0x0108
        /*0124*/ 	.byte	0x00, 0xf5, 0x21, 0x00


	//----- nvinfo : EIATTR_KPARAM_INFO
	.align		4
.L_329:
        /*0128*/ 	.byte	0x04, 0x17
        /*012a*/ 	.short	(.L_331 - .L_330)
.L_330:
        /*012c*/ 	.word	0x00000000
        /*0130*/ 	.short	0x0020
        /*0132*/ 	.short	0x0100
        /*0134*/ 	.byte	0x00, 0xf5, 0x21, 0x00


	//----- nvinfo : EIATTR_KPARAM_INFO
	.align		4
.L_331:
        /*0138*/ 	.byte	0x04, 0x17
        /*013a*/ 	.short	(.L_333 - .L_332)
.L_332:
        /*013c*/ 	.word	0x00000000
        /*0140*/ 	.short	0x001f
        /*0142*/ 	.short	0x00f8
        /*0144*/ 	.byte	0x00, 0xf5, 0x21, 0x00


	//----- nvinfo : EIATTR_KPARAM_INFO
	.align		4
.L_333:
        /*0148*/ 	.byte	0x04, 0x17
        /*014a*/ 	.short	(.L_335 - .L_334)
.L_334:
        /*014c*/ 	.word	0x00000000
        /*0150*/ 	.short	0x001e
        /*0152*/ 	.short	0x00f0
        /*0154*/ 	.byte	0x00, 0xf5, 0x21, 0x00


	//----- nvinfo : EIATTR_KPARAM_INFO
	.align		4
.L_335:
        /*0158*/ 	.byte	0x04, 0x17
        /*015a*/ 	.short	(.L_337 - .L_336)
.L_336:
        /*015c*/ 	.word	0x00000000
        /*0160*/ 	.short	0x001d
        /*0162*/ 	.short	0x00e8
        /*0164*/ 	.byte	0x00, 0xf5, 0x21, 0x00


	//----- nvinfo : EIATTR_KPARAM_INFO
	.align		4
.L_337:
        /*0168*/ 	.byte	0x04, 0x17
        /*016a*/ 	.short	(.L_339 - .L_338)
.L_338:
        /*016c*/ 	.word	0x00000000
        /*0170*/ 	.short	0x001c
        /*0172*/ 	.short	0x00e0
        /*0174*/ 	.byte	0x00, 0xf5, 0x21, 0x00


	//----- nvinfo : EIATTR_KPARAM_INFO
	.align		4
.L_339:
        /*0178*/ 	.byte	0x04, 0x17
        /*017a*/ 	.short	(.L_341 - .L_340)
.L_340:
        /*017c*/ 	.word	0x00000000
        /*0180*/ 	.short	0x001b
        /*0182*/ 	.short	0x00d8
        /*0184*/ 	.byte	0x00, 0xf5, 0x21, 0x00


	//----- nvinfo : EIATTR_KPARAM_INFO
	.align		4
.L_341:
        /*0188*/ 	.byte	0x04, 0x17
        /*018a*/ 	.short	(.L_343 - .L_342)
.L_342:
        /*018c*/ 	.word	0x00000000
        /*0190*/ 	.short	0x001a
        /*0192*/ 	.short	0x00d0
        /*0194*/ 	.byte	0x00, 0xf5, 0x21, 0x00


	//----- nvinfo : EIATTR_KPARAM_INFO
	.align		4
.L_343:
        /*0198*/ 	.byte	0x04, 0x17
        /*019a*/ 	.short	(.L_345 - .L_344)
.L_344:
        /*019c*/ 	.word	0x00000000
        /*01a0*/ 	.short	0x0019
        /*01a2*/ 	.short	0x00c8
        /*01a4*/ 	.byte	0x00, 0xf5, 0x21, 0x00


	//----- nvinfo : EIATTR_KPARAM_INFO
	.align		4
.L_345:
        /*01a8*/ 	.byte	0x04, 0x17
        /*01aa*/ 	.short	(.L_347 - .L_346)
.L_346:
        /*01ac*/ 	.word	0x00000000
        /*01b0*/ 	.short	0x0018
        /*01b2*/ 	.short	0x00c0
        /*01b4*/ 	.byte	0x00, 0xf5, 0x21, 0x00


	//----- nvinfo : EIATTR_KPARAM_INFO
	.align		4
.L_347:
        /*01b8*/ 	.byte	0x04, 0x17
        /*01ba*/ 	.short	(.L_349 - .L_348)
.L_348:
        /*01bc*/ 	.word	0x00000000
        /*01c0*/ 	.short	0x0017
        /*01c2*/ 	.short	0x00b8
        /*01c4*/ 	.byte	0x00, 0xf5, 0x21, 0x00


	//----- nvinfo : EIATTR_KPARAM_INFO
	.align		4
.L_349:
        /*01c8*/ 	.byte	0x04, 0x17
        /*01ca*/ 	.short	(.L_351 - .L_350)
.L_350:
        /*01cc*/ 	.word	0x00000000
        /*01d0*/ 	.short	0x0016
        /*01d2*/ 	.short	0x00b0
        /*01d4*/ 	.byte	0x00, 0xf5, 0x21, 0x00


	//----- nvinfo : EIATTR_KPARAM_INFO
	.align		4
.L_351:
        /*01d8*/ 	.byte	0x04, 0x17
        /*01da*/ 	.short	(.L_353 - .L_352)
.L_352:
        /*01dc*/ 	.word	0x00000000
        /*01e0*/ 	.short	0x0015
        /*01e2*/ 	.short	0x00a8
        /*01e4*/ 	.byte	0x00, 0xf5, 0x21, 0x00


	//----- nvinfo : EIATTR_KPARAM_INFO
	.align		4
.L_353:
        /*01e8*/ 	.byte	0x04, 0x17
        /*01ea*/ 	.short	(.L_355 - .L_354)
.L_354:
        /*01ec*/ 	.word	0x00000000
        /*01f0*/ 	.short	0x0014
        /*01f2*/ 	.short	0x00a0
        /*01f4*/ 	.byte	0x00, 0xf5, 0x21, 0x00


	//----- nvinfo : EIATTR_KPARAM_INFO
	.align		4
.L_355:
        /*01f8*/ 	.byte	0x04, 0x17
        /*01fa*/ 	.short	(.L_357 - .L_356)
.L_356:
        /*01fc*/ 	.word	0x00000000
        /*0200*/ 	.short	0x0013
        /*0202*/ 	.short	0x0098
        /*0204*/ 	.byte	0x00, 0xf5, 0x21, 0x00


	//----- nvinfo : EIATTR_KPARAM_INFO
	.align		4
.L_357:
        /*0208*/ 	.byte	0x04, 0x17
        /*020a*/ 	.short	(.L_359 - .L_358)
.L_358:
        /*020c*/ 	.word	0x00000000
        /*0210*/ 	.short	0x0012
        /*0212*/ 	.short	0x0090
        /*0214*/ 	.byte	0x00, 0xf5, 0x21, 0x00


	//----- nvinfo : EIATTR_KPARAM_INFO
	.align		4
.L_359:
        /*0218*/ 	.byte	0x04, 0x17
        /*021a*/ 	.short	(.L_361 - .L_360)
.L_360:
        /*021c*/ 	.word	0x00000000
        /*0220*/ 	.short	0x0011
        /*0222*/ 	.short	0x0088
        /*0224*/ 	.byte	0x00, 0xf5, 0x21, 0x00


	//----- nvinfo : EIATTR_KPARAM_INFO
	.align		4
.L_361:
        /*0228*/ 	.byte	0x04, 0x17
        /*022a*/ 	.short	(.L_363 - .L_362)
.L_362:
        /*022c*/ 	.word	0x00000000
        /*0230*/ 	.short	0x0010
        /*0232*/ 	.short	0x0080
        /*0234*/ 	.byte	0x00, 0xf5, 0x21, 0x00


	//----- nvinfo : EIATTR_KPARAM_INFO
	.align		4
.L_363:
        /*0238*/ 	.byte	0x04, 0x17
        /*023a*/ 	.short	(.L_365 - .L_364)
.L_364:
        /*023c*/ 	.word	0x00000000
        /*0240*/ 	.short	0x000f
        /*0242*/ 	.short	0x0078
        /*0244*/ 	.byte	0x00, 0xf5, 0x21, 0x00


	//----- nvinfo : EIATTR_KPARAM_INFO
	.align		4
.L_365:
        /*0248*/ 	.byte	0x04, 0x17
        /*024a*/ 	.short	(.L_367 - .L_366)
.L_366:
        /*024c*/ 	.word	0x00000000
        /*0250*/ 	.short	0x000e
        /*0252*/ 	.short	0x0070
        /*0254*/ 	.byte	0x00, 0xf5, 0x21, 0x00


	//----- nvinfo : EIATTR_KPARAM_INFO
	.align		4
.L_367:
        /*0258*/ 	.byte	0x04, 0x17
        /*025a*/ 	.short	(.L_369 - .L_368)
.L_368:
        /*025c*/ 	.word	0x00000000
        /*0260*/ 	.short	0x000d
        /*0262*/ 	.short	0x0068
        /*0264*/ 	.byte	0x00, 0xf5, 0x21, 0x00


	//----- nvinfo : EIATTR_KPARAM_INFO
	.align		4
.L_369:
        /*0268*/ 	.byte	0x04, 0x17
        /*026a*/ 	.short	(.L_371 - .L_370)
.L_370:
        /*026c*/ 	.word	0x00000000
        /*0270*/ 	.short	0x000c
        /*0272*/ 	.short	0x0060
        /*0274*/ 	.byte	0x00, 0xf5, 0x21, 0x00


	//----- nvinfo : EIATTR_KPARAM_INFO
	.align		4
.L_371:
        /*0278*/ 	.byte	0x04, 0x17
        /*027a*/ 	.short	(.L_373 - .L_372)
.L_372:
        /*027c*/ 	.word	0x00000000
        /*0280*/ 	.short	0x000b
        /*0282*/ 	.short	0x0058
        /*0284*/ 	.byte	0x00, 0xf5, 0x21, 0x00


	//----- nvinfo : EIATTR_KPARAM_INFO
	.align		4
.L_373:
        /*0288*/ 	.byte	0x04, 0x17
        /*028a*/ 	.short	(.L_375 - .L_374)
.L_374:
        /*028c*/ 	.word	0x00000000
        /*0290*/ 	.short	0x000a
        /*0292*/ 	.short	0x0050
        /*0294*/ 	.byte	0x00, 0xf5, 0x21, 0x00


	//----- nvinfo : EIATTR_KPARAM_INFO
	.align		4
.L_375:
        /*0298*/ 	.byte	0x04, 0x17
        /*029a*/ 	.short	(.L_377 - .L_376)
.L_376:
        /*029c*/ 	.word	0x00000000
        /*02a0*/ 	.short	0x0009
        /*02a2*/ 	.short	0x0048
        /*02a4*/ 	.byte	0x00, 0xf5, 0x21, 0x00


	//----- nvinfo : EIATTR_KPARAM_INFO
	.align		4
.L_377:
        /*02a8*/ 	.byte	0x04, 0x17
        /*02aa*/ 	.short	(.L_379 - .L_378)
.L_378:
        /*02ac*/ 	.word	0x00000000
        /*02b0*/ 	.short	0x0008
        /*02b2*/ 	.short	0x0040
        /*02b4*/ 	.byte	0x00, 0xf5, 0x21, 0x00


	//----- nvinfo : EIATTR_KPARAM_INFO
	.align		4
.L_379:
        /*02b8*/ 	.byte	0x04, 0x17
        /*02ba*/ 	.short	(.L_381 - .L_380)
.L_380:
        /*02bc*/ 	.word	0x00000000
        /*02c0*/ 	.short	0x0007
        /*02c2*/ 	.short	0x0038
        /*02c4*/ 	.byte	0x00, 0xf5, 0x21, 0x00


	//----- nvinfo : EIATTR_KPARAM_INFO
	.align		4
.L_381:
        /*02c8*/ 	.byte	0x04, 0x17
        /*02ca*/ 	.short	(.L_383 - .L_382)
.L_382:
        /*02cc*/ 	.word	0x00000000
        /*02d0*/ 	.short	0x0006
        /*02d2*/ 	.short	0x0030
        /*02d4*/ 	.byte	0x00, 0xf5, 0x21, 0x00


	//----- nvinfo : EIATTR_KPARAM_INFO
	.align		4
.L_383:
        /*02d8*/ 	.byte	0x04, 0x17
        /*02da*/ 	.short	(.L_385 - .L_384)
.L_384:
        /*02dc*/ 	.word	0x00000000
        /*02e0*/ 	.short	0x0005
        /*02e2*/ 	.short	0x0028
        /*02e4*/ 	.byte	0x00, 0xf5, 0x21, 0x00


	//----- nvinfo : EIATTR_KPARAM_INFO
	.align		4
.L_385:
        /*02e8*/ 	.byte	0x04, 0x17
        /*02ea*/ 	.short	(.L_387 - .L_386)
.L_386:
        /*02ec*/ 	.word	0x00000000
        /*02f0*/ 	.short	0x0004
        /*02f2*/ 	.short	0x0020
        /*02f4*/ 	.byte	0x00, 0xf5, 0x21, 0x00


	//----- nvinfo : EIATTR_KPARAM_INFO
	.align		4
.L_387:
        /*02f8*/ 	.byte	0x04, 0x17
        /*02fa*/ 	.short	(.L_389 - .L_388)
.L_388:
        /*02fc*/ 	.word	0x00000000
        /*0300*/ 	.short	0x0003
        /*0302*/ 	.short	0x0018
        /*0304*/ 	.byte	0x00, 0xf5, 0x21, 0x00


	//----- nvinfo : EIATTR_KPARAM_INFO
	.align		4
.L_389:
        /*0308*/ 	.byte	0x04, 0x17
        /*030a*/ 	.short	(.L_391 - .L_390)
.L_390:
        /*030c*/ 	.word	0x00000000
        /*0310*/ 	.short	0x0002
        /*0312*/ 	.short	0x0010
        /*0314*/ 	.byte	0x00, 0xf5, 0x21, 0x00


	//----- nvinfo : EIATTR_KPARAM_INFO
	.align		4
.L_391:
        /*0318*/ 	.byte	0x04, 0x17
        /*031a*/ 	.short	(.L_393 - .L_392)
.L_392:
        /*031c*/ 	.word	0x00000000
        /*0320*/ 	.short	0x0001
        /*0322*/ 	.short	0x0008
        /*0324*/ 	.byte	0x00, 0xf5, 0x21, 0x00


	//----- nvinfo : EIATTR_KPARAM_INFO
	.align		4
.L_393:
        /*0328*/ 	.byte	0x04, 0x17
        /*032a*/ 	.short	(.L_395 - .L_394)
.L_394:
        /*032c*/ 	.word	0x00000000
        /*0330*/ 	.short	0x0000
        /*0332*/ 	.short	0x0000
        /*0334*/ 	.byte	0x00, 0xf5, 0x21, 0x00


	//----- nvinfo : EIATTR_SPARSE_MMA_MASK
	.align		4
.L_395:
        /*0338*/ 	.byte	0x03, 0x50
        /*033a*/ 	.short	0x0000


	//----- nvinfo : EIATTR_MAXREG_COUNT
	.align		4
        /*033c*/ 	.byte	0x03, 0x1b
        /*033e*/ 	.short	0x0040


	//----- nvinfo : EIATTR_MERCURY_ISA_VERSION
	.align		4
        /*0340*/ 	.byte	0x03, 0x5f
        /*0342*/ 	.short	0x0101


	//----- nvinfo : EIATTR_VRC_CTA_INIT_COUNT
	.align		4
        /*0344*/ 	.byte	0x02, 0x4a
	.zero		1
	.zero		1


	//----- nvinfo : EIATTR_EXIT_INSTR_OFFSETS
	.align		4
        /*0348*/ 	.byte	0x04, 0x1c
        /*034a*/ 	.short	(.L_397 - .L_396)


	//   ....[0]....
.L_396:
        /*034c*/ 	.word	0x00000080


	//   ....[1]....
        /*0350*/ 	.word	0x000000b0


	//   ....[2]....
        /*0354*/ 	.word	0x00003070


	//----- nvinfo : EIATTR_MAX_THREADS
	.align		4
.L_397:
        /*0358*/ 	.byte	0x04, 0x05
        /*035a*/ 	.short	(.L_399 - .L_398)
.L_398:
        /*035c*/ 	.word	0x00000080
        /*0360*/ 	.word	0x00000001
        /*0364*/ 	.word	0x00000001


	//----- nvinfo : EIATTR_CRS_STACK_SIZE
	.align		4
.L_399:
        /*0368*/ 	.byte	0x04, 0x1e
        /*036a*/ 	.short	(.L_401 - .L_400)
.L_400:
        /*036c*/ 	.word	0x00000000


	//----- nvinfo : EIATTR_CBANK_PARAM_SIZE
	.align		4
.L_401:
        /*0370*/ 	.byte	0x03, 0x19
        /*0372*/ 	.short	0x015c


	//----- nvinfo : EIATTR_PARAM_CBANK
	.align		4
        /*0374*/ 	.byte	0x04, 0x0a
        /*0376*/ 	.short	(.L_403 - .L_402)
	.align		4
.L_402:
        /*0378*/ 	.word	index@(.nv.constant0._Z33compute_component_scell_TL_cuda_kPfS_S_S_S_S_PKfS1_S1_S1_S1_S1_S1_S1_S1_S1_S1_S1_S1_S1_S1_S1_S1_S1_S1_S1_S1_S1_S1_S1_S1_S1_S1_S1_S1_S1_ffffiiiiiiiiiii)
        /*037c*/ 	.short	0x0380
        /*037e*/ 	.short	0x015c


	//----- nvinfo : EIATTR_SW_WAR
	.align		4
.L_403:
        /*0380*/ 	.byte	0x04, 0x36
        /*0382*/ 	.short	(.L_405 - .L_404)
.L_404:
        /*0384*/ 	.word	0x00000008
.L_405:


//--------------------- .nv.info._Z33compute_component_scell_TR_cuda_kPfS_S_S_S_S_PKfS1_S1_S1_S1_S1_S1_S1_S1_S1_S1_S1_S1_S1_S1_S1_S1_S1_S1_S1_S1_S1_S1_S1_S1_S1_S1_S1_S1_S1_ffffiiiiiiiiiii --------------------------
	.section	.nv.info._Z33compute_component_scell_TR_cuda_kPfS_S_S_S_S_PKfS1_S1_S1_S1_S1_S1_S1_S1_S1_S1_S1_S1_S1_S1_S1_S1_S1_S1_S1_S1_S1_S1_S1_S1_S1_S1_S1_S1_S1_ffffiiiiiiiiiii,"",@"SHT_CUDA_INFO"
	.sectionflags	@""
	.align	4


	//----- nvinfo : EIATTR_CUDA_API_VERSION
	.align		4
        /*0000*/ 	.byte	0x04, 0x37
        /*0002*/ 	.short	(.L_407 - .L_406)
.L_406:
        /*0004*/ 	.word	0x00000082


	//----- nvinfo : EIATTR_KPARAM_INFO
	.align		4
.L_407:
        /*0008*/ 	.byte	0x04, 0x17
        /*000a*/ 	.short	(.L_409 - .L_408)
.L_408:
        /*000c*/ 	.word	0x00000000
        /*0010*/ 	.short	0x0032
        /*0012*/ 	.short	0x0158
        /*0014*/ 	.byte	0x00, 0xf0, 0x11, 0x00


	//----- nvinfo : EIATTR_KPARAM_INFO
	.align		4
.L_409:
        /*0018*/ 	.byte	0x04, 0x17
        /*001a*/ 	.short	(.L_411 - .L_410)
.L_410:
        /*001c*/ 	.word	0x00000000
        /*0020*/ 	.short	0x0031
        /*0022*/ 	.short	0x0154
        /*0024*/ 	.byte	0x00, 0xf0, 0x11, 0x00


	//----- nvinfo : EIATTR_KPARAM_INFO
	.align		4
.L_411:
        /*0028*/ 	.byte	0x04, 0x17
        /*002a*/ 	.short	(.L_413 - .L_412)
.L_412:
        /*002c*/ 	.word	0x00000000
        /*0030*/ 	.short	0x0030
        /*0032*/ 	.short	0x0150
        /*0034*/ 	.byte	0x00, 0xf0, 0x11, 0x00


	//----- nvinfo : EIATTR_KPARAM_INFO
	.align		4
.L_413:
        /*0038*/ 	.byte	0x04, 0x17
        /*003a*/ 	.short	(.L_415 - .L_414)
.L_414:
        /*003c*/ 	.word	0x00000000
        /*0040*/ 	.short	0x002f
        /*0042*/ 	.short	0x014c
        /*0044*/ 	.byte	0x00, 0xf0, 0x11, 0x00


	//----- nvinfo : EIATTR_KPARAM_INFO
	.align		4
.L_415:
        /*0048*/ 	.byte	0x04, 0x17
        /*004a*/ 	.short	(.L_417 - .L_416)
.L_416:
        /*004c*/ 	.word	0x00000000
        /*0050*/ 	.short	0x002e
        /*0052*/ 	.short	0x0148
        /*0054*/ 	.byte	0x00, 0xf0, 0x11, 0x00


	//----- nvinfo : EIATTR_KPARAM_INFO
	.align		4
.L_417:
        /*0058*/ 	.byte	0x04, 0x17
        /*005a*/ 	.short	(.L_419 - .L_418)
.L_418:
        /*005c*/ 	.word	0x00000000
        /*0060*/ 	.short	0x002d
        /*0062*/ 	.short	0x0144
        /*0064*/ 	.byte	0x00, 0xf0, 0x11, 0x00


	//----- nvinfo : EIATTR_KPARAM_INFO
	.align		4
.L_419:
        /*0068*/ 	.byte	0x04, 0x17
        /*006a*/ 	.short	(.L_421 - .L_420)
.L_420:
        /*006c*/ 	.word	0x00000000
        /*0070*/ 	.short	0x002c
        /*0072*/ 	.short	0x0140
        /*0074*/ 	.byte	0x00, 0xf0, 0x11, 0x00


	//----- nvinfo : EIATTR_KPARAM_INFO
	.align		4
.L_421:
        /*0078*/ 	.byte	0x04, 0x17
        /*007a*/ 	.short	(.L_423 - .L_422)
.L_422:
        /*007c*/ 	.word	0x00000000
        /*0080*/ 	.short	0x002b
        /*0082*/ 	.short	0x013c
        /*0084*/ 	.byte	0x00, 0xf0, 0x11, 0x00


	//----- nvinfo : EIATTR_KPARAM_INFO
	.align		4
.L_423:
        /*0088*/ 	.byte	0x04, 0x17
        /*008a*/ 	.short	(.L_425 - .L_424)
.L_424:
        /*008c*/ 	.word	0x00000000
        /*0090*/ 	.short	0x002a
        /*0092*/ 	.short	0x0138
        /*0094*/ 	.byte	0x00, 0xf0, 0x11, 0x00


	//----- nvinfo : EIATTR_KPARAM_INFO
	.align		4
.L_425:
        /*0098*/ 	.byte	0x04, 0x17
        /*009a*/ 	.short	(.L_427 - .L_426)
.L_426:
        /*009c*/ 	.word	0x00000000
        /*00a0*/ 	.short	0x0029
        /*00a2*/ 	.short	0x0134
        /*00a4*/ 	.byte	0x00, 0xf0, 0x11, 0x00


	//----- nvinfo : EIATTR_KPARAM_INFO
	.align		4
.L_427:
        /*00a8*/ 	.byte	0x04, 0x17
        /*00aa*/ 	.short	(.L_429 - .L_428)
.L_428:
        /*00ac*/ 	.word	0x00000000
        /*00b0*/ 	.short	0x0028
        /*00b2*/ 	.short	0x0130
        /*00b4*/ 	.byte	0x00, 0xf0, 0x11, 0x00


	//----- nvinfo : EIATTR_KPARAM_INFO
	.align		4
.L_429:
        /*00b8*/ 	.byte	0x04, 0x17
        /*00ba*/ 	.short	(.L_431 - .L_430)
.L_430:
        /*00bc*/ 	.word	0x00000000
        /*00c0*/ 	.short	0x0027
        /*00c2*/ 	.short	0x012c
        /*00c4*/ 	.byte	0x00, 0xf0, 0x11, 0x00


	//----- nvinfo : EIATTR_KPARAM_INFO
	.align		4
.L_431:
        /*00c8*/ 	.byte	0x04, 0x17
        /*00ca*/ 	.short	(.L_433 - .L_432)
.L_432:
        /*00cc*/ 	.word	0x00000000
        /*00d0*/ 	.short	0x0026
        /*00d2*/ 	.short	0x0128
        /*00d4*/ 	.byte	0x00, 0xf0, 0x11, 0x00


	//----- nvinfo : EIATTR_KPARAM_INFO
	.align		4
.L_433:
        /*00d8*/ 	.byte	0x04, 0x17
        /*00da*/ 	.short	(.L_435 - .L_434)
.L_434:
        /*00dc*/ 	.word	0x00000000
        /*00e0*/ 	.short	0x0025
        /*00e2*/ 	.short	0x0124
        /*00e4*/ 	.byte	0x00, 0xf0, 0x11, 0x00


	//----- nvinfo : EIATTR_KPARAM_INFO
	.align		4
.L_435:
        /*00e8*/ 	.byte	0x04, 0x17
        /*00ea*/ 	.short	(.L_437 - .L_436)
.L_436:
        /*00ec*/ 	.word	0x00000000
        /*00f0*/ 	.short	0x0024
        /*00f2*/ 	.short	0x0120
        /*00f4*/ 	.byte	0x00, 0xf0, 0x11, 0x00


	//----- nvinfo : EIATTR_KPARAM_INFO
	.align		4
.L_437:
        /*00f8*/ 	.byte	0x04, 0x17
        /*00fa*/ 	.short	(.L_439 - .L_438)
.L_438:
        /*00fc*/ 	.word	0x00000000
        /*0100*/ 	.short	0x0023
        /*0102*/ 	.short	0x0118
        /*0104*/ 	.byte	0x00, 0xf5, 0x21, 0x00


	//----- nvinfo : EIATTR_KPARAM_INFO
	.align		4
.L_439:
        /*0108*/ 	.byte	0x04, 0x17
        /*010a*/ 	.short	(.L_441 - .L_440)
.L_440:
        /*010c*/ 	.word	0x00000000
        /*0110*/ 	.short	0x0022
        /*0112*/ 	.short	0x0110
        /*0114*/ 	.byte	0x00, 0xf5, 0x21, 0x00


	//----- nvinfo : EIATTR_KPARAM_INFO
	.align		4
.L_441:
        /*0118*/ 	.byte	0x04, 0x17
        /*011a*/ 	.short	(.L_443 - .L_442)
.L_442:
        /*011c*/ 	.word	0x00000000
        /*0120*/ 	.short	0x0021
        /*0122*/ 	.short	0x0108
        /*0124*/ 	.byte	0x00, 0xf5, 0x21, 0x00


	//----- nvinfo : EIATTR_KPARAM_INFO
	.align		4
.L_443:
        /*0128*/ 	.byte	0x04, 0x17
        /*012a*/ 	.short	(.L_445 - .L_444)
.L_444:
        /*012c*/ 	.word	0x00000000
        /*0130*/ 	.short	0x0020
        /*0132*/ 	.short	0x0100
        /*0134*/ 	.byte	0x00, 0xf5, 0x21, 0x00


	//----- nvinfo : EIATTR_KPARAM_INFO
	.align		4
.L_445:
        /*0138*/ 	.byte	0x04, 0x17
        /*013a*/ 	.short	(.L_447 - .L_446)
.L_446:
        /*013c*/ 	.word	0x00000000
        /*0140*/ 	.short	0x001f
        /*0142*/ 	.short	0x00f8
        /*0144*/ 	.byte	0x00, 0xf5, 0x21, 0x00


	//----- nvinfo : EIATTR_KPARAM_INFO
	.align		4
.L_447:
        /*0148*/ 	.byte	0x04, 0x17
        /*014a*/ 	.short	(.L_449 - .L_448)
.L_448:
        /*014c*/ 	.word	0x00000000
        /*0150*/ 	.short	0x001e
        /*0152*/ 	.short	0x00f0
        /*0154*/ 	.byte	0x00, 0xf5, 0x21, 0x00


	//----- nvinfo : EIATTR_KPARAM_INFO
	.align		4
.L_449:
        /*0158*/ 	.byte	0x04, 0x17
        /*015a*/ 	.short	(.L_451 - .L_450)
.L_450:
        /*015c*/ 	.word	0x00000000
        /*0160*/ 	.short	0x001d
        /*0162*/ 	.short	0x00e8
        /*0164*/ 	.byte	0x00, 0xf5, 0x21, 0x00


	//----- nvinfo : EIATTR_KPARAM_INFO
	.align		4
.L_451:
        /*0168*/ 	.byte	0x04, 0x17
        /*016a*/ 	.short	(.L_453 - .L_452)
.L_452:
        /*016c*/ 	.word	0x00000000
        /*0170*/ 	.short	0x001c
        /*0172*/ 	.short	0x00e0
        /*0174*/ 	.byte	0x00, 0xf5, 0x21, 0x00


	//----- nvinfo : EIATTR_KPARAM_INFO
	.align		4
.L_453:
        /*0178*/ 	.byte	0x04, 0x17
        /*017a*/ 	.short	(.L_455 - .L_454)
.L_454:
        /*017c*/ 	.word	0x00000000
        /*0180*/ 	.short	0x001b
        /*0182*/ 	.short	0x00d8
        /*0184*/ 	.byte	0x00, 0xf5, 0x21, 0x00


	//----- nvinfo : EIATTR_KPARAM_INFO
	.align		4
.L_455:
        /*0188*/ 	.byte	0x04, 0x17
        /*018a*/ 	.short	(.L_457 - .L_456)
.L_456:
        /*018c*/ 	.word	0x00000000
        /*0190*/ 	.short	0x001a
        /*0192*/ 	.short	0x00d0
        /*0194*/ 	.byte	0x00, 0xf5, 0x21, 0x00


	//----- nvinfo : EIATTR_KPARAM_INFO
	.align		4
.L_457:
        /*0198*/ 	.byte	0x04, 0x17
        /*019a*/ 	.short	(.L_459 - .L_458)
.L_458:
        /*019c*/ 	.word	0x00000000
        /*01a0*/ 	.short	0x0019
        /*01a2*/ 	.short	0x00c8
        /*01a4*/ 	.byte	0x00, 0xf5, 0x21, 0x00


	//----- nvinfo : EIATTR_KPARAM_INFO
	.align		4
.L_459:
        /*01a8*/ 	.byte	0x04, 0x17
        /*01aa*/ 	.short	(.L_461 - .L_460)
.L_460:
        /*01ac*/ 	.word	0x00000000
        /*01b0*/ 	.short	0x0018
        /*01b2*/ 	.short	0x00c0
        /*01b4*/ 	.byte	0x00, 0xf5, 0x21, 0x00


	//----- nvinfo : EIATTR_KPARAM_INFO
	.align		4
.L_461:
        /*01b8*/ 	.byte	0x04, 0x17
        /*01ba*/ 	.short	(.L_463 - .L_462)
.L_462:
        /*01bc*/ 	.word	0x00000000
        /*01c0*/ 	.short	0x0017
        /*01c2*/ 	.short	0x00b8
        /*01c4*/ 	.byte	0x00, 0xf5, 0x21, 0x00


	//----- nvinfo : EIATTR_KPARAM_INFO
	.align		4
.L_463:
        /*01c8*/ 	.byte	0x04, 0x17
        /*01ca*/ 	.short	(.L_465 - .L_464)
.L_464:
        /*01cc*/ 	.word	0x00000000
        /*01d0*/ 	.short	0x0016
        /*01d2*/ 	.short	0x00b0
        /*01d4*/ 	.byte	0x00, 0xf5, 0x21, 0x00


	//----- nvinfo : EIATTR_KPARAM_INFO
	.align		4
.L_465:
        /*01d8*/ 	.byte	0x04, 0x17
        /*01da*/ 	.short	(.L_467 - .L_466)
.L_466:
        /*01dc*/ 	.word	0x00000000
        /*01e0*/ 	.short	0x0015
        /*01e2*/ 	.short	0x00a8
        /*01e4*/ 	.byte	0x00, 0xf5, 0x21, 0x00


	//----- nvinfo : EIATTR_KPARAM_INFO
	.align		4
.L_467:
        /*01e8*/ 	.byte	0x04, 0x17
        /*01ea*/ 	.short	(.L_469 - .L_468)
.L_468:
        /*01ec*/ 	.word	0x00000000
        /*01f0*/ 	.short	0x0014
        /*01f2*/ 	.short	0x00a0
        /*01f4*/ 	.byte	0x00, 0xf5, 0x21, 0x00


	//----- nvinfo : EIATTR_KPARAM_INFO
	.align		4
.L_469:
        /*01f8*/ 	.byte	0x04, 0x17
        /*01fa*/ 	.short	(.L_471 - .L_470)
.L_470:
        /*01fc*/ 	.word	0x00000000
        /*0200*/ 	.short	0x0013
        /*0202*/ 	.short	0x0098
        /*0204*/ 	.byte	0x00, 0xf5, 0x21, 0x00


	//----- nvinfo : EIATTR_KPARAM_INFO
	.align		4
.L_471:
        /*0208*/ 	.byte	0x04, 0x17
        /*020a*/ 	.short	(.L_473 - .L_472)
.L_472:
        /*020c*/ 	.word	0x00000000
        /*0210*/ 	.short	0x0012
        /*0212*/ 	.short	0x0090
        /*0214*/ 	.byte	0x00, 0xf5, 0x21, 0x00


	//----- nvinfo : EIATTR_KPARAM_INFO
	.align		4
.L_473:
        /*0218*/ 	.byte	0x04, 0x17
        /*021a*/ 	.short	(.L_475 - .L_474)
.L_474:
        /*021c*/ 	.word	0x00000000
        /*0220*/ 	.short	0x0011
        /*0222*/ 	.short	0x0088
        /*0224*/ 	.byte	0x00, 0xf5, 0x21, 0x00


	//----- nvinfo : EIATTR_KPARAM_INFO
	.align		4
.L_475:
        /*0228*/ 	.byte	0x04, 0x17
        /*022a*/ 	.short	(.L_477 - .L_476)
.L_476:
        /*022c*/ 	.word	0x00000000
        /*0230*/ 	.short	0x0010
        /*0232*/ 	.short	0x0080
        /*0234*/ 	.byte	0x00, 0xf5, 0x21, 0x00


	//----- nvinfo : EIATTR_KPARAM_INFO
	.align		4
.L_477:
        /*0238*/ 	.byte	0x04, 0x17
        /*023a*/ 	.short	(.L_479 - .L_478)
.L_478:
        /*023c*/ 	.word	0x00000000
        /*0240*/ 	.short	0x000f
        /*0242*/ 	.short	0x0078
        /*0244*/ 	.byte	0x00, 0xf5, 0x21, 0x00


	//----- nvinfo : EIATTR_KPARAM_INFO
	.align		4
.L_479:
        /*0248*/ 	.byte	0x04, 0x17
        /*024a*/ 	.short	(.L_481 - .L_480)
.L_480:
        /*024c*/ 	.word	0x00000000
        /*0250*/ 	.short	0x000e
        /*0252*/ 	.short	0x0070
        /*0254*/ 	.byte	0x00, 0xf5, 0x21, 0x00


	//----- nvinfo : EIATTR_KPARAM_INFO
	.align		4
.L_481:
        /*0258*/ 	.byte	0x04, 0x17
        /*025a*/ 	.short	(.L_483 - .L_482)
.L_482:
        /*025c*/ 	.word	0x00000000
        /*0260*/ 	.short	0x000d
        /*0262*/ 	.short	0x0068
        /*0264*/ 	.byte	0x00, 0xf5, 0x21, 0x00


	//----- nvinfo : EIATTR_KPARAM_INFO
	.align		4
.L_483:
        /*0268*/ 	.byte	0x04, 0x17
        /*026a*/ 	.short	(.L_485 - .L_484)
.L_484:
        /*026c*/ 	.word	0x00000000
        /*0270*/ 	.short	0x000c
        /*0272*/ 	.short	0x0060
        /*0274*/ 	.byte	0x00, 0xf5, 0x21, 0x00


	//----- nvinfo : EIATTR_KPARAM_INFO
	.align		4
.L_485:
        /*0278*/ 	.byte	0x04, 0x17
        /*027a*/ 	.short	(.L_487 - .L_486)
.L_486:
        /*027c*/ 	.word	0x00000000
        /*0280*/ 	.short	0x000b
        /*0282*/ 	.short	0x0058
        /*0284*/ 	.byte	0x00, 0xf5, 0x21, 0x00


	//----- nvinfo : EIATTR_KPARAM_INFO
	.align		4
.L_487:
        /*0288*/ 	.byte	0x04, 0x17
        /*028a*/ 	.short	(.L_489 - .L_488)
.L_488:
        /*028c*/ 	.word	0x00000000
        /*0290*/ 	.short	0x000a
        /*0292*/ 	.short	0x0050
        /*0294*/ 	.byte	0x00, 0xf5, 0x21, 0x00


	//----- nvinfo : EIATTR_KPARAM_INFO
	.align		4
.L_489:
        /*0298*/ 	.byte	0x04, 0x17
        /*029a*/ 	.short	(.L_491 - .L_490)
.L_490:
        /*029c*/ 	.word	0x00000000
        /*02a0*/ 	.short	0x0009
        /*02a2*/ 	.short	0x0048
        /*02a4*/ 	.byte	0x00, 0xf5, 0x21, 0x00


	//----- nvinfo : EIATTR_KPARAM_INFO
	.align		4
.L_491:
        /*02a8*/ 	.byte	0x04, 0x17
        /*02aa*/ 	.short	(.L_493 - .L_492)
.L_492:
        /*02ac*/ 	.word	0x00000000
        /*02b0*/ 	.short	0x0008
        /*02b2*/ 	.short	0x0040
        /*02b4*/ 	.byte	0x00, 0xf5, 0x21, 0x00


	//----- nvinfo : EIATTR_KPARAM_INFO
	.align		4
.L_493:
        /*02b8*/ 	.byte	0x04, 0x17
        /*02ba*/ 	.short	(.L_495 - .L_494)
.L_494:
        /*02bc*/ 	.word	0x00000000
        /*02c0*/ 	.short	0x0007
        /*02c2*/ 	.short	0x0038
        /*02c4*/ 	.byte	0x00, 0xf5, 0x21, 0x00


	//----- nvinfo : EIATTR_KPARAM_INFO
	.align		4
.L_495:
        /*02c8*/ 	.byte	0x04, 0x17
        /*02ca*/ 	.short	(.L_497 - .L_496)
.L_496:
        /*02cc*/ 	.word	0x00000000
        /*02d0*/ 	.short	0x0006
        /*02d2*/ 	.short	0x0030
        /*02d4*/ 	.byte	0x00, 0xf5, 0x21, 0x00


	//----- nvinfo : EIATTR_KPARAM_INFO
	.align		4
.L_497:
        /*02d8*/ 	.byte	0x04, 0x17
        /*02da*/ 	.short	(.L_499 - .L_498)
.L_498:
        /*02dc*/ 	.word	0x00000000
        /*02e0*/ 	.short	0x0005
        /*02e2*/ 	.short	0x0028
        /*02e4*/ 	.byte	0x00, 0xf5, 0x21, 0x00


	//----- nvinfo : EIATTR_KPARAM_INFO
	.align		4
.L_499:
        /*02e8*/ 	.byte	0x04, 0x17
        /*02ea*/ 	.short	(.L_501 - .L_500)
.L_500:
        /*02ec*/ 	.word	0x00000000
        /*02f0*/ 	.short	0x0004
        /*02f2*/ 	.short	0x0020
        /*02f4*/ 	.byte	0x00, 0xf5, 0x21, 0x00


	//----- nvinfo : EIATTR_KPARAM_INFO
	.align		4
.L_501:
        /*02f8*/ 	.byte	0x04, 0x17
        /*02fa*/ 	.short	(.L_503 - .L_502)
.L_502:
        /*02fc*/ 	.word	0x00000000
        /*0300*/ 	.short	0x0003
        /*0302*/ 	.short	0x0018
        /*0304*/ 	.byte	0x00, 0xf5, 0x21, 0x00


	//----- nvinfo : EIATTR_KPARAM_INFO
	.align		4
.L_503:
        /*0308*/ 	.byte	0x04, 0x17
        /*030a*/ 	.short	(.L_505 - .L_504)
.L_504:
        /*030c*/ 	.word	0x00000000
        /*0310*/ 	.short	0x0002
        /*0312*/ 	.short	0x0010
        /*0314*/ 	.byte	0x00, 0xf5, 0x21, 0x00


	//----- nvinfo : EIATTR_KPARAM_INFO
	.align		4
.L_505:
        /*0318*/ 	.byte	0x04, 0x17
        /*031a*/ 	.short	(.L_507 - .L_506)
.L_506:
        /*031c*/ 	.word	0x00000000
        /*0320*/ 	.short	0x0001
        /*0322*/ 	.short	0x0008
        /*0324*/ 	.byte	0x00, 0xf5, 0x21, 0x00


	//----- nvinfo : EIATTR_KPARAM_INFO
	.align		4
.L_507:
        /*0328*/ 	.byte	0x04, 0x17
        /*032a*/ 	.short	(.L_509 - .L_508)
.L_508:
        /*032c*/ 	.word	0x00000000
        /*0330*/ 	.short	0x0000
        /*0332*/ 	.short	0x0000
        /*0334*/ 	.byte	0x00, 0xf5, 0x21, 0x00


	//----- nvinfo : EIATTR_SPARSE_MMA_MASK
	.align		4
.L_509:
        /*0338*/ 	.byte	0x03, 0x50
        /*033a*/ 	.short	0x0000


	//----- nvinfo : EIATTR_MAXREG_COUNT
	.align		4
        /*033c*/ 	.byte	0x03, 0x1b
        /*033e*/ 	.short	0x0040


	//----- nvinfo : EIATTR_MERCURY_ISA_VERSION
	.align		4
        /*0340*/ 	.byte	0x03, 0x5f
        /*0342*/ 	.short	0x0101


	//----- nvinfo : EIATTR_VRC_CTA_INIT_COUNT
	.align		4
        /*0344*/ 	.byte	0x02, 0x4a
	.zero		1
	.zero		1


	//----- nvinfo : EIATTR_EXIT_INSTR_OFFSETS
	.align		4
        /*0348*/ 	.byte	0x04, 0x1c
        /*034a*/ 	.short	(.L_511 - .L_510)


	//   ....[0]....
.L_510:
        /*034c*/ 	.word	0x00000080


	//   ....[1]....
        /*0350*/ 	.word	0x000000b0


	//   ....[2]....
        /*0354*/ 	.word	0x00005d70


	//----- nvinfo : EIATTR_MAX_THREADS
	.align		4
.L_511:
        /*0358*/ 	.byte	0x04, 0x05
        /*035a*/ 	.short	(.L_513 - .L_512)
.L_512:
        /*035c*/ 	.word	0x00000080
        /*0360*/ 	.word	0x00000001
        /*0364*/ 	.word	0x00000001


	//----- nvinfo : EIATTR_CRS_STACK_SIZE
	.align		4
.L_513:
        /*0368*/ 	.byte	0x04, 0x1e
        /*036a*/ 	.short	(.L_515 - .L_514)
.L_514:
        /*036c*/ 	.word	0x00000000


	//----- nvinfo : EIATTR_CBANK_PARAM_SIZE
	.align		4
.L_515:
        /*0370*/ 	.byte	0x03, 0x19
        /*0372*/ 	.short	0x015c


	//----- nvinfo : EIATTR_PARAM_CBANK
	.align		4
        /*0374*/ 	.byte	0x04, 0x0a
        /*0376*/ 	.short	(.L_517 - .L_516)
	.align		4
.L_516:
        /*0378*/ 	.word	index@(.nv.constant0._Z33compute_component_scell_TR_cuda_kPfS_S_S_S_S_PKfS1_S1_S1_S1_S1_S1_S1_S1_S1_S1_S1_S1_S1_S1_S1_S1_S1_S1_S1_S1_S1_S1_S1_S1_S1_S1_S1_S1_S1_ffffiiiiiiiiiii)
        /*037c*/ 	.short	0x0380
        /*037e*/ 	.short	0x015c


	//----- nvinfo : EIATTR_SW_WAR
	.align		4
.L_517:
        /*0380*/ 	.byte	0x04, 0x36
        /*0382*/ 	.short	(.L_519 - .L_518)
.L_518:
        /*0384*/ 	.word	0x00000008
.L_519:


//--------------------- .nv.info._Z33compute_component_vcell_BL_cuda_kPfPKfS1_S1_S1_ffffiiiiiiiiiii --------------------------
	.section	.nv.info._Z33compute_component_vcell_BL_cuda_kPfPKfS1_S1_S1_ffffiiiiiiiiiii,"",@"SHT_CUDA_INFO"
	.sectionflags	@""
	.align	4


	//----- nvinfo : EIATTR_CUDA_API_VERSION
	.align		4
        /*0000*/ 	.byte	0x04, 0x37
        /*0002*/ 	.short	(.L_521 - .L_520)
.L_520:
        /*0004*/ 	.word	0x00000082


	//----- nvinfo : EIATTR_KPARAM_INFO
	.align		4
.L_521:
        /*0008*/ 	.byte	0x04, 0x17
        /*000a*/ 	.short	(.L_523 - .L_522)
.L_522:
        /*000c*/ 	.word	0x00000000
        /*0010*/ 	.short	0x0013
        /*0012*/ 	.short	0x0060
        /*0014*/ 	.byte	0x00, 0xf0, 0x11, 0x00


	//----- nvinfo : EIATTR_KPARAM_INFO
	.align		4
.L_523:
        /*0018*/ 	.byte	0x04, 0x17
        /*001a*/ 	.short	(.L_525 - .L_524)
.L_524:
        /*001c*/ 	.word	0x00000000
        /*0020*/ 	.short	0x0012
        /*0022*/ 	.short	0x005c
        /*0024*/ 	.byte	0x00, 0xf0, 0x11, 0x00


	//----- nvinfo : EIATTR_KPARAM_INFO
	.align		4
.L_525:
        /*0028*/ 	.byte	0x04, 0x17
        /*002a*/ 	.short	(.L_527 - .L_526)
.L_526:
        /*002c*/ 	.word	0x00000000
        /*0030*/ 	.short	0x0011
        /*0032*/ 	.short	0x0058
        /*0034*/ 	.byte	0x00, 0xf0, 0x11, 0x00


	//----- nvinfo : EIATTR_KPARAM_INFO
	.align		4
.L_527:
        /*0038*/ 	.byte	0x04, 0x17
        /*003a*/ 	.short	(.L_529 - .L_528)
.L_528:
        /*003c*/ 	.word	0x00000000
        /*0040*/ 	.short	0x0010
        /*0042*/ 	.short	0x0054
        /*0044*/ 	.byte	0x00, 0xf0, 0x11, 0x00


	//----- nvinfo : EIATTR_KPARAM_INFO
	.align		4
.L_529:
        /*0048*/ 	.byte	0x04, 0x17
        /*004a*/ 	.short	(.L_531 - .L_530)
.L_530:
        /*004c*/ 	.word	0x00000000
        /*0050*/ 	.short	0x000f
        /*0052*/ 	.short	0x0050
        /*0054*/ 	.byte	0x00, 0xf0, 0x11, 0x00


	//----- nvinfo : EIATTR_KPARAM_INFO
	.align		4
.L_531:
        /*0058*/ 	.byte	0x04, 0x17
        /*005a*/ 	.short	(.L_533 - .L_532)
.L_532:
        /*005c*/ 	.word	0x00000000
        /*0060*/ 	.short	0x000e
        /*0062*/ 	.short	0x004c
        /*0064*/ 	.byte	0x00, 0xf0, 0x11, 0x00


	//----- nvinfo : EIATTR_KPARAM_INFO
	.align		4
.L_533:
        /*0068*/ 	.byte	0x04, 0x17
        /*006a*/ 	.short	(.L_535 - .L_534)
.L_534:
        /*006c*/ 	.word	0x00000000
        /*0070*/ 	.short	0x000d
        /*0072*/ 	.short	0x0048
        /*0074*/ 	.byte	0x00, 0xf0, 0x11, 0x00


	//----- nvinfo : EIATTR_KPARAM_INFO
	.align		4
.L_535:
        /*0078*/ 	.byte	0x04, 0x17
        /*007a*/ 	.short	(.L_537 - .L_536)
.L_536:
        /*007c*/ 	.word	0x00000000
        /*0080*/ 	.short	0x000c
        /*0082*/ 	.short	0x0044
        /*0084*/ 	.byte	0x00, 0xf0, 0x11, 0x00


	//----- nvinfo : EIATTR_KPARAM_INFO
	.align		4
.L_537:
        /*0088*/ 	.byte	0x04, 0x17
        /*008a*/ 	.short	(.L_539 - .L_538)
.L_538:
        /*008c*/ 	.word	0x00000000
        /*0090*/ 	.short	0x000b
        /*0092*/ 	.short	0x0040
        /*0094*/ 	.byte	0x00, 0xf0, 0x11, 0x00


	//----- nvinfo : EIATTR_KPARAM_INFO
	.align		4
.L_539:
        /*0098*/ 	.byte	0x04, 0x17
        /*009a*/ 	.short	(.L_541 - .L_540)
.L_540:
        /*009c*/ 	.word	0x00000000
        /*00a0*/ 	.short	0x000a
        /*00a2*/ 	.short	0x003c
        /*00a4*/ 	.byte	0x00, 0xf0, 0x11, 0x00


	//----- nvinfo : EIATTR_KPARAM_INFO
	.align		4
.L_541:
        /*00a8*/ 	.byte	0x04, 0x17
        /*00aa*/ 	.short	(.L_543 - .L_542)
.L_542:
        /*00ac*/ 	.word	0x00000000
        /*00b0*/ 	.short	0x0009
        /*00b2*/ 	.short	0x0038
        /*00b4*/ 	.byte	0x00, 0xf0, 0x11, 0x00


	//----- nvinfo : EIATTR_KPARAM_INFO
	.align		4
.L_543:
        /*00b8*/ 	.byte	0x04, 0x17
        /*00ba*/ 	.short	(.L_545 - .L_544)
.L_544:
        /*00bc*/ 	.word	0x00000000
        /*00c0*/ 	.short	0x0008
        /*00c2*/ 	.short	0x0034
        /*00c4*/ 	.byte	0x00, 0xf0, 0x11, 0x00


	//----- nvinfo : EIATTR_KPARAM_INFO
	.align		4
.L_545:
        /*00c8*/ 	.byte	0x04, 0x17
        /*00ca*/ 	.short	(.L_547 - .L_546)
.L_546:
        /*00cc*/ 	.word	0x00000000
        /*00d0*/ 	.short	0x0007
        /*00d2*/ 	.short	0x0030
        /*00d4*/ 	.byte	0x00, 0xf0, 0x11, 0x00


	//----- nvinfo : EIATTR_KPARAM_INFO
	.align		4
.L_547:
        /*00d8*/ 	.byte	0x04, 0x17
        /*00da*/ 	.short	(.L_549 - .L_548)
.L_548:
        /*00dc*/ 	.word	0x00000000
        /*00e0*/ 	.short	0x0006
        /*00e2*/ 	.short	0x002c
        /*00e4*/ 	.byte	0x00, 0xf0, 0x11, 0x00


	//----- nvinfo : EIATTR_KPARAM_INFO
	.align		4
.L_549:
        /*00e8*/ 	.byte	0x04, 0x17
        /*00ea*/ 	.short	(.L_551 - .L_550)
.L_550:
        /*00ec*/ 	.word	0x00000000
        /*00f0*/ 	.short	0x0005
        /*00f2*/ 	.short	0x0028
        /*00f4*/ 	.byte	0x00, 0xf0, 0x11, 0x00


	//----- nvinfo : EIATTR_KPARAM_INFO
	.align		4
.L_551:
        /*00f8*/ 	.byte	0x04, 0x17
        /*00fa*/ 	.short	(.L_553 - .L_552)
.L_552:
        /*00fc*/ 	.word	0x00000000
        /*0100*/ 	.short	0x0004
        /*0102*/ 	.short	0x0020
        /*0104*/ 	.byte	0x00, 0xf5, 0x21, 0x00


	//----- nvinfo : EIATTR_KPARAM_INFO
	.align		4
.L_553:
        /*0108*/ 	.byte	0x04, 0x17
        /*010a*/ 	.short	(.L_555 - .L_554)
.L_554:
        /*010c*/ 	.word	0x00000000
        /*0110*/ 	.short	0x0003
        /*0112*/ 	.short	0x0018
        /*0114*/ 	.byte	0x00, 0xf5, 0x21, 0x00


	//----- nvinfo : EIATTR_KPARAM_INFO
	.align		4
.L_555:
        /*0118*/ 	.byte	0x04, 0x17
        /*011a*/ 	.short	(.L_557 - .L_556)
.L_556:
        /*011c*/ 	.word	0x00000000
        /*0120*/ 	.short	0x0002
        /*0122*/ 	.short	0x0010
        /*0124*/ 	.byte	0x00, 0xf5, 0x21, 0x00


	//----- nvinfo : EIATTR_KPARAM_INFO
	.align		4
.L_557:
        /*0128*/ 	.byte	0x04, 0x17
        /*012a*/ 	.short	(.L_559 - .L_558)
.L_558:
        /*012c*/ 	.word	0x00000000
        /*0130*/ 	.short	0x0001
        /*0132*/ 	.short	0x0008
        /*0134*/ 	.byte	0x00, 0xf5, 0x21, 0x00


	//----- nvinfo : EIATTR_KPARAM_INFO
	.align		4
.L_559:
        /*0138*/ 	.byte	0x04, 0x17
        /*013a*/ 	.short	(.L_561 - .L_560)
.L_560:
        /*013c*/ 	.word	0x00000000
        /*0140*/ 	.short	0x0000
        /*0142*/ 	.short	0x0000
        /*0144*/ 	.byte	0x00, 0xf5, 0x21, 0x00


	//----- nvinfo : EIATTR_SPARSE_MMA_MASK
	.align		4
.L_561:
        /*0148*/ 	.byte	0x03, 0x50
        /*014a*/ 	.short	0x0000


	//----- nvinfo : EIATTR_MAXREG_COUNT
	.align		4
        /*014c*/ 	.byte	0x03, 0x1b
        /*014e*/ 	.short	0x00ff


	//----- nvinfo : EIATTR_MERCURY_ISA_VERSION
	.align		4
        /*0150*/ 	.byte	0x03, 0x5f
        /*0152*/ 	.short	0x0101


	//----- nvinfo : EIATTR_VRC_CTA_INIT_COUNT
	.align		4
        /*0154*/ 	.byte	0x02, 0x4a
	.zero		1
	.zero		1


	//----- nvinfo : EIATTR_EXIT_INSTR_OFFSETS
	.align		4
        /*0158*/ 	.byte	0x04, 0x1c
        /*015a*/ 	.short	(.L_563 - .L_562)


	//   ....[0]....
.L_562:
        /*015c*/ 	.word	0x00000090


	//   ....[1]....
        /*0160*/ 	.word	0x00000140


	//   ....[2]....
        /*0164*/ 	.word	0x00000d20


	//----- nvinfo : EIATTR_CRS_STACK_SIZE
	.align		4
.L_563:
        /*0168*/ 	.byte	0x04, 0x1e
        /*016a*/ 	.short	(.L_565 - .L_564)
.L_564:
        /*016c*/ 	.word	0x00000000


	//----- nvinfo : EIATTR_CBANK_PARAM_SIZE
	.align		4
.L_565:
        /*0170*/ 	.byte	0x03, 0x19
        /*0172*/ 	.short	0x0064


	//----- nvinfo : EIATTR_PARAM_CBANK
	.align		4
        /*0174*/ 	.byte	0x04, 0x0a
        /*0176*/ 	.short	(.L_567 - .L_566)
	.align		4
.L_566:
        /*0178*/ 	.word	index@(.nv.constant0._Z33compute_component_vcell_BL_cuda_kPfPKfS1_S1_S1_ffffiiiiiiiiiii)
        /*017c*/ 	.short	0x0380
        /*017e*/ 	.short	0x0064


	//----- nvinfo : EIATTR_SW_WAR
	.align		4
.L_567:
        /*0180*/ 	.byte	0x04, 0x36
        /*0182*/ 	.short	(.L_569 - .L_568)
.L_568:
        /*0184*/ 	.word	0x00000008
.L_569:


//--------------------- .nv.info._Z33compute_component_vcell_BR_cuda_kPfPKfS1_S1_S1_ffffiiiiiiiiiii --------------------------
	.section	.nv.info._Z33compute_component_vcell_BR_cuda_kPfPKfS1_S1_S1_ffffiiiiiiiiiii,"",@"SHT_CUDA_INFO"
	.sectionflags	@""
	.align	4


	//----- nvinfo : EIATTR_CUDA_API_VERSION
	.align		4
        /*0000*/ 	.byte	0x04, 0x37
        /*0002*/ 	.short	(.L_571 - .L_570)
.L_570:
        /*0004*/ 	.word	0x00000082


	//----- nvinfo : EIATTR_KPARAM_INFO
	.align		4
.L_571:
        /*0008*/ 	.byte	0x04, 0x17
        /*000a*/ 	.short	(.L_573 - .L_572)
.L_572:
        /*000c*/ 	.word	0x00000000
        /*0010*/ 	.short	0x0013
        /*0012*/ 	.short	0x0060
        /*0014*/ 	.byte	0x00, 0xf0, 0x11, 0x00


	//----- nvinfo : EIATTR_KPARAM_INFO
	.align		4
.L_573:
        /*0018*/ 	.byte	0x04, 0x17
        /*001a*/ 	.short	(.L_575 - .L_574)
.L_574:
        /*001c*/ 	.word	0x00000000
        /*0020*/ 	.short	0x0012
        /*0022*/ 	.short	0x005c
        /*0024*/ 	.byte	0x00, 0xf0, 0x11, 0x00


	//----- nvinfo : EIATTR_KPARAM_INFO
	.align		4
.L_575:
        /*0028*/ 	.byte	0x04, 0x17
        /*002a*/ 	.short	(.L_577 - .L_576)
.L_576:
        /*002c*/ 	.word	0x00000000
        /*0030*/ 	.short	0x0011
        /*0032*/ 	.short	0x0058
        /*0034*/ 	.byte	0x00, 0xf0, 0x11, 0x00


	//----- nvinfo : EIATTR_KPARAM_INFO
	.align		4
.L_577:
        /*0038*/ 	.byte	0x04, 0x17
        /*003a*/ 	.short	(.L_579 - .L_578)
.L_578:
        /*003c*/ 	.word	0x00000000
        /*0040*/ 	.short	0x0010
        /*0042*/ 	.short	0x0054
        /*0044*/ 	.byte	0x00, 0xf0, 0x11, 0x00


	//----- nvinfo : EIATTR_KPARAM_INFO
	.align		4
.L_579:
        /*0048*/ 	.byte	0x04, 0x17
        /*004a*/ 	.short	(.L_581 - .L_580)
.L_580:
        /*004c*/ 	.word	0x00000000
        /*0050*/ 	.short	0x000f
        /*0052*/ 	.short	0x0050
        /*0054*/ 	.byte	0x00, 0xf0, 0x11, 0x00


	//----- nvinfo : EIATTR_KPARAM_INFO
	.align		4
.L_581:
        /*0058*/ 	.byte	0x04, 0x17
        /*005a*/ 	.short	(.L_583 - .L_582)
.L_582:
        /*005c*/ 	.word	0x00000000
        /*0060*/ 	.short	0x000e
        /*0062*/ 	.short	0x004c
        /*0064*/ 	.byte	0x00, 0xf0, 0x11, 0x00


	//----- nvinfo : EIATTR_KPARAM_INFO
	.align		4
.L_583:
        /*0068*/ 	.byte	0x04, 0x17
        /*006a*/ 	.short	(.L_585 - .L_584)
.L_584:
        /*006c*/ 	.word	0x00000000
        /*0070*/ 	.short	0x000d
        /*0072*/ 	.short	0x0048
        /*0074*/ 	.byte	0x00, 0xf0, 0x11, 0x00


	//----- nvinfo : EIATTR_KPARAM_INFO
	.align		4
.L_585:
        /*0078*/ 	.byte	0x04, 0x17
        /*007a*/ 	.short	(.L_587 - .L_586)
.L_586:
        /*007c*/ 	.word	0x00000000
        /*0080*/ 	.short	0x000c
        /*0082*/ 	.short	0x0044
        /*0084*/ 	.byte	0x00, 0xf0, 0x11, 0x00


	//----- nvinfo : EIATTR_KPARAM_INFO
	.align		4
.L_587:
        /*0088*/ 	.byte	0x04, 0x17
        /*008a*/ 	.short	(.L_589 - .L_588)
.L_588:
        /*008c*/ 	.word	0x00000000
        /*0090*/ 	.short	0x000b
        /*0092*/ 	.short	0x0040
        /*0094*/ 	.byte	0x00, 0xf0, 0x11, 0x00


	//----- nvinfo : EIATTR_KPARAM_INFO
	.align		4
.L_589:
        /*0098*/ 	.byte	0x04, 0x17
        /*009a*/ 	.short	(.L_591 - .L_590)
.L_590:
        /*009c*/ 	.word	0x00000000
        /*00a0*/ 	.short	0x000a
        /*00a2*/ 	.short	0x003c
        /*00a4*/ 	.byte	0x00, 0xf0, 0x11, 0x00


	//----- nvinfo : EIATTR_KPARAM_INFO
	.align		4
.L_591:
        /*00a8*/ 	.byte	0x04, 0x17
        /*00aa*/ 	.short	(.L_593 - .L_592)
.L_592:
        /*00ac*/ 	.word	0x00000000
        /*00b0*/ 	.short	0x0009
        /*00b2*/ 	.short	0x0038
        /*00b4*/ 	.byte	0x00, 0xf0, 0x11, 0x00


	//----- nvinfo : EIATTR_KPARAM_INFO
	.align		4
.L_593:
        /*00b8*/ 	.byte	0x04, 0x17
        /*00ba*/ 	.short	(.L_595 - .L_594)
.L_594:
        /*00bc*/ 	.word	0x00000000
        /*00c0*/ 	.short	0x0008
        /*00c2*/ 	.short	0x0034
        /*00c4*/ 	.byte	0x00, 0xf0, 0x11, 0x00


	//----- nvinfo : EIATTR_KPARAM_INFO
	.align		4
.L_595:
        /*00c8*/ 	.byte	0x04, 0x17
        /*00ca*/ 	.short	(.L_597 - .L_596)
.L_596:
        /*00cc*/ 	.word	0x00000000
        /*00d0*/ 	.short	0x0007
        /*00d2*/ 	.short	0x0030
        /*00d4*/ 	.byte	0x00, 0xf0, 0x11, 0x00


	//----- nvinfo : EIATTR_KPARAM_INFO
	.align		4
.L_597:
        /*00d8*/ 	.byte	0x04, 0x17
        /*00da*/ 	.short	(.L_599 - .L_598)
.L_598:
        /*00dc*/ 	.word	0x00000000
        /*00e0*/ 	.short	0x0006
        /*00e2*/ 	.short	0x002c
        /*00e4*/ 	.byte	0x00, 0xf0, 0x11, 0x00


	//----- nvinfo : EIATTR_KPARAM_INFO
	.align		4
.L_599:
        /*00e8*/ 	.byte	0x04, 0x17
        /*00ea*/ 	.short	(.L_601 - .L_600)
.L_600:
        /*00ec*/ 	.word	0x00000000
        /*00f0*/ 	.short	0x0005
        /*00f2*/ 	.short	0x0028
        /*00f4*/ 	.byte	0x00, 0xf0, 0x11, 0x00


	//----- nvinfo : EIATTR_KPARAM_INFO
	.align		4
.L_601:
        /*00f8*/ 	.byte	0x04, 0x17
        /*00fa*/ 	.short	(.L_603 - .L_602)
.L_602:
        /*00fc*/ 	.word	0x00000000
        /*0100*/ 	.short	0x0004
        /*0102*/ 	.short	0x0020
        /*0104*/ 	.byte	0x00, 0xf5, 0x21, 0x00


	//----- nvinfo : EIATTR_KPARAM_INFO
	.align		4
.L_603:
        /*0108*/ 	.byte	0x04, 0x17
        /*010a*/ 	.short	(.L_605 - .L_604)
.L_604:
        /*010c*/ 	.word	0x00000000
        /*0110*/ 	.short	0x0003
        /*0112*/ 	.short	0x0018
        /*0114*/ 	.byte	0x00, 0xf5, 0x21, 0x00


	//----- nvinfo : EIATTR_KPARAM_INFO
	.align		4
.L_605:
        /*0118*/ 	.byte	0x04, 0x17
        /*011a*/ 	.short	(.L_607 - .L_606)
.L_606:
        /*011c*/ 	.word	0x00000000
        /*0120*/ 	.short	0x0002
        /*0122*/ 	.short	0x0010
        /*0124*/ 	.byte	0x00, 0xf5, 0x21, 0x00


	//----- nvinfo : EIATTR_KPARAM_INFO
	.align		4
.L_607:
        /*0128*/ 	.byte	0x04, 0x17
        /*012a*/ 	.short	(.L_609 - .L_608)
.L_608:
        /*012c*/ 	.word	0x00000000
        /*0130*/ 	.short	0x0001
        /*0132*/ 	.short	0x0008
        /*0134*/ 	.byte	0x00, 0xf5, 0x21, 0x00


	//----- nvinfo : EIATTR_KPARAM_INFO
	.align		4
.L_609:
        /*0138*/ 	.byte	0x04, 0x17
        /*013a*/ 	.short	(.L_611 - .L_610)
.L_610:
        /*013c*/ 	.word	0x00000000
        /*0140*/ 	.short	0x0000
        /*0142*/ 	.short	0x0000
        /*0144*/ 	.byte	0x00, 0xf5, 0x21, 0x00


	//----- nvinfo : EIATTR_SPARSE_MMA_MASK
	.align		4
.L_611:
        /*0148*/ 	.byte	0x03, 0x50
        /*014a*/ 	.short	0x0000


	//----- nvinfo : EIATTR_MAXREG_COUNT
	.align		4
        /*014c*/ 	.byte	0x03, 0x1b
        /*014e*/ 	.short	0x00ff


	//----- nvinfo : EIATTR_MERCURY_ISA_VERSION
	.align		4
        /*0150*/ 	.byte	0x03, 0x5f
        /*0152*/ 	.short	0x0101


	//----- nvinfo : EIATTR_VRC_CTA_INIT_COUNT
	.align		4
        /*0154*/ 	.byte	0x02, 0x4a
	.zero		1
	.zero		1


	//----- nvinfo : EIATTR_EXIT_INSTR_OFFSETS
	.align		4
        /*0158*/ 	.byte	0x04, 0x1c
        /*015a*/ 	.short	(.L_613 - .L_612)


	//   ....[0]....
.L_612:
        /*015c*/ 	.word	0x00000080


	//   ....[1]....
        /*0160*/ 	.word	0x00000130


	//   ....[2]....
        /*0164*/ 	.word	0x00000e40


	//----- nvinfo : EIATTR_CRS_STACK_SIZE
	.align		4
.L_613:
        /*0168*/ 	.byte	0x04, 0x1e
        /*016a*/ 	.short	(.L_615 - .L_614)
.L_614:
        /*016c*/ 	.word	0x00000000


	//----- nvinfo : EIATTR_CBANK_PARAM_SIZE
	.align		4
.L_615:
        /*0170*/ 	.byte	0x03, 0x19
        /*0172*/ 	.short	0x0064


	//----- nvinfo : EIATTR_PARAM_CBANK
	.align		4
        /*0174*/ 	.byte	0x04, 0x0a
        /*0176*/ 	.short	(.L_617 - .L_616)
	.align		4
.L_616:
        /*0178*/ 	.word	index@(.nv.constant0._Z33compute_component_vcell_BR_cuda_kPfPKfS1_S1_S1_ffffiiiiiiiiiii)
        /*017c*/ 	.short	0x0380
        /*017e*/ 	.short	0x0064


	//----- nvinfo : EIATTR_SW_WAR
	.align		4
.L_617:
        /*0180*/ 	.byte	0x04, 0x36
        /*0182*/ 	.short	(.L_619 - .L_618)
.L_618:
        /*0184*/ 	.word	0x00000008
.L_619:


//--------------------- .nv.info._Z33compute_component_vcell_TR_cuda_kPfPKfS1_S1_S1_ffffiiiiiiiiiii --------------------------
	.section	.nv.info._Z33compute_component_vcell_TR_cuda_kPfPKfS1_S1_S1_ffffiiiiiiiiiii,"",@"SHT_CUDA_INFO"
	.sectionflags	@""
	.align	4


	//----- nvinfo : EIATTR_CUDA_API_VERSION
	.align		4
        /*0000*/ 	.byte	0x04, 0x37
        /*0002*/ 	.short	(.L_621 - .L_620)
.L_620:
        /*0004*/ 	.word	0x00000082


	//----- nvinfo : EIATTR_KPARAM_INFO
	.align		4
.L_621:
        /*0008*/ 	.byte	0x04, 0x17
        /*000a*/ 	.short	(.L_623 - .L_622)
.L_622:
        /*000c*/ 	.word	0x00000000
        /*0010*/ 	.short	0x0013
        /*0012*/ 	.short	0x0060
        /*0014*/ 	.byte	0x00, 0xf0, 0x11, 0x00


	//----- nvinfo : EIATTR_KPARAM_INFO
	.align		4
.L_623:
        /*0018*/ 	.byte	0x04, 0x17
        /*001a*/ 	.short	(.L_625 - .L_624)
.L_624:
        /*001c*/ 	.word	0x00000000
        /*0020*/ 	.short	0x0012
        /*0022*/ 	.short	0x005c
        /*0024*/ 	.byte	0x00, 0xf0, 0x11, 0x00


	//----- nvinfo : EIATTR_KPARAM_INFO
	.align		4
.L_625:
        /*0028*/ 	.byte	0x04, 0x17
        /*002a*/ 	.short	(.L_627 - .L_626)
.L_626:
        /*002c*/ 	.word	0x00000000
        /*0030*/ 	.short	0x0011
        /*0032*/ 	.short	0x0058
        /*0034*/ 	.byte	0x00, 0xf0, 0x11, 0x00


	//----- nvinfo : EIATTR_KPARAM_INFO
	.align		4
.L_627:
        /*0038*/ 	.byte	0x04, 0x17
        /*003a*/ 	.short	(.L_629 - .L_628)
.L_628:
        /*003c*/ 	.word	0x00000000
        /*0040*/ 	.short	0x0010
        /*0042*/ 	.short	0x0054
        /*0044*/ 	.byte	0x00, 0xf0, 0x11, 0x00


	//----- nvinfo : EIATTR_KPARAM_INFO
	.align		4
.L_629:
        /*0048*/ 	.byte	0x04, 0x17
        /*004a*/ 	.short	(.L_631 - .L_630)
.L_630:
        /*004c*/ 	.word	0x00000000
        /*0050*/ 	.short	0x000f
        /*0052*/ 	.short	0x0050
        /*0054*/ 	.byte	0x00, 0xf0, 0x11, 0x00


	//----- nvinfo : EIATTR_KPARAM_INFO
	.align		4
.L_631:
        /*0058*/ 	.byte	0x04, 0x17
        /*005a*/ 	.short	(.L_633 - .L_632)
.L_632:
        /*005c*/ 	.word	0x00000000
        /*0060*/ 	.short	0x000e
        /*0062*/ 	.short	0x004c
        /*0064*/ 	.byte	0x00, 0xf0, 0x11, 0x00


	//----- nvinfo : EIATTR_KPARAM_INFO
	.align		4
.L_633:
        /*0068*/ 	.byte	0x04, 0x17
        /*006a*/ 	.short	(.L_635 - .L_634)
.L_634:
        /*006c*/ 	.word	0x00000000
        /*0070*/ 	.short	0x000d
        /*0072*/ 	.short	0x0048
        /*0074*/ 	.byte	0x00, 0xf0, 0x11, 0x00


	//----- nvinfo : EIATTR_KPARAM_INFO
	.align		4
.L_635:
        /*0078*/ 	.byte	0x04, 0x17
        /*007a*/ 	.short	(.L_637 - .L_636)
.L_636:
        /*007c*/ 	.word	0x00000000
        /*0080*/ 	.short	0x000c
        /*0082*/ 	.short	0x0044
        /*0084*/ 	.byte	0x00, 0xf0, 0x11, 0x00


	//----- nvinfo : EIATTR_KPARAM_INFO
	.align		4
.L_637:
        /*0088*/ 	.byte	0x04, 0x17
        /*008a*/ 	.short	(.L_639 - .L_638)
.L_638:
        /*008c*/ 	.word	0x00000000
        /*0090*/ 	.short	0x000b
        /*0092*/ 	.short	0x0040
        /*0094*/ 	.byte	0x00, 0xf0, 0x11, 0x00


	//----- nvinfo : EIATTR_KPARAM_INFO
	.align		4
.L_639:
        /*0098*/ 	.byte	0x04, 0x17
        /*009a*/ 	.short	(.L_641 - .L_640)
.L_640:
        /*009c*/ 	.word	0x00000000
        /*00a0*/ 	.short	0x000a
        /*00a2*/ 	.short	0x003c
        /*00a4*/ 	.byte	0x00, 0xf0, 0x11, 0x00


	//----- nvinfo : EIATTR_KPARAM_INFO
	.align		4
.L_641:
        /*00a8*/ 	.byte	0x04, 0x17
        /*00aa*/ 	.short	(.L_643 - .L_642)
.L_642:
        /*00ac*/ 	.word	0x00000000
        /*00b0*/ 	.short	0x0009
        /*00b2*/ 	.short	0x0038
        /*00b4*/ 	.byte	0x00, 0xf0, 0x11, 0x00


	//----- nvinfo : EIATTR_KPARAM_INFO
	.align		4
.L_643:
        /*00b8*/ 	.byte	0x04, 0x17
        /*00ba*/ 	.short	(.L_645 - .L_644)
.L_644:
        /*00bc*/ 	.word	0x00000000
        /*00c0*/ 	.short	0x0008
        /*00c2*/ 	.short	0x0034
        /*00c4*/ 	.byte	0x00, 0xf0, 0x11, 0x00


	//----- nvinfo : EIATTR_KPARAM_INFO
	.align		4
.L_645:
        /*00c8*/ 	.byte	0x04, 0x17
        /*00ca*/ 	.short	(.L_647 - .L_646)
.L_646:
        /*00cc*/ 	.word	0x00000000
        /*00d0*/ 	.short	0x0007
        /*00d2*/ 	.short	0x0030
        /*00d4*/ 	.byte	0x00, 0xf0, 0x11, 0x00


	//----- nvinfo : EIATTR_KPARAM_INFO
	.align		4
.L_647:
        /*00d8*/ 	.byte	0x04, 0x17
        /*00da*/ 	.short	(.L_649 - .L_648)
.L_648:
        /*00dc*/ 	.word	0x00000000
        /*00e0*/ 	.short	0x0006
        /*00e2*/ 	.short	0x002c
        /*00e4*/ 	.byte	0x00, 0xf0, 0x11, 0x00


	//----- nvinfo : EIATTR_KPARAM_INFO
	.align		4
.L_649:
        /*00e8*/ 	.byte	0x04, 0x17
        /*00ea*/ 	.short	(.L_651 - .L_650)
.L_650:
        /*00ec*/ 	.word	0x00000000
        /*00f0*/ 	.short	0x0005
        /*00f2*/ 	.short	0x0028
        /*00f4*/ 	.byte	0x00, 0xf0, 0x11, 0x00


	//----- nvinfo : EIATTR_KPARAM_INFO
	.align		4
.L_651:
        /*00f8*/ 	.byte	0x04, 0x17
        /*00fa*/ 	.short	(.L_653 - .L_652)
.L_652:
        /*00fc*/ 	.word	0x00000000
        /*0100*/ 	.short	0x0004
        /*0102*/ 	.short	0x0020
        /*0104*/ 	.byte	0x00, 0xf5, 0x21, 0x00


	//----- nvinfo : EIATTR_KPARAM_INFO
	.align		4
.L_653:
        /*0108*/ 	.byte	0x04, 0x17
        /*010a*/ 	.short	(.L_655 - .L_654)
.L_654:
        /*010c*/ 	.word	0x00000000
        /*0110*/ 	.short	0x0003
        /*0112*/ 	.short	0x0018
        /*0114*/ 	.byte	0x00, 0xf5, 0x21, 0x00


	//----- nvinfo : EIATTR_KPARAM_INFO
	.align		4
.L_655:
        /*0118*/ 	.byte	0x04, 0x17
        /*011a*/ 	.short	(.L_657 - .L_656)
.L_656:
        /*011c*/ 	.word	0x00000000
        /*0120*/ 	.short	0x0002
        /*0122*/ 	.short	0x0010
        /*0124*/ 	.byte	0x00, 0xf5, 0x21, 0x00


	//----- nvinfo : EIATTR_KPARAM_INFO
	.align		4
.L_657:
        /*0128*/ 	.byte	0x04, 0x17
        /*012a*/ 	.short	(.L_659 - .L_658)
.L_658:
        /*012c*/ 	.word	0x00000000
        /*0130*/ 	.short	0x0001
        /*0132*/ 	.short	0x0008
        /*0134*/ 	.byte	0x00, 0xf5, 0x21, 0x00


	//----- nvinfo : EIATTR_KPARAM_INFO
	.align		4
.L_659:
        /*0138*/ 	.byte	0x04, 0x17
        /*013a*/ 	.short	(.L_661 - .L_660)
.L_660:
        /*013c*/ 	.word	0x00000000
        /*0140*/ 	.short	0x0000
        /*0142*/ 	.short	0x0000
        /*0144*/ 	.byte	0x00, 0xf5, 0x21, 0x00


	//----- nvinfo : EIATTR_SPARSE_MMA_MASK
	.align		4
.L_661:
        /*0148*/ 	.byte	0x03, 0x50
        /*014a*/ 	.short	0x0000


	//----- nvinfo : EIATTR_MAXREG_COUNT
	.align		4
        /*014c*/ 	.byte	0x03, 0x1b
        /*014e*/ 	.short	0x00ff


	//----- nvinfo : EIATTR_MERCURY_ISA_VERSION
	.align		4
        /*0150*/ 	.byte	0x03, 0x5f
        /*0152*/ 	.short	0x0101


	//----- nvinfo : EIATTR_VRC_CTA_INIT_COUNT
	.align		4
        /*0154*/ 	.byte	0x02, 0x4a
	.zero		1
	.zero		1


	//----- nvinfo : EIATTR_EXIT_INSTR_OFFSETS
	.align		4
        /*0158*/ 	.byte	0x04, 0x1c
        /*015a*/ 	.short	(.L_663 - .L_662)


	//   ....[0]....
.L_662:
        /*015c*/ 	.word	0x00000090


	//   ....[1]....
        /*0160*/ 	.word	0x00000140


	//   ....[2]....
        /*0164*/ 	.word	0x00000d40


	//----- nvinfo : EIATTR_CRS_STACK_SIZE
	.align		4
.L_663:
        /*0168*/ 	.byte	0x04, 0x1e
        /*016a*/ 	.short	(.L_665 - .L_664)
.L_664:
        /*016c*/ 	.word	0x00000000


	//----- nvinfo : EIATTR_CBANK_PARAM_SIZE
	.align		4
.L_665:
        /*0170*/ 	.byte	0x03, 0x19
        /*0172*/ 	.short	0x0064


	//----- nvinfo : EIATTR_PARAM_CBANK
	.align		4
        /*0174*/ 	.byte	0x04, 0x0a
        /*0176*/ 	.short	(.L_667 - .L_666)
	.align		4
.L_666:
        /*0178*/ 	.word	index@(.nv.constant0._Z33compute_component_vcell_TR_cuda_kPfPKfS1_S1_S1_ffffiiiiiiiiiii)
        /*017c*/ 	.short	0x0380
        /*017e*/ 	.short	0x0064


	//----- nvinfo : EIATTR_SW_WAR
	.align		4
.L_667:
        /*0180*/ 	.byte	0x04, 0x36
        /*0182*/ 	.short	(.L_669 - .L_668)
.L_668:
        /*0184*/ 	.word	0x00000008
.L_669:


//--------------------- .nv.info._Z33compute_component_vcell_TL_cuda_kPfPKfS1_S1_S1_ffffiiiiiiiiiii --------------------------
	.section	.nv.info._Z33compute_component_vcell_TL_cuda_kPfPKfS1_S1_S1_ffffiiiiiiiiiii,"",@"SHT_CUDA_INFO"
	.sectionflags	@""
	.align	4


	//----- nvinfo : EIATTR_CUDA_API_VERSION
	.align		4
        /*0000*/ 	.byte	0x04, 0x37
        /*0002*/ 	.short	(.L_671 - .L_670)
.L_670:
        /*0004*/ 	.word	0x00000082


	//----- nvinfo : EIATTR_KPARAM_INFO
	.align		4
.L_671:
        /*0008*/ 	.byte	0x04, 0x17
        /*000a*/ 	.short	(.L_673 - .L_672)
.L_672:
        /*000c*/ 	.word	0x00000000
        /*0010*/ 	.short	0x0013
        /*0012*/ 	.short	0x0060
        /*0014*/ 	.byte	0x00, 0xf0, 0x11, 0x00


	//----- nvinfo : EIATTR_KPARAM_INFO
	.align		4
.L_673:
        /*0018*/ 	.byte	0x04, 0x17
        /*001a*/ 	.short	(.L_675 - .L_674)
.L_674:
        /*001c*/ 	.word	0x00000000
        /*0020*/ 	.short	0x0012
        /*0022*/ 	.short	0x005c
        /*0024*/ 	.byte	0x00, 0xf0, 0x11, 0x00


	//----- nvinfo : EIATTR_KPARAM_INFO
	.align		4
.L_675:
        /*0028*/ 	.byte	0x04, 0x17
        /*002a*/ 	.short	(.L_677 - .L_676)
.L_676:
        /*002c*/ 	.word	0x00000000
        /*0030*/ 	.short	0x0011
        /*0032*/ 	.short	0x0058
        /*0034*/ 	.byte	0x00, 0xf0, 0x11, 0x00


	//----- nvinfo : EIATTR_KPARAM_INFO
	.align		4
.L_677:
        /*0038*/ 	.byte	0x04, 0x17
        /*003a*/ 	.short	(.L_679 - .L_678)
.L_678:
        /*003c*/ 	.word	0x00000000
        /*0040*/ 	.short	0x0010
        /*0042*/ 	.short	0x0054
        /*0044*/ 	.byte	0x00, 0xf0, 0x11, 0x00


	//----- nvinfo : EIATTR_KPARAM_INFO
	.align		4
.L_679:
        /*0048*/ 	.byte	0x04, 0x17
        /*004a*/ 	.short	(.L_681 - .L_680)
.L_680:
        /*004c*/ 	.word	0x00000000
        /*0050*/ 	.short	0x000f
        /*0052*/ 	.short	0x0050
        /*0054*/ 	.byte	0x00, 0xf0, 0x11, 0x00


	//----- nvinfo : EIATTR_KPARAM_INFO
	.align		4
.L_681:
        /*0058*/ 	.byte	0x04, 0x17
        /*005a*/ 	.short	(.L_683 - .L_682)
.L_682:
        /*005c*/ 	.word	0x00000000
        /*0060*/ 	.short	0x000e
        /*0062*/ 	.short	0x004c
        /*0064*/ 	.byte	0x00, 0xf0, 0x11, 0x00


	//----- nvinfo : EIATTR_KPARAM_INFO
	.align		4
.L_683:
        /*0068*/ 	.byte	0x04, 0x17
        /*006a*/ 	.short	(.L_685 - .L_684)
.L_684:
        /*006c*/ 	.word	0x00000000
        /*0070*/ 	.short	0x000d
        /*0072*/ 	.short	0x0048
        /*0074*/ 	.byte	0x00, 0xf0, 0x11, 0x00


	//----- nvinfo : EIATTR_KPARAM_INFO
	.align		4
.L_685:
        /*0078*/ 	.byte	0x04, 0x17
        /*007a*/ 	.short	(.L_687 - .L_686)
.L_686:
        /*007c*/ 	.word	0x00000000
        /*0080*/ 	.short	0x000c
        /*0082*/ 	.short	0x0044
        /*0084*/ 	.byte	0x00, 0xf0, 0x11, 0x00


	//----- nvinfo : EIATTR_KPARAM_INFO
	.align		4
.L_687:
        /*0088*/ 	.byte	0x04, 0x17
        /*008a*/ 	.short	(.L_689 - .L_688)
.L_688:
        /*008c*/ 	.word	0x00000000
        /*0090*/ 	.short	0x000b
        /*0092*/ 	.short	0x0040
        /*0094*/ 	.byte	0x00, 0xf0, 0x11, 0x00


	//----- nvinfo : EIATTR_KPARAM_INFO
	.align		4
.L_689:
        /*0098*/ 	.byte	0x04, 0x17
        /*009a*/ 	.short	(.L_691 - .L_690)
.L_690:
        /*009c*/ 	.word	0x00000000
        /*00a0*/ 	.short	0x000a
        /*00a2*/ 	.short	0x003c
        /*00a4*/ 	.byte	0x00, 0xf0, 0x11, 0x00


	//----- nvinfo : EIATTR_KPARAM_INFO
	.align		4
.L_691:
        /*00a8*/ 	.byte	0x04, 0x17
        /*00aa*/ 	.short	(.L_693 - .L_692)
.L_692:
        /*00ac*/ 	.word	0x00000000
        /*00b0*/ 	.short	0x0009
        /*00b2*/ 	.short	0x0038
        /*00b4*/ 	.byte	0x00, 0xf0, 0x11, 0x00


	//----- nvinfo : EIATTR_KPARAM_INFO
	.align		4
.L_693:
        /*00b8*/ 	.byte	0x04, 0x17
        /*00ba*/ 	.short	(.L_695 - .L_694)
.L_694:
        /*00bc*/ 	.word	0x00000000
        /*00c0*/ 	.short	0x0008
        /*00c2*/ 	.short	0x0034
        /*00c4*/ 	.byte	0x00, 0xf0, 0x11, 0x00


	//----- nvinfo : EIATTR_KPARAM_INFO
	.align		4
.L_695:
        /*00c8*/ 	.byte	0x04, 0x17
        /*00ca*/ 	.short	(.L_697 - .L_696)
.L_696:
        /*00cc*/ 	.word	0x00000000
        /*00d0*/ 	.short	0x0007
        /*00d2*/ 	.short	0x0030
        /*00d4*/ 	.byte	0x00, 0xf0, 0x11, 0x00


	//----- nvinfo : EIATTR_KPARAM_INFO
	.align		4
.L_697:
        /*00d8*/ 	.byte	0x04, 0x17
        /*00da*/ 	.short	(.L_699 - .L_698)
.L_698:
        /*00dc*/ 	.word	0x00000000
        /*00e0*/ 	.short	0x0006
        /*00e2*/ 	.short	0x002c
        /*00e4*/ 	.byte	0x00, 0xf0, 0x11, 0x00


	//----- nvinfo : EIATTR_KPARAM_INFO
	.align		4
.L_699:
        /*00e8*/ 	.byte	0x04, 0x17
        /*00ea*/ 	.short	(.L_701 - .L_700)
.L_700:
        /*00ec*/ 	.word	0x00000000
        /*00f0*/ 	.short	0x0005
        /*00f2*/ 	.short	0x0028
        /*00f4*/ 	.byte	0x00, 0xf0, 0x11, 0x00


	//----- nvinfo : EIATTR_KPARAM_INFO
	.align		4
.L_701:
        /*00f8*/ 	.byte	0x04, 0x17
        /*00fa*/ 	.short	(.L_703 - .L_702)
.L_702:
        /*00fc*/ 	.word	0x00000000
        /*0100*/ 	.short	0x0004
        /*0102*/ 	.short	0x0020
        /*0104*/ 	.byte	0x00, 0xf5, 0x21, 0x00


	//----- nvinfo : EIATTR_KPARAM_INFO
	.align		4
.L_703:
        /*0108*/ 	.byte	0x04, 0x17
        /*010a*/ 	.short	(.L_705 - .L_704)
.L_704:
        /*010c*/ 	.word	0x00000000
        /*0110*/ 	.short	0x0003
        /*0112*/ 	.short	0x0018
        /*0114*/ 	.byte	0x00, 0xf5, 0x21, 0x00


	//----- nvinfo : EIATTR_KPARAM_INFO
	.align		4
.L_705:
        /*0118*/ 	.byte	0x04, 0x17
        /*011a*/ 	.short	(.L_707 - .L_706)
.L_706:
        /*011c*/ 	.word	0x00000000
        /*0120*/ 	.short	0x0002
        /*0122*/ 	.short	0x0010
        /*0124*/ 	.byte	0x00, 0xf5, 0x21, 0x00


	//----- nvinfo : EIATTR_KPARAM_INFO
	.align		4
.L_707:
        /*0128*/ 	.byte	0x04, 0x17
        /*012a*/ 	.short	(.L_709 - .L_708)
.L_708:
        /*012c*/ 	.word	0x00000000
        /*0130*/ 	.short	0x0001
        /*0132*/ 	.short	0x0008
        /*0134*/ 	.byte	0x00, 0xf5, 0x21, 0x00


	//----- nvinfo : EIATTR_KPARAM_INFO
	.align		4
.L_709:
        /*0138*/ 	.byte	0x04, 0x17
        /*013a*/ 	.short	(.L_711 - .L_710)
.L_710:
        /*013c*/ 	.word	0x00000000
        /*0140*/ 	.short	0x0000
        /*0142*/ 	.short	0x0000
        /*0144*/ 	.byte	0x00, 0xf5, 0x21, 0x00


	//----- nvinfo : EIATTR_SPARSE_MMA_MASK
	.align		4
.L_711:
        /*0148*/ 	.byte	0x03, 0x50
        /*014a*/ 	.short	0x0000


	//----- nvinfo : EIATTR_MAXREG_COUNT
	.align		4
        /*014c*/ 	.byte	0x03, 0x1b
        /*014e*/ 	.short	0x00ff


	//----- nvinfo : EIATTR_MERCURY_ISA_VERSION
	.align		4
        /*0150*/ 	.byte	0x03, 0x5f
        /*0152*/ 	.short	0x0101


	//----- nvinfo : EIATTR_VRC_CTA_INIT_COUNT
	.align		4
        /*0154*/ 	.byte	0x02, 0x4a
	.zero		1
	.zero		1


	//----- nvinfo : EIATTR_EXIT_INSTR_OFFSETS
	.align		4
        /*0158*/ 	.byte	0x04, 0x1c
        /*015a*/ 	.short	(.L_713 - .L_712)


	//   ....[0]....
.L_712:
        /*015c*/ 	.word	0x00000080


	//   ....[1]....
        /*0160*/ 	.word	0x00000130


	//   ....[2]....
        /*0164*/ 	.word	0x00000d50


	//----- nvinfo : EIATTR_CRS_STACK_SIZE
	.align		4
.L_713:
        /*0168*/ 	.byte	0x04, 0x1e
        /*016a*/ 	.short	(.L_715 - .L_714)
.L_714:
        /*016c*/ 	.word	0x00000000


	//----- nvinfo : EIATTR_CBANK_PARAM_SIZE
	.align		4
.L_715:
        /*0170*/ 	.byte	0x03, 0x19
        /*0172*/ 	.short	0x0064


	//----- nvinfo : EIATTR_PARAM_CBANK
	.align		4
        /*0174*/ 	.byte	0x04, 0x0a
        /*0176*/ 	.short	(.L_717 - .L_716)
	.align		4
.L_716:
        /*0178*/ 	.word	index@(.nv.constant0._Z33compute_component_vcell_TL_cuda_kPfPKfS1_S1_S1_ffffiiiiiiiiiii)
        /*017c*/ 	.short	0x0380
        /*017e*/ 	.short	0x0064


	//----- nvinfo : EIATTR_SW_WAR
	.align		4
.L_717:
        /*0180*/ 	.byte	0x04, 0x36
        /*0182*/ 	.short	(.L_719 - .L_718)
.L_718:
        /*0184*/ 	.word	0x00000008
.L_719:


//--------------------- .nv.callgraph             --------------------------
	.section	.nv.callgraph,"",@"SHT_CUDA_CALLGRAPH"
	.align	4
	.sectionentsize	8
	.align		4
        /*0000*/ 	.word	0x00000000
	.align		4
        /*0004*/ 	.word	0xffffffff
	.align		4
        /*0008*/ 	.word	0x00000000
	.align		4
        /*000c*/ 	.word	0xfffffffe
	.align		4
        /*0010*/ 	.word	0x00000000
	.align		4
        /*0014*/ 	.word	0xfffffffd
	.align		4
        /*0018*/ 	.word	0x00000000
	.align		4
        /*001c*/ 	.word	0xfffffffc


//--------------------- .text._Z33compute_component_scell_BL_cuda_kPfS_S_S_S_S_PKfS1_S1_S1_S1_S1_S1_S1_S1_S1_S1_S1_S1_S1_S1_S1_S1_S1_S1_S1_S1_S1_S1_S1_S1_S1_S1_S1_S1_S1_ffffiiiiiiiiiii --------------------------
	.section	.text._Z33compute_component_scell_BL_cuda_kPfS_S_S_S_S_PKfS1_S1_S1_S1_S1_S1_S1_S1_S1_S1_S1_S1_S1_S1_S1_S1_S1_S1_S1_S1_S1_S1_S1_S1_S1_S1_S1_S1_S1_ffffiiiiiiiiiii,"ax",@progbits
	.align	128
        .global         _Z33compute_component_scell_BL_cuda_kPfS_S_S_S_S_PKfS1_S1_S1_S1_S1_S1_S1_S1_S1_S1_S1_S1_S1_S1_S1_S1_S1_S1_S1_S1_S1_S1_S1_S1_S1_S1_S1_S1_S1_ffffiiiiiiiiiii
        .type           _Z33compute_component_scell_BL_cuda_kPfS_S_S_S_S_PKfS1_S1_S1_S1_S1_S1_S1_S1_S1_S1_S1_S1_S1_S1_S1_S1_S1_S1_S1_S1_S1_S1_S1_S1_S1_S1_S1_S1_S1_ffffiiiiiiiiiii,@function
        .size           _Z33compute_component_scell_BL_cuda_kPfS_S_S_S_S_PKfS1_S1_S1_S1_S1_S1_S1_S1_S1_S1_S1_S1_S1_S1_S1_S1_S1_S1_S1_S1_S1_S1_S1_S1_S1_S1_S1_S1_S1_ffffiiiiiiiiiii,(.L_x_700 - _Z33compute_component_scell_BL_cuda_kPfS_S_S_S_S_PKfS1_S1_S1_S1_S1_S1_S1_S1_S1_S1_S1_S1_S1_S1_S1_S1_S1_S1_S1_S1_S1_S1_S1_S1_S1_S1_S1_S1_S1_ffffiiiiiiiiiii)
        .other          _Z33compute_component_scell_BL_cuda_kPfS_S_S_S_S_PKfS1_S1_S1_S1_S1_S1_S1_S1_S1_S1_S1_S1_S1_S1_S1_S1_S1_S1_S1_S1_S1_S1_S1_S1_S1_S1_S1_S1_S1_ffffiiiiiiiiiii,@"STO_CUDA_ENTRY STV_DEFAULT"
_Z33compute_component_scell_BL_cuda_kPfS_S_S_S_S_PKfS1_S1_S1_S1_S1_S1_S1_S1_S1_S1_S1_S1_S1_S1_S1_S1_S1_S1_S1_S1_S1_S1_S1_S1_S1_S1_S1_S1_S1_ffffiiiiiiiiiii:
.text._Z33compute_component_scell_BL_cuda_kPfS_S_S_S_S_PKfS1_S1_S1_S1_S1_S1_S1_S1_S1_S1_S1_S1_S1_S1_S1_S1_S1_S1_S1_S1_S1_S1_S1_S1_S1_S1_S1_S1_S1_ffffiiiiiiiiiii:
[----:B------:R-:W-:Y:S01]  /*0000*/  LDC R1, c[0x0][0x37c] ;  /* 0x0000df00ff017b82 */ /* 0x000fe20000000800 */
[----:B------:R-:W0:Y:S07]  /*0010*/  S2R R3, SR_TID.X ;  /* 0x0000000000037919 */ /* 0x000e2e0000002100 */
[----:B------:R-:W0:Y:S01]  /*0020*/  S2UR UR4, SR_CTAID.X ;  /* 0x00000000000479c3 */ /* 0x000e220000002500 */
[----:B------:R-:W1:Y:S07]  /*0030*/  LDCU.64 UR6, c[0x0][0x4b0] ;  /* 0x00009600ff0677ac */ /* 0x000e6e0008000a00 */
[----:B------:R-:W0:Y:S02]  /*0040*/  LDC R0, c[0x0][0x360] ;  /* 0x0000d800ff007b82 */ /* 0x000e240000000800 */
[----:B0-----:R-:W-:-:S05]  /*0050*/  IMAD R0, R0, UR4, R3 ;  /* 0x0000000400007c24 */ /* 0x001fca000f8e0203 */
[----:B-1----:R-:W-:-:S04]  /*0060*/  IADD3 R41, PT, PT, R0, UR6, RZ ;  /* 0x0000000600297c10 */ /* 0x002fc8000fffe0ff */
[----:B------:R-:W-:-:S13]  /*0070*/  ISETP.GE.AND P0, PT, R41, UR7, PT ;  /* 0x0000000729007c0c */ /* 0x000fda000bf06270 */
[----:B------:R-:W-:Y:S05]  /*0080*/  @P0 EXIT ;  /* 0x000000000000094d */ /* 0x000fea0003800000 */
[----:B------:R-:W0:Y:S02]  /*0090*/  LDC.64 R2, c[0x0][0x4c0] ;  /* 0x00013000ff027b82 */ /* 0x000e240000000a00 */
[----:B0-----:R-:W-:-:S13]  /*00a0*/  ISETP.GE.AND P0, PT, R2, R3, PT ;  /* 0x000000030200720c */ /* 0x001fda0003f06270 */
[----:B------:R-:W-:Y:S05]  /*00b0*/  @P0 EXIT ;  /* 0x000000000000094d */ /* 0x000fea0003800000 */
[----:B------:R-:W0:Y:S01]  /*00c0*/  S2R R3, SR_TID.Y ;  /* 0x0000000000037919 */ /* 0x000e220000002200 */
[----:B------:R-:W0:Y:S01]  /*00d0*/  S2UR UR4, SR_CTAID.Y ;  /* 0x00000000000479c3 */ /* 0x000e220000002600 */
[----:B------:R-:W1:Y:S01]  /*00e0*/  LDCU.64 UR16, c[0x0][0x358] ;  /* 0x00006b00ff1077ac */ /* 0x000e620008000a00 */
[----:B------:R-:W2:Y:S06]  /*00f0*/  LDCU UR18, c[0x0][0x4d8] ;  /* 0x00009b00ff1277ac */ /* 0x000eac0008000800 */
[----:B------:R-:W0:Y:S01]  /*0100*/  LDC R42, c[0x0][0x364] ;  /* 0x0000d900ff2a7b82 */ /* 0x000e220000000800 */
[----:B------:R-:W3:Y:S02]  /*0110*/  LDCU.128 UR8, c[0x0][0x4a0] ;  /* 0x00009400ff0877ac */ /* 0x000ee40008000c00 */
[----:B0123--:R-:W-:-:S07]  /*0120*/  IMAD R42, R42, UR4, R3 ;  /* 0x000000042a2a7c24 */ /* 0x00ffce000f8e0203 */
.L_x_175:
[----:B------:R-:W0:Y:S01]  /*0130*/  LDCU.64 UR4, c[0x0][0x4b8] ;  /* 0x00009700ff0477ac */ /* 0x000e220008000a00 */
[----:B------:R-:W-:Y:S01]  /*0140*/  BSSY.RECONVERGENT B0, `(.L_x_0) ;  /* 0x0000590000007945 */ /* 0x000fe20003800200 */
[----:B0-----:R-:W-:-:S04]  /*0150*/  IADD3 R40, PT, PT, R42, UR4, RZ ;  /* 0x000000042a287c10 */ /* 0x001fc8000fffe0ff */
[----:B------:R-:W-:-:S13]  /*0160*/  ISETP.GE.AND P0, PT, R40, UR5, PT ;  /* 0x0000000528007c0c */ /* 0x000fda000bf06270 */
[----:B------:R-:W-:Y:S05]  /*0170*/  @P0 BRA `(.L_x_1) ;  /* 0x0000005800300947 */ /* 0x000fea0003800000 */
.L_x_174:
[----:B------:R-:W0:Y:S01]  /*0180*/  LDC R3, c[0x0][0x4d8] ;  /* 0x00013600ff037b82 */ /* 0x000e220000000800 */
[----:B------:R-:W1:Y:S01]  /*0190*/  LDCU.64 UR6, c[0x0][0x4d0] ;  /* 0x00009a00ff0677ac */ /* 0x000e620008000a00 */
[----:B------:R-:W1:Y:S02]  /*01a0*/  LDCU.128 UR20, c[0x0][0x4c0] ;  /* 0x00009800ff1477ac */ /* 0x000e640008000c00 */
[----:B-1----:R-:W-:Y:S02]  /*01b0*/  UIADD3 UR5, UPT, UPT, UR20, UR6, URZ ;  /* 0x0000000614057290 */ /* 0x002fe4000fffe0ff */
[----:B0-----:R-:W-:Y:S01]  /*01c0*/  IMAD R0, R3, UR20, R40 ;  /* 0x0000001403007c24 */ /* 0x001fe2000f8e0228 */
[----:B------:R-:W-:Y:S02]  /*01d0*/  UIADD3 UR4, UPT, UPT, UR20, -UR21, URZ ;  /* 0x8000001514047290 */ /* 0x000fe4000fffe0ff */
[----:B------:R-:W-:Y:S01]  /*01e0*/  UIADD3 UR6, UPT, UPT, UR5, 0x2, URZ ;  /* 0x0000000205067890 */ /* 0x000fe2000fffe0ff */
[C---:B------:R-:W-:Y:S01]  /*01f0*/  IMAD R39, R0.reuse, UR7, R41 ;  /* 0x0000000700277c24 */ /* 0x040fe2000f8e0229 */
[C---:B------:R-:W-:Y:S01]  /*0200*/  IADD3 R8, PT, PT, R0.reuse, R3, RZ ;  /* 0x0000000300087210 */ /* 0x040fe20007ffe0ff */
[----:B------:R-:W-:Y:S01]  /*0210*/  UIADD3 UR12, UPT, UPT, UR5, 0x3, URZ ;  /* 0x00000003050c7890 */ /* 0x000fe2000fffe0ff */
[----:B------:R-:W-:Y:S01]  /*0220*/  IADD3 R6, PT, PT, R0, UR23, RZ ;  /* 0x0000001700067c10 */ /* 0x000fe2000fffe0ff */
[----:B------:R-:W-:-:S02]  /*0230*/  UIADD3 UR13, UPT, UPT, UR5, -0x4, URZ ;  /* 0xfffffffc050d7890 */ /* 0x000fc4000fffe0ff */
[C-C-:B------:R-:W-:Y:S01]  /*0240*/  IMAD R36, R3.reuse, UR5, R40.reuse ;  /* 0x0000000503247c24 */ /* 0x140fe2000f8e0228 */
[----:B------:R-:W-:Y:S01]  /*0250*/  UIADD3 UR14, UPT, UPT, UR5, -0x3, URZ ;  /* 0xfffffffd050e7890 */ /* 0x000fe2000fffe0ff */
[--C-:B------:R-:W-:Y:S01]  /*0260*/  IMAD R37, R8, UR7, R41.reuse ;  /* 0x0000000708257c24 */ /* 0x100fe2000f8e0229 */
[----:B------:R-:W-:Y:S01]  /*0270*/  UIADD3 UR15, UPT, UPT, UR5, -0x2, URZ ;  /* 0xfffffffe050f7890 */ /* 0x000fe2000fffe0ff */
[C---:B------:R-:W-:Y:S01]  /*0280*/  IADD3 R8, PT, PT, R6.reuse, -0x4, RZ ;  /* 0xfffffffc06087810 */ /* 0x040fe20007ffe0ff */
[----:B------:R-:W-:Y:S01]  /*0290*/  UIADD3 UR5, UPT, UPT, UR5, -0x1, URZ ;  /* 0xffffffff05057890 */ /* 0x000fe2000fffe0ff */
[C---:B------:R-:W-:Y:S01]  /*02a0*/  IADD3 R22, PT, PT, R6.reuse, -0x3, RZ ;  /* 0xfffffffd06167810 */ /* 0x040fe20007ffe0ff */
[C---:B------:R-:W-:Y:S01]  /*02b0*/  IMAD R35, R6.reuse, UR7, R41 ;  /* 0x0000000706237c24 */ /* 0x040fe2000f8e0229 */
[----:B------:R-:W-:Y:S01]  /*02c0*/  IADD3 R10, PT, PT, R6, -0x2, RZ ;  /* 0xfffffffe060a7810 */ /* 0x000fe20007ffe0ff */
[C-C-:B------:R-:W-:Y:S01]  /*02d0*/  IMAD R0, R3.reuse, UR6, R40.reuse ;  /* 0x0000000603007c24 */ /* 0x140fe2000f8e0228 */
[----:B------:R-:W-:Y:S01]  /*02e0*/  IADD3 R34, PT, PT, R36, R3, RZ ;  /* 0x0000000324227210 */ /* 0x000fe20007ffe0ff */
[C-C-:B------:R-:W-:Y:S01]  /*02f0*/  IMAD R28, R3.reuse, UR12, R40.reuse ;  /* 0x0000000c031c7c24 */ /* 0x140fe2000f8e0228 */
[----:B------:R-:W-:Y:S01]  /*0300*/  IADD3 R6, PT, PT, R6, -0x1, RZ ;  /* 0xffffffff06067810 */ /* 0x000fe20007ffe0ff */
[--C-:B------:R-:W-:Y:S01]  /*0310*/  IMAD R2, R3, UR13, R40.reuse ;  /* 0x0000000d03027c24 */ /* 0x100fe2000f8e0228 */
[----:B------:R-:W-:Y:S01]  /*0320*/  IADD3 R38, PT, PT, R39, UR22, RZ ;  /* 0x0000001627267c10 */ /* 0x000fe2000fffe0ff */
[C-C-:B------:R-:W-:Y:S01]  /*0330*/  IMAD R26, R3.reuse, UR14, R40.reuse ;  /* 0x0000000e031a7c24 */ /* 0x140fe2000f8e0228 */
[----:B------:R-:W-:Y:S01]  /*0340*/  MOV R19, UR4 ;  /* 0x0000000400137c02 */ /* 0x000fe20008000f00 */
[----:B------:R-:W-:-:S02]  /*0350*/  IMAD R4, R3, UR15, R40 ;  /* 0x0000000f03047c24 */ /* 0x000fc4000f8e0228 */
[----:B------:R-:W-:Y:S02]  /*0360*/  IMAD R24, R3, UR5, R40 ;  /* 0x0000000503187c24 */ /* 0x000fe4000f8e0228 */
[--C-:B------:R-:W-:Y:S02]  /*0370*/  IMAD R36, R36, UR7, R41.reuse ;  /* 0x0000000724247c24 */ /* 0x100fe4000f8e0229 */
[--C-:B------:R-:W-:Y:S02]  /*0380*/  IMAD R34, R34, UR7, R41.reuse ;  /* 0x0000000722227c24 */ /* 0x100fe4000f8e0229 */
[--C-:B------:R-:W-:Y:S02]  /*0390*/  IMAD R29, R0, UR7, R41.reuse ;  /* 0x00000007001d7c24 */ /* 0x100fe4000f8e0229 */
[--C-:B------:R-:W-:Y:S02]  /*03a0*/  IMAD R28, R28, UR7, R41.reuse ;  /* 0x000000071c1c7c24 */ /* 0x100fe4000f8e0229 */
[----:B------:R-:W-:-:S02]  /*03b0*/  IMAD R27, R2, UR7, R41 ;  /* 0x00000007021b7c24 */ /* 0x000fc4000f8e0229 */
[--C-:B------:R-:W-:Y:S02]  /*03c0*/  IMAD R26, R26, UR7, R41.reuse ;  /* 0x000000071a1a7c24 */ /* 0x100fe4000f8e0229 */
[--C-:B------:R-:W-:Y:S02]  /*03d0*/  IMAD R25, R4, UR7, R41.reuse ;  /* 0x0000000704197c24 */ /* 0x100fe4000f8e0229 */
[--C-:B------:R-:W-:Y:S02]  /*03e0*/  IMAD R24, R24, UR7, R41.reuse ;  /* 0x0000000718187c24 */ /* 0x100fe4000f8e0229 */
[--C-:B------:R-:W-:Y:S02]  /*03f0*/  IMAD R23, R8, UR7, R41.reuse ;  /* 0x0000000708177c24 */ /* 0x100fe4000f8e0229 */
[--C-:B------:R-:W-:Y:S02]  /*0400*/  IMAD R22, R22, UR7, R41.reuse ;  /* 0x0000000716167c24 */ /* 0x100fe4000f8e0229 */
[----:B------:R-:W-:-:S02]  /*0410*/  IMAD R21, R10, UR7, R41 ;  /* 0x000000070a157c24 */ /* 0x000fc4000f8e0229 */
[----:B------:R-:W-:-:S07]  /*0420*/  IMAD R20, R6, UR7, R41 ;  /* 0x0000000706147c24 */ /* 0x000fce000f8e0229 */
.L_x_173:
[----:B0-----:R-:W0:Y:S02]  /*0430*/  LDC.64 R4, c[0x0][0x3f8] ;  /* 0x0000fe00ff047b82 */ /* 0x001e240000000a00 */
[----:B0-----:R-:W-:-:S04]  /*0440*/  IMAD.WIDE R2, R39, 0x4, R4 ;  /* 0x0000000427027825 */ /* 0x001fc800078e0204 */
[----:B------:R-:W-:Y:S01]  /*0450*/  IMAD.WIDE R4, R37, 0x4, R4 ;  /* 0x0000000425047825 */ /* 0x000fe200078e0204 */
[----:B------:R-:W2:Y:S04]  /*0460*/  LDG.E.CONSTANT R0, desc[UR16][R2.64] ;  /* 0x0000001002007981 */ /* 0x000ea8000c1e9900 */
[----:B------:R-:W2:Y:S04]  /*0470*/  LDG.E.CONSTANT R7, desc[UR16][R4.64] ;  /* 0x0000001004077981 */ /* 0x000ea8000c1e9900 */
[----:B------:R-:W3:Y:S04]  /*0480*/  LDG.E.CONSTANT R9, desc[UR16][R2.64+0x4] ;  /* 0x0000041002097981 */ /* 0x000ee8000c1e9900 */
[----:B------:R-:W4:Y:S01]  /*0490*/  LDG.E.CONSTANT R11, desc[UR16][R4.64+0x4] ;  /* 0x00000410040b7981 */ /* 0x000f22000c1e9900 */
[----:B------:R-:W-:Y:S01]  /*04a0*/  BSSY.RECONVERGENT B2, `(.L_x_2) ;  /* 0x0000012000027945 */ /* 0x000fe20003800200 */
[----:B--2---:R-:W-:-:S04]  /*04b0*/  FADD R0, R0, R7 ;  /* 0x0000000700007221 */ /* 0x004fc80000000000 */
[----:B---3--:R-:W-:-:S04]  /*04c0*/  FADD R0, R0, R9 ;  /* 0x0000000900007221 */ /* 0x008fc80000000000 */
[----:B----4-:R-:W-:-:S04]  /*04d0*/  FADD R0, R0, R11 ;  /* 0x0000000b00007221 */ /* 0x010fc80000000000 */
[----:B------:R-:W-:-:S05]  /*04e0*/  FMUL R7, R0, 2.5 ;  /* 0x4020000000077820 */ /* 0x000fca0000400000 */
[----:B------:R-:W-:-:S04]  /*04f0*/  IADD3 R0, PT, PT, R7, 0x1800000, RZ ;  /* 0x0180000007007810 */ /* 0x000fc80007ffe0ff */
[----:B------:R-:W-:-:S04]  /*0500*/  LOP3.LUT R0, R0, 0x7f800000, RZ, 0xc0, !PT ;  /* 0x7f80000000007812 */ /* 0x000fc800078ec0ff */
[----:B------:R-:W-:-:S13]  /*0510*/  ISETP.GT.U32.AND P0, PT, R0, 0x1ffffff, PT ;  /* 0x01ffffff0000780c */ /* 0x000fda0003f04070 */
[----:B------:R-:W-:Y:S05]  /*0520*/  @P0 BRA `(.L_x_3) ;  /* 0x0000000000140947 */ /* 0x000fea0003800000 */
[----:B------:R-:W-:Y:S02]  /*0530*/  MOV R0, R7 ;  /* 0x0000000700007202 */ /* 0x000fe40000000f00 */
[----:B------:R-:W-:-:S07]  /*0540*/  MOV R44, 0x560 ;  /* 0x00000560002c7802 */ /* 0x000fce0000000f00 */
[----:B------:R-:W-:Y:S05]  /*0550*/  CALL.REL.NOINC `($__internal_0_$__cuda_sm20_rcp_rn_f32_slowpath) ;  /* 0x0000005400587944 */ /* 0x000fea0003c00000 */
[----:B------:R-:W-:Y:S01]  /*0560*/  MOV R18, R45 ;  /* 0x0000002d00127202 */ /* 0x000fe20000000f00 */
[----:B------:R-:W-:Y:S06]  /*0570*/  BRA `(.L_x_4) ;  /* 0x0000000000107947 */ /* 0x000fec0003800000 */
.L_x_3:
[----:B------:R-:W0:Y:S02]  /*0580*/  MUFU.RCP R18, R7 ;  /* 0x0000000700127308 */ /* 0x000e240000001000 */
[----:B0-----:R-:W-:-:S04]  /*0590*/  FFMA R0, R7, R18, -1 ;  /* 0xbf80000007007423 */ /* 0x001fc80000000012 */
[----:B------:R-:W-:-:S04]  /*05a0*/  FADD.FTZ R3, -R0, -RZ ;  /* 0x800000ff00037221 */ /* 0x000fc80000010100 */
[----:B------:R-:W-:-:S07]  /*05b0*/  FFMA R18, R18, R3, R18 ;  /* 0x0000000312127223 */ /* 0x000fce0000000012 */
.L_x_4:
[----:B------:R-:W-:Y:S05]  /*05c0*/  BSYNC.RECONVERGENT B2 ;  /* 0x0000000000027941 */ /* 0x000fea0003800200 */
.L_x_2:
[----:B------:R-:W0:Y:S02]  /*05d0*/  LDC.64 R4, c[0x0][0x400] ;  /* 0x00010000ff047b82 */ /* 0x000e240000000a00 */
        /* <DEDUP_REMOVED lines=20> */
.L_x_6:
[----:B------:R-:W0:Y:S02]  /*0720*/  MUFU.RCP R17, R6 ;  /* 0x0000000600117308 */ /* 0x000e240000001000 */
[----:B0-----:R-:W-:-:S04]  /*0730*/  FFMA R0, R6, R17, -1 ;  /* 0xbf80000006007423 */ /* 0x001fc80000000011 */
[----:B------:R-:W-:-:S04]  /*0740*/  FADD.FTZ R0, -R0, -RZ ;  /* 0x800000ff00007221 */ /* 0x000fc80000010100 */
[----:B------:R-:W-:-:S07]  /*0750*/  FFMA R17, R17, R0, R17 ;  /* 0x0000000011117223 */ /* 0x000fce0000000011 */
.L_x_7:
[----:B------:R-:W-:Y:S05]  /*0760*/  BSYNC.RECONVERGENT B2 ;  /* 0x0000000000027941 */ /* 0x000fea0003800200 */
.L_x_5:
        /* <DEDUP_REMOVED lines=21> */
.L_x_9:
[----:B------:R-:W0:Y:S02]  /*08c0*/  MUFU.RCP R16, R7 ;  /* 0x0000000700107308 */ /* 0x000e240000001000 */
[----:B0-----:R-:W-:-:S04]  /*08d0*/  FFMA R0, R7, R16, -1 ;  /* 0xbf80000007007423 */ /* 0x001fc80000000010 */
[----:B------:R-:W-:-:S04]  /*08e0*/  FADD.FTZ R3, -R0, -RZ ;  /* 0x800000ff00037221 */ /* 0x000fc80000010100 */
[----:B------:R-:W-:-:S07]  /*08f0*/  FFMA R16, R16, R3, R16 ;  /* 0x0000000310107223 */ /* 0x000fce0000000010 */
.L_x_10:
[----:B------:R-:W-:Y:S05]  /*0900*/  BSYNC.RECONVERGENT B2 ;  /* 0x0000000000027941 */ /* 0x000fea0003800200 */
.L_x_8:
[----:B------:R-:W0:Y:S02]  /*0910*/  LDC.64 R4, c[0x0][0x410] ;  /* 0x00010400ff047b82 */ /* 0x000e240000000a00 */
[----:B0-----:R-:W-:-:S05]  /*0920*/  IMAD.WIDE R6, R39, 0x4, R4 ;  /* 0x0000000427067825 */ /* 0x001fca00078e0204 */
[----:B------:R-:W2:Y:S01]  /*0930*/  LDG.E.CONSTANT R9, desc[UR16][R6.64] ;  /* 0x0000001006097981 */ /* 0x000ea2000c1e9900 */
[----:B------:R-:W-:Y:S01]  /*0940*/  BSSY.RECONVERGENT B2, `(.L_x_11) ;  /* 0x000000e000027945 */ /* 0x000fe20003800200 */
[----:B--2---:R-:W-:-:S04]  /*0950*/  IADD3 R0, PT, PT, R9, 0x1800000, RZ ;  /* 0x0180000009007810 */ /* 0x004fc80007ffe0ff */
        /* <DEDUP_REMOVED lines=8> */
.L_x_12:
[----:B------:R-:W0:Y:S02]  /*09e0*/  MUFU.RCP R2, R9 ;  /* 0x0000000900027308 */ /* 0x000e240000001000 */
[----:B0-----:R-:W-:-:S04]  /*09f0*/  FFMA R0, R9, R2, -1 ;  /* 0xbf80000009007423 */ /* 0x001fc80000000002 */
[----:B------:R-:W-:-:S04]  /*0a00*/  FADD.FTZ R3, -R0, -RZ ;  /* 0x800000ff00037221 */ /* 0x000fc80000010100 */
[----:B------:R-:W-:-:S07]  /*0a10*/  FFMA R2, R2, R3, R2 ;  /* 0x0000000302027223 */ /* 0x000fce0000000002 */
.L_x_13:
[----:B------:R-:W-:Y:S05]  /*0a20*/  BSYNC.RECONVERGENT B2 ;  /* 0x0000000000027941 */ /* 0x000fea0003800200 */
.L_x_11:
[----:B------:R-:W-:-:S05]  /*0a30*/  IMAD.WIDE R4, R37, 0x4, R4 ;  /* 0x0000000425047825 */ /* 0x000fca00078e0204 */
        /* <DEDUP_REMOVED lines=9> */
[----:B------:R-:W-:Y:S05]  /*0ad0*/  BRA `(.L_x_16) ;  /* 0x0000000000107947 */ /* 0x000fea0003800000 */
.L_x_15:
[----:B------:R-:W0:Y:S02]  /*0ae0*/  MUFU.RCP R45, R8 ;  /* 0x00000008002d7308 */ /* 0x000e240000001000 */
[----:B0-----:R-:W-:-:S04]  /*0af0*/  FFMA R0, R8, R45, -1 ;  /* 0xbf80000008007423 */ /* 0x001fc8000000002d */
[----:B------:R-:W-:-:S04]  /*0b00*/  FADD.FTZ R0, -R0, -RZ ;  /* 0x800000ff00007221 */ /* 0x000fc80000010100 */
[----:B------:R-:W-:-:S07]  /*0b10*/  FFMA R45, R45, R0, R45 ;  /* 0x000000002d2d7223 */ /* 0x000fce000000002d */
.L_x_16:
[----:B------:R-:W-:Y:S05]  /*0b20*/  BSYNC.RECONVERGENT B2 ;  /* 0x0000000000027941 */ /* 0x000fea0003800200 */
.L_x_14:
[----:B------:R-:W2:Y:S01]  /*0b30*/  LDG.E.CONSTANT R6, desc[UR16][R6.64+0x4] ;  /* 0x0000041006067981 */ /* 0x000ea2000c1e9900 */
[----:B------:R-:W-:Y:S01]  /*0b40*/  BSSY.RECONVERGENT B2, `(.L_x_17) ;  /* 0x000000e000027945 */ /* 0x000fe20003800200 */
[----:B------:R-:W-:Y:S01]  /*0b50*/  FADD R2, R45, R2 ;  /* 0x000000022d027221 */ /* 0x000fe20000000000 */
        /* <DEDUP_REMOVED lines=8> */
.L_x_18:
[----:B------:R-:W0:Y:S02]  /*0be0*/  MUFU.RCP R45, R6 ;  /* 0x00000006002d7308 */ /* 0x000e240000001000 */
[----:B0-----:R-:W-:-:S04]  /*0bf0*/  FFMA R0, R6, R45, -1 ;  /* 0xbf80000006007423 */ /* 0x001fc8000000002d */
[----:B------:R-:W-:-:S04]  /*0c00*/  FADD.FTZ R0, -R0, -RZ ;  /* 0x800000ff00007221 */ /* 0x000fc80000010100 */
[----:B------:R-:W-:-:S07]  /*0c10*/  FFMA R45, R45, R0, R45 ;  /* 0x000000002d2d7223 */ /* 0x000fce000000002d */
.L_x_19:
[----:B------:R-:W-:Y:S05]  /*0c20*/  BSYNC.RECONVERGENT B2 ;  /* 0x0000000000027941 */ /* 0x000fea0003800200 */
.L_x_17:
        /* <DEDUP_REMOVED lines=11> */
.L_x_21:
[----:B------:R-:W0:Y:S02]  /*0ce0*/  MUFU.RCP R45, R4 ;  /* 0x00000004002d7308 */ /* 0x000e240000001000 */
[----:B0-----:R-:W-:-:S04]  /*0cf0*/  FFMA R0, R4, R45, -1 ;  /* 0xbf80000004007423 */ /* 0x001fc8000000002d */
[----:B------:R-:W-:-:S04]  /*0d00*/  FADD.FTZ R0, -R0, -RZ ;  /* 0x800000ff00007221 */ /* 0x000fc80000010100 */
[----:B------:R-:W-:-:S07]  /*0d10*/  FFMA R45, R45, R0, R45 ;  /* 0x000000002d2d7223 */ /* 0x000fce000000002d */
.L_x_22:
[----:B------:R-:W-:Y:S05]  /*0d20*/  BSYNC.RECONVERGENT B2 ;  /* 0x0000000000027941 */ /* 0x000fea0003800200 */
.L_x_20:
[----:B------:R-:W0:Y:S02]  /*0d30*/  LDC.64 R4, c[0x0][0x418] ;  /* 0x00010600ff047b82 */ /* 0x000e240000000a00 */
[----:B0-----:R-:W-:-:S05]  /*0d40*/  IMAD.WIDE R6, R39, 0x4, R4 ;  /* 0x0000000427067825 */ /* 0x001fca00078e0204 */
[----:B------:R-:W2:Y:S01]  /*0d50*/  LDG.E.CONSTANT R9, desc[UR16][R6.64] ;  /* 0x0000001006097981 */ /* 0x000ea2000c1e9900 */
[----:B------:R-:W-:Y:S01]  /*0d60*/  FADD R2, R2, R45 ;  /* 0x0000002d02027221 */ /* 0x000fe20000000000 */
[----:B------:R-:W-:Y:S03]  /*0d70*/  BSSY.RECONVERGENT B2, `(.L_x_23) ;  /* 0x000000f000027945 */ /* 0x000fe60003800200 */
[----:B------:R-:W-:Y:S01]  /*0d80*/  FMUL R15, R2, 0.25 ;  /* 0x3e800000020f7820 */ /* 0x000fe20000400000 */
        /* <DEDUP_REMOVED lines=9> */
.L_x_24:
[----:B------:R-:W0:Y:S02]  /*0e20*/  MUFU.RCP R2, R9 ;  /* 0x0000000900027308 */ /* 0x000e240000001000 */
[----:B0-----:R-:W-:-:S04]  /*0e30*/  FFMA R0, R9, R2, -1 ;  /* 0xbf80000009007423 */ /* 0x001fc80000000002 */
[----:B------:R-:W-:-:S04]  /*0e40*/  FADD.FTZ R3, -R0, -RZ ;  /* 0x800000ff00037221 */ /* 0x000fc80000010100 */
[----:B------:R-:W-:-:S07]  /*0e50*/  FFMA R2, R2, R3, R2 ;  /* 0x0000000302027223 */ /* 0x000fce0000000002 */
.L_x_25:
[----:B------:R-:W-:Y:S05]  /*0e60*/  BSYNC.RECONVERGENT B2 ;  /* 0x0000000000027941 */ /* 0x000fea0003800200 */
.L_x_23:
        /* <DEDUP_REMOVED lines=11> */
.L_x_27:
[----:B------:R-:W0:Y:S02]  /*0f20*/  MUFU.RCP R45, R8 ;  /* 0x00000008002d7308 */ /* 0x000e240000001000 */
[----:B0-----:R-:W-:-:S04]  /*0f30*/  FFMA R0, R8, R45, -1 ;  /* 0xbf80000008007423 */ /* 0x001fc8000000002d */
[----:B------:R-:W-:-:S04]  /*0f40*/  FADD.FTZ R0, -R0, -RZ ;  /* 0x800000ff00007221 */ /* 0x000fc80000010100 */
[----:B------:R-:W-:-:S07]  /*0f50*/  FFMA R45, R45, R0, R45 ;  /* 0x000000002d2d7223 */ /* 0x000fce000000002d */
.L_x_28:
[----:B------:R-:W-:Y:S05]  /*0f60*/  BSYNC.RECONVERGENT B2 ;  /* 0x0000000000027941 */ /* 0x000fea0003800200 */
.L_x_26:
        /* <DEDUP_REMOVED lines=11> */
.L_x_30:
[----:B------:R-:W0:Y:S02]  /*1020*/  MUFU.RCP R45, R6 ;  /* 0x00000006002d7308 */ /* 0x000e240000001000 */
[----:B0-----:R-:W-:-:S04]  /*1030*/  FFMA R0, R6, R45, -1 ;  /* 0xbf80000006007423 */ /* 0x001fc8000000002d */
[----:B------:R-:W-:-:S04]  /*1040*/  FADD.FTZ R0, -R0, -RZ ;  /* 0x800000ff00007221 */ /* 0x000fc80000010100 */
[----:B------:R-:W-:-:S07]  /*1050*/  FFMA R45, R45, R0, R45 ;  /* 0x000000002d2d7223 */ /* 0x000fce000000002d */
.L_x_31:
[----:B------:R-:W-:Y:S05]  /*1060*/  BSYNC.RECONVERGENT B2 ;  /* 0x0000000000027941 */ /* 0x000fea0003800200 */
.L_x_29:
        /* <DEDUP_REMOVED lines=11> */
.L_x_33:
[----:B------:R-:W0:Y:S02]  /*1120*/  MUFU.RCP R45, R4 ;  /* 0x00000004002d7308 */ /* 0x000e240000001000 */
[----:B0-----:R-:W-:-:S04]  /*1130*/  FFMA R0, R4, R45, -1 ;  /* 0xbf80000004007423 */ /* 0x001fc8000000002d */
[----:B------:R-:W-:-:S04]  /*1140*/  FADD.FTZ R0, -R0, -RZ ;  /* 0x800000ff00007221 */ /* 0x000fc80000010100 */
[----:B------:R-:W-:-:S07]  /*1150*/  FFMA R45, R45, R0, R45 ;  /* 0x000000002d2d7223 */ /* 0x000fce000000002d */
.L_x_34:
[----:B------:R-:W-:Y:S05]  /*1160*/  BSYNC.RECONVERGENT B2 ;  /* 0x0000000000027941 */ /* 0x000fea0003800200 */
.L_x_32:
        /* <DEDUP_REMOVED lines=15> */
.L_x_36:
[----:B------:R-:W0:Y:S02]  /*1260*/  MUFU.RCP R2, R9 ;  /* 0x0000000900027308 */ /* 0x000e240000001000 */
[----:B0-----:R-:W-:-:S04]  /*1270*/  FFMA R0, R9, R2, -1 ;  /* 0xbf80000009007423 */ /* 0x001fc80000000002 */
[----:B------:R-:W-:-:S04]  /*1280*/  FADD.FTZ R3, -R0, -RZ ;  /* 0x800000ff00037221 */ /* 0x000fc80000010100 */
[----:B------:R-:W-:-:S07]  /*1290*/  FFMA R2, R2, R3, R2 ;  /* 0x0000000302027223 */ /* 0x000fce0000000002 */
.L_x_37:
[----:B------:R-:W-:Y:S05]  /*12a0*/  BSYNC.RECONVERGENT B2 ;  /* 0x0000000000027941 */ /* 0x000fea0003800200 */
.L_x_35:
        /* <DEDUP_REMOVED lines=11> */
.L_x_39:
[----:B------:R-:W0:Y:S02]  /*1360*/  MUFU.RCP R45, R8 ;  /* 0x00000008002d7308 */ /* 0x000e240000001000 */
[----:B0-----:R-:W-:-:S04]  /*1370*/  FFMA R0, R8, R45, -1 ;  /* 0xbf80000008007423 */ /* 0x001fc8000000002d */
[----:B------:R-:W-:-:S04]  /*1380*/  FADD.FTZ R0, -R0, -RZ ;  /* 0x800000ff00007221 */ /* 0x000fc80000010100 */
[----:B------:R-:W-:-:S07]  /*1390*/  FFMA R45, R45, R0, R45 ;  /* 0x000000002d2d7223 */ /* 0x000fce000000002d */
.L_x_40:
[----:B------:R-:W-:Y:S05]  /*13a0*/  BSYNC.RECONVERGENT B2 ;  /* 0x0000000000027941 */ /* 0x000fea0003800200 */
.L_x_38:
        /* <DEDUP_REMOVED lines=11> */
.L_x_42:
[----:B------:R-:W0:Y:S02]  /*1460*/  MUFU.RCP R45, R6 ;  /* 0x00000006002d7308 */ /* 0x000e240000001000 */
[----:B0-----:R-:W-:-:S04]  /*1470*/  FFMA R0, R6, R45, -1 ;  /* 0xbf80000006007423 */ /* 0x001fc8000000002d */
[----:B------:R-:W-:-:S04]  /*1480*/  FADD.FTZ R0, -R0, -RZ ;  /* 0x800000ff00007221 */ /* 0x000fc80000010100 */
[----:B------:R-:W-:-:S07]  /*1490*/  FFMA R45, R45, R0, R45 ;  /* 0x000000002d2d7223 */ /* 0x000fce000000002d */
.L_x_43:
[----:B------:R-:W-:Y:S05]  /*14a0*/  BSYNC.RECONVERGENT B2 ;  /* 0x0000000000027941 */ /* 0x000fea0003800200 */
.L_x_41:
        /* <DEDUP_REMOVED lines=11> */
.L_x_45:
[----:B------:R-:W0:Y:S02]  /*1560*/  MUFU.RCP R45, R4 ;  /* 0x00000004002d7308 */ /* 0x000e240000001000 */
[----:B0-----:R-:W-:-:S04]  /*1570*/  FFMA R0, R4, R45, -1 ;  /* 0xbf80000004007423 */ /* 0x001fc8000000002d */
[----:B------:R-:W-:-:S04]  /*1580*/  FADD.FTZ R0, -R0, -RZ ;  /* 0x800000ff00007221 */ /* 0x000fc80000010100 */
[----:B------:R-:W-:-:S07]  /*1590*/  FFMA R45, R45, R0, R45 ;  /* 0x000000002d2d7223 */ /* 0x000fce000000002d */
.L_x_46:
[----:B------:R-:W-:Y:S05]  /*15a0*/  BSYNC.RECONVERGENT B2 ;  /* 0x0000000000027941 */ /* 0x000fea0003800200 */
.L_x_44:
[----:B------:R-:W0:Y:S02]  /*15b0*/  LDC.64 R6, c[0x0][0x428] ;  /* 0x00010a00ff067b82 */ /* 0x000e240000000a00 */
[----:B0-----:R-:W-:-:S04]  /*15c0*/  IMAD.WIDE R4, R39, 0x4, R6 ;  /* 0x0000000427047825 */ /* 0x001fc800078e0206 */
[----:B------:R-:W-:Y:S01]  /*15d0*/  IMAD.WIDE R6, R37, 0x4, R6 ;  /* 0x0000000425067825 */ /* 0x000fe200078e0206 */
[----:B------:R-:W2:Y:S04]  /*15e0*/  LDG.E.CONSTANT R0, desc[UR16][R4.64] ;  /* 0x0000001004007981 */ /* 0x000ea8000c1e9900 */
[----:B------:R-:W2:Y:S04]  /*15f0*/  LDG.E.CONSTANT R3, desc[UR16][R6.64] ;  /* 0x0000001006037981 */ /* 0x000ea8000c1e9900 */
[----:B------:R-:W3:Y:S04]  /*1600*/  LDG.E.CONSTANT R9, desc[UR16][R4.64+0x4] ;  /* 0x0000041004097981 */ /* 0x000ee8000c1e9900 */
[----:B------:R-:W4:Y:S01]  /*1610*/  LDG.E.CONSTANT R11, desc[UR16][R6.64+0x4] ;  /* 0x00000410060b7981 */ /* 0x000f22000c1e9900 */
[----:B------:R-:W-:Y:S01]  /*1620*/  FADD R2, R2, R45 ;  /* 0x0000002d02027221 */ /* 0x000fe20000000000 */
[----:B------:R-:W-:Y:S03]  /*1630*/  BSSY.RECONVERGENT B2, `(.L_x_47) ;  /* 0x0000013000027945 */ /* 0x000fe60003800200 */
[----:B------:R-:W-:Y:S01]  /*1640*/  FMUL R13, R2, 0.25 ;  /* 0x3e800000020d7820 */ /* 0x000fe20000400000 */
        /* <DEDUP_REMOVED lines=13> */
.L_x_48:
[----:B------:R-:W0:Y:S02]  /*1720*/  MUFU.RCP R12, R9 ;  /* 0x00000009000c7308 */ /* 0x000e240000001000 */
[----:B0-----:R-:W-:-:S04]  /*1730*/  FFMA R0, R9, R12, -1 ;  /* 0xbf80000009007423 */ /* 0x001fc8000000000c */
[----:B------:R-:W-:-:S04]  /*1740*/  FADD.FTZ R3, -R0, -RZ ;  /* 0x800000ff00037221 */ /* 0x000fc80000010100 */
[----:B------:R-:W-:-:S07]  /*1750*/  FFMA R12, R12, R3, R12 ;  /* 0x000000030c0c7223 */ /* 0x000fce000000000c */
.L_x_49:
[----:B------:R-:W-:Y:S05]  /*1760*/  BSYNC.RECONVERGENT B2 ;  /* 0x0000000000027941 */ /* 0x000fea0003800200 */
.L_x_47:
        /* <DEDUP_REMOVED lines=21> */
.L_x_51:
[----:B------:R-:W0:Y:S02]  /*18c0*/  MUFU.RCP R11, R6 ;  /* 0x00000006000b7308 */ /* 0x000e240000001000 */
[----:B0-----:R-:W-:-:S04]  /*18d0*/  FFMA R0, R6, R11, -1 ;  /* 0xbf80000006007423 */ /* 0x001fc8000000000b */
[----:B------:R-:W-:-:S04]  /*18e0*/  FADD.FTZ R0, -R0, -RZ ;  /* 0x800000ff00007221 */ /* 0x000fc80000010100 */
[----:B------:R-:W-:-:S07]  /*18f0*/  FFMA R11, R11, R0, R11 ;  /* 0x000000000b0b7223 */ /* 0x000fce000000000b */
.L_x_52:
[----:B------:R-:W-:Y:S05]  /*1900*/  BSYNC.RECONVERGENT B2 ;  /* 0x0000000000027941 */ /* 0x000fea0003800200 */
.L_x_50:
        /* <DEDUP_REMOVED lines=13> */
.L_x_54:
[----:B------:R-:W0:Y:S02]  /*19e0*/  MUFU.RCP R2, R9 ;  /* 0x0000000900027308 */ /* 0x000e240000001000 */
[----:B0-----:R-:W-:-:S04]  /*19f0*/  FFMA R0, R9, R2, -1 ;  /* 0xbf80000009007423 */ /* 0x001fc80000000002 */
[----:B------:R-:W-:-:S04]  /*1a00*/  FADD.FTZ R3, -R0, -RZ ;  /* 0x800000ff00037221 */ /* 0x000fc80000010100 */
[----:B------:R-:W-:-:S07]  /*1a10*/  FFMA R2, R2, R3, R2 ;  /* 0x0000000302027223 */ /* 0x000fce0000000002 */
.L_x_55:
[----:B------:R-:W-:Y:S05]  /*1a20*/  BSYNC.RECONVERGENT B2 ;  /* 0x0000000000027941 */ /* 0x000fea0003800200 */
.L_x_53:
        /* <DEDUP_REMOVED lines=11> */
.L_x_57:
[----:B------:R-:W0:Y:S02]  /*1ae0*/  MUFU.RCP R45, R8 ;  /* 0x00000008002d7308 */ /* 0x000e240000001000 */
[----:B0-----:R-:W-:-:S04]  /*1af0*/  FFMA R0, R8, R45, -1 ;  /* 0xbf80000008007423 */ /* 0x001fc8000000002d */
[----:B------:R-:W-:-:S04]  /*1b00*/  FADD.FTZ R0, -R0, -RZ ;  /* 0x800000ff00007221 */ /* 0x000fc80000010100 */
[----:B------:R-:W-:-:S07]  /*1b10*/  FFMA R45, R45, R0, R45 ;  /* 0x000000002d2d7223 */ /* 0x000fce000000002d */
.L_x_58:
[----:B------:R-:W-:Y:S05]  /*1b20*/  BSYNC.RECONVERGENT B2 ;  /* 0x0000000000027941 */ /* 0x000fea0003800200 */
.L_x_56:
        /* <DEDUP_REMOVED lines=11> */
.L_x_60:
[----:B------:R-:W0:Y:S02]  /*1be0*/  MUFU.RCP R45, R6 ;  /* 0x00000006002d7308 */ /* 0x000e240000001000 */
[----:B0-----:R-:W-:-:S04]  /*1bf0*/  FFMA R0, R6, R45, -1 ;  /* 0xbf80000006007423 */ /* 0x001fc8000000002d */
[----:B------:R-:W-:-:S04]  /*1c00*/  FADD.FTZ R0, -R0, -RZ ;  /* 0x800000ff00007221 */ /* 0x000fc80000010100 */
[----:B------:R-:W-:-:S07]  /*1c10*/  FFMA R45, R45, R0, R45 ;  /* 0x000000002d2d7223 */ /* 0x000fce000000002d */
.L_x_61:
[----:B------:R-:W-:Y:S05]  /*1c20*/  BSYNC.RECONVERGENT B2 ;  /* 0x0000000000027941 */ /* 0x000fea0003800200 */
.L_x_59:
        /* <DEDUP_REMOVED lines=11> */
.L_x_63:
[----:B------:R-:W0:Y:S02]  /*1ce0*/  MUFU.RCP R45, R4 ;  /* 0x00000004002d7308 */ /* 0x000e240000001000 */
[----:B0-----:R-:W-:-:S04]  /*1cf0*/  FFMA R0, R4, R45, -1 ;  /* 0xbf80000004007423 */ /* 0x001fc8000000002d */
[----:B------:R-:W-:-:S04]  /*1d00*/  FADD.FTZ R0, -R0, -RZ ;  /* 0x800000ff00007221 */ /* 0x000fc80000010100 */
[----:B------:R-:W-:-:S07]  /*1d10*/  FFMA R45, R45, R0, R45 ;  /* 0x000000002d2d7223 */ /* 0x000fce000000002d */
.L_x_64:
[----:B------:R-:W-:Y:S05]  /*1d20*/  BSYNC.RECONVERGENT B2 ;  /* 0x0000000000027941 */ /* 0x000fea0003800200 */
.L_x_62:
        /* <DEDUP_REMOVED lines=15> */
.L_x_66:
[----:B------:R-:W0:Y:S02]  /*1e20*/  MUFU.RCP R2, R9 ;  /* 0x0000000900027308 */ /* 0x000e240000001000 */
[----:B0-----:R-:W-:-:S04]  /*1e30*/  FFMA R0, R9, R2, -1 ;  /* 0xbf80000009007423 */ /* 0x001fc80000000002 */
[----:B------:R-:W-:-:S04]  /*1e40*/  FADD.FTZ R3, -R0, -RZ ;  /* 0x800000ff00037221 */ /* 0x000fc80000010100 */
[----:B------:R-:W-:-:S07]  /*1e50*/  FFMA R2, R2, R3, R2 ;  /* 0x0000000302027223 */ /* 0x000fce0000000002 */
.L_x_67:
[----:B------:R-:W-:Y:S05]  /*1e60*/  BSYNC.RECONVERGENT B2 ;  /* 0x0000000000027941 */ /* 0x000fea0003800200 */
.L_x_65:
        /* <DEDUP_REMOVED lines=11> */
.L_x_69:
[----:B------:R-:W0:Y:S02]  /*1f20*/  MUFU.RCP R45, R8 ;  /* 0x00000008002d7308 */ /* 0x000e240000001000 */
[----:B0-----:R-:W-:-:S04]  /*1f30*/  FFMA R0, R8, R45, -1 ;  /* 0xbf80000008007423 */ /* 0x001fc8000000002d */
[----:B------:R-:W-:-:S04]  /*1f40*/  FADD.FTZ R0, -R0, -RZ ;  /* 0x800000ff00007221 */ /* 0x000fc80000010100 */
[----:B------:R-:W-:-:S07]  /*1f50*/  FFMA R45, R45, R0, R45 ;  /* 0x000000002d2d7223 */ /* 0x000fce000000002d */
.L_x_70:
[----:B------:R-:W-:Y:S05]  /*1f60*/  BSYNC.RECONVERGENT B2 ;  /* 0x0000000000027941 */ /* 0x000fea0003800200 */
.L_x_68:
        /* <DEDUP_REMOVED lines=11> */
.L_x_72:
[----:B------:R-:W0:Y:S02]  /*2020*/  MUFU.RCP R45, R6 ;  /* 0x00000006002d7308 */ /* 0x000e240000001000 */
[----:B0-----:R-:W-:-:S04]  /*2030*/  FFMA R0, R6, R45, -1 ;  /* 0xbf80000006007423 */ /* 0x001fc8000000002d */
[----:B------:R-:W-:-:S04]  /*2040*/  FADD.FTZ R0, -R0, -RZ ;  /* 0x800000ff00007221 */ /* 0x000fc80000010100 */
[----:B------:R-:W-:-:S07]  /*2050*/  FFMA R45, R45, R0, R45 ;  /* 0x000000002d2d7223 */ /* 0x000fce000000002d */
.L_x_73:
[----:B------:R-:W-:Y:S05]  /*2060*/  BSYNC.RECONVERGENT B2 ;  /* 0x0000000000027941 */ /* 0x000fea0003800200 */
.L_x_71:
        /* <DEDUP_REMOVED lines=11> */
.L_x_75:
[----:B------:R-:W0:Y:S02]  /*2120*/  MUFU.RCP R45, R4 ;  /* 0x00000004002d7308 */ /* 0x000e240000001000 */
[----:B0-----:R-:W-:-:S04]  /*2130*/  FFMA R0, R4, R45, -1 ;  /* 0xbf80000004007423 */ /* 0x001fc8000000002d */
[----:B------:R-:W-:-:S04]  /*2140*/  FADD.FTZ R0, -R0, -RZ ;  /* 0x800000ff00007221 */ /* 0x000fc80000010100 */
[----:B------:R-:W-:-:S07]  /*2150*/  FFMA R45, R45, R0, R45 ;  /* 0x000000002d2d7223 */ /* 0x000fce000000002d */
.L_x_76:
[----:B------:R-:W-:Y:S05]  /*2160*/  BSYNC.RECONVERGENT B2 ;  /* 0x0000000000027941 */ /* 0x000fea0003800200 */
.L_x_74:
        /* <DEDUP_REMOVED lines=15> */
.L_x_78:
[----:B------:R-:W0:Y:S02]  /*2260*/  MUFU.RCP R2, R31 ;  /* 0x0000001f00027308 */ /* 0x000e240000001000 */
[----:B0-----:R-:W-:-:S04]  /*2270*/  FFMA R0, R31, R2, -1 ;  /* 0xbf8000001f007423 */ /* 0x001fc80000000002 */
[----:B------:R-:W-:-:S04]  /*2280*/  FADD.FTZ R3, -R0, -RZ ;  /* 0x800000ff00037221 */ /* 0x000fc80000010100 */
[----:B------:R-:W-:-:S07]  /*2290*/  FFMA R2, R2, R3, R2 ;  /* 0x0000000302027223 */ /* 0x000fce0000000002 */
.L_x_79:
[----:B------:R-:W-:Y:S05]  /*22a0*/  BSYNC.RECONVERGENT B2 ;  /* 0x0000000000027941 */ /* 0x000fea0003800200 */
.L_x_77:
        /* <DEDUP_REMOVED lines=11> */
.L_x_81:
[----:B------:R-:W0:Y:S02]  /*2360*/  MUFU.RCP R45, R8 ;  /* 0x00000008002d7308 */ /* 0x000e240000001000 */
[----:B0-----:R-:W-:-:S04]  /*2370*/  FFMA R0, R8, R45, -1 ;  /* 0xbf80000008007423 */ /* 0x001fc8000000002d */
[----:B------:R-:W-:-:S04]  /*2380*/  FADD.FTZ R0, -R0, -RZ ;  /* 0x800000ff00007221 */ /* 0x000fc80000010100 */
[----:B------:R-:W-:-:S07]  /*2390*/  FFMA R45, R45, R0, R45 ;  /* 0x000000002d2d7223 */ /* 0x000fce000000002d */
.L_x_82:
[----:B------:R-:W-:Y:S05]  /*23a0*/  BSYNC.RECONVERGENT B2 ;  /* 0x0000000000027941 */ /* 0x000fea0003800200 */
.L_x_80:
        /* <DEDUP_REMOVED lines=11> */
.L_x_84:
[----:B------:R-:W0:Y:S02]  /*2460*/  MUFU.RCP R45, R6 ;  /* 0x00000006002d7308 */ /* 0x000e240000001000 */
[----:B0-----:R-:W-:-:S04]  /*2470*/  FFMA R0, R6, R45, -1 ;  /* 0xbf80000006007423 */ /* 0x001fc8000000002d */
[----:B------:R-:W-:-:S04]  /*2480*/  FADD.FTZ R0, -R0, -RZ ;  /* 0x800000ff00007221 */ /* 0x000fc80000010100 */
[----:B------:R-:W-:-:S07]  /*2490*/  FFMA R45, R45, R0, R45 ;  /* 0x000000002d2d7223 */ /* 0x000fce000000002d */
.L_x_85:
[----:B------:R-:W-:Y:S05]  /*24a0*/  BSYNC.RECONVERGENT B2 ;  /* 0x0000000000027941 */ /* 0x000fea0003800200 */
.L_x_83:
        /* <DEDUP_REMOVED lines=11> */
.L_x_87:
[----:B------:R-:W0:Y:S02]  /*2560*/  MUFU.RCP R45, R4 ;  /* 0x00000004002d7308 */ /* 0x000e240000001000 */
[----:B0-----:R-:W-:-:S04]  /*2570*/  FFMA R0, R4, R45, -1 ;  /* 0xbf80000004007423 */ /* 0x001fc8000000002d */
[----:B------:R-:W-:-:S04]  /*2580*/  FADD.FTZ R0, -R0, -RZ ;  /* 0x800000ff00007221 */ /* 0x000fc80000010100 */
[----:B------:R-:W-:-:S07]  /*2590*/  FFMA R45, R45, R0, R45 ;  /* 0x000000002d2d7223 */ /* 0x000fce000000002d */
.L_x_88:
[----:B------:R-:W-:Y:S05]  /*25a0*/  BSYNC.RECONVERGENT B2 ;  /* 0x0000000000027941 */ /* 0x000fea0003800200 */
.L_x_86:
        /* <DEDUP_REMOVED lines=23> */
.L_x_90:
[----:B------:R-:W0:Y:S02]  /*2720*/  MUFU.RCP R7, R30 ;  /* 0x0000001e00077308 */ /* 0x000e240000001000 */
[----:B0-----:R-:W-:-:S04]  /*2730*/  FFMA R0, R30, R7, -1 ;  /* 0xbf8000001e007423 */ /* 0x001fc80000000007 */
[----:B------:R-:W-:-:S04]  /*2740*/  FADD.FTZ R0, -R0, -RZ ;  /* 0x800000ff00007221 */ /* 0x000fc80000010100 */
[----:B------:R-:W-:-:S07]  /*2750*/  FFMA R7, R7, R0, R7 ;  /* 0x0000000007077223 */ /* 0x000fce0000000007 */
.L_x_91:
[----:B------:R-:W-:Y:S05]  /*2760*/  BSYNC.RECONVERGENT B2 ;  /* 0x0000000000027941 */ /* 0x000fea0003800200 */
.L_x_89:
        /* <DEDUP_REMOVED lines=13> */
.L_x_93:
[----:B------:R-:W0:Y:S02]  /*2840*/  MUFU.RCP R2, R33 ;  /* 0x0000002100027308 */ /* 0x000e240000001000 */
[----:B0-----:R-:W-:-:S04]  /*2850*/  FFMA R0, R33, R2, -1 ;  /* 0xbf80000021007423 */ /* 0x001fc80000000002 */
[----:B------:R-:W-:-:S04]  /*2860*/  FADD.FTZ R3, -R0, -RZ ;  /* 0x800000ff00037221 */ /* 0x000fc80000010100 */
[----:B------:R-:W-:-:S07]  /*2870*/  FFMA R2, R2, R3, R2 ;  /* 0x0000000302027223 */ /* 0x000fce0000000002 */
.L_x_94:
[----:B------:R-:W-:Y:S05]  /*2880*/  BSYNC.RECONVERGENT B2 ;  /* 0x0000000000027941 */ /* 0x000fea0003800200 */
.L_x_92:
        /* <DEDUP_REMOVED lines=11> */
.L_x_96:
[----:B------:R-:W0:Y:S02]  /*2940*/  MUFU.RCP R45, R6 ;  /* 0x00000006002d7308 */ /* 0x000e240000001000 */
[----:B0-----:R-:W-:-:S04]  /*2950*/  FFMA R0, R6, R45, -1 ;  /* 0xbf80000006007423 */ /* 0x001fc8000000002d */
[----:B------:R-:W-:-:S04]  /*2960*/  FADD.FTZ R0, -R0, -RZ ;  /* 0x800000ff00007221 */ /* 0x000fc80000010100 */
[----:B------:R-:W-:-:S07]  /*2970*/  FFMA R45, R45, R0, R45 ;  /* 0x000000002d2d7223 */ /* 0x000fce000000002d */
.L_x_97:
[----:B------:R-:W-:Y:S05]  /*2980*/  BSYNC.RECONVERGENT B2 ;  /* 0x0000000000027941 */ /* 0x000fea0003800200 */
.L_x_95:
        /* <DEDUP_REMOVED lines=11> */
.L_x_99:
[----:B------:R-:W0:Y:S02]  /*2a40*/  MUFU.RCP R45, R30 ;  /* 0x0000001e002d7308 */ /* 0x000e240000001000 */
[----:B0-----:R-:W-:-:S04]  /*2a50*/  FFMA R0, R30, R45, -1 ;  /* 0xbf8000001e007423 */ /* 0x001fc8000000002d */
[----:B------:R-:W-:-:S04]  /*2a60*/  FADD.FTZ R0, -R0, -RZ ;  /* 0x800000ff00007221 */ /* 0x000fc80000010100 */
[----:B------:R-:W-:-:S07]  /*2a70*/  FFMA R45, R45, R0, R45 ;  /* 0x000000002d2d7223 */ /* 0x000fce000000002d */
.L_x_100:
[----:B------:R-:W-:Y:S05]  /*2a80*/  BSYNC.RECONVERGENT B2 ;  /* 0x0000000000027941 */ /* 0x000fea0003800200 */
.L_x_98:
        /* <DEDUP_REMOVED lines=11> */
.L_x_102:
[----:B------:R-:W0:Y:S02]  /*2b40*/  MUFU.RCP R45, R4 ;  /* 0x00000004002d7308 */ /* 0x000e240000001000 */
[----:B0-----:R-:W-:-:S04]  /*2b50*/  FFMA R0, R4, R45, -1 ;  /* 0xbf80000004007423 */ /* 0x001fc8000000002d */
[----:B------:R-:W-:-:S04]  /*2b60*/  FADD.FTZ R0, -R0, -RZ ;  /* 0x800000ff00007221 */ /* 0x000fc80000010100 */
[----:B------:R-:W-:-:S07]  /*2b70*/  FFMA R45, R45, R0, R45 ;  /* 0x000000002d2d7223 */ /* 0x000fce000000002d */
.L_x_103:
[----:B------:R-:W-:Y:S05]  /*2b80*/  BSYNC.RECONVERGENT B2 ;  /* 0x0000000000027941 */ /* 0x000fea0003800200 */
.L_x_101:
        /* <DEDUP_REMOVED lines=15> */
.L_x_105:
[----:B------:R-:W0:Y:S02]  /*2c80*/  MUFU.RCP R2, R33 ;  /* 0x0000002100027308 */ /* 0x000e240000001000 */
[----:B0-----:R-:W-:-:S04]  /*2c90*/  FFMA R0, R33, R2, -1 ;  /* 0xbf80000021007423 */ /* 0x001fc80000000002 */
[----:B------:R-:W-:-:S04]  /*2ca0*/  FADD.FTZ R3, -R0, -RZ ;  /* 0x800000ff00037221 */ /* 0x000fc80000010100 */
[----:B------:R-:W-:-:S07]  /*2cb0*/  FFMA R2, R2, R3, R2 ;  /* 0x0000000302027223 */ /* 0x000fce0000000002 */
.L_x_106:
[----:B------:R-:W-:Y:S05]  /*2cc0*/  BSYNC.RECONVERGENT B2 ;  /* 0x0000000000027941 */ /* 0x000fea0003800200 */
.L_x_104:
        /* <DEDUP_REMOVED lines=11> */
.L_x_108:
[----:B------:R-:W0:Y:S02]  /*2d80*/  MUFU.RCP R45, R32 ;  /* 0x00000020002d7308 */ /* 0x000e240000001000 */
[----:B0-----:R-:W-:-:S04]  /*2d90*/  FFMA R0, R32, R45, -1 ;  /* 0xbf80000020007423 */ /* 0x001fc8000000002d */
[----:B------:R-:W-:-:S04]  /*2da0*/  FADD.FTZ R0, -R0, -RZ ;  /* 0x800000ff00007221 */ /* 0x000fc80000010100 */
[----:B------:R-:W-:-:S07]  /*2db0*/  FFMA R45, R45, R0, R45 ;  /* 0x000000002d2d7223 */ /* 0x000fce000000002d */
.L_x_109:
[----:B------:R-:W-:Y:S05]  /*2dc0*/  BSYNC.RECONVERGENT B2 ;  /* 0x0000000000027941 */ /* 0x000fea0003800200 */
.L_x_107:
        /* <DEDUP_REMOVED lines=11> */
.L_x_111:
[----:B------:R-:W0:Y:S02]  /*2e80*/  MUFU.RCP R45, R30 ;  /* 0x0000001e002d7308 */ /* 0x000e240000001000 */
[----:B0-----:R-:W-:-:S04]  /*2e90*/  FFMA R0, R30, R45, -1 ;  /* 0xbf8000001e007423 */ /* 0x001fc8000000002d */
[----:B------:R-:W-:-:S04]  /*2ea0*/  FADD.FTZ R0, -R0, -RZ ;  /* 0x800000ff00007221 */ /* 0x000fc80000010100 */
[----:B------:R-:W-:-:S07]  /*2eb0*/  FFMA R45, R45, R0, R45 ;  /* 0x000000002d2d7223 */ /* 0x000fce000000002d */
.L_x_112:
[----:B------:R-:W-:Y:S05]  /*2ec0*/  BSYNC.RECONVERGENT B2 ;  /* 0x0000000000027941 */ /* 0x000fea0003800200 */
.L_x_110:
        /* <DEDUP_REMOVED lines=11> */
.L_x_114:
[----:B------:R-:W0:Y:S02]  /*2f80*/  MUFU.RCP R45, R4 ;  /* 0x00000004002d7308 */ /* 0x000e240000001000 */
[----:B0-----:R-:W-:-:S04]  /*2f90*/  FFMA R0, R4, R45, -1 ;  /* 0xbf80000004007423 */ /* 0x001fc8000000002d */
[----:B------:R-:W-:-:S04]  /*2fa0*/  FADD.FTZ R0, -R0, -RZ ;  /* 0x800000ff00007221 */ /* 0x000fc80000010100 */
[----:B------:R-:W-:-:S07]  /*2fb0*/  FFMA R45, R45, R0, R45 ;  /* 0x000000002d2d7223 */ /* 0x000fce000000002d */
.L_x_115:
[----:B------:R-:W-:Y:S05]  /*2fc0*/  BSYNC.RECONVERGENT B2 ;  /* 0x0000000000027941 */ /* 0x000fea0003800200 */
.L_x_113:
        /* <DEDUP_REMOVED lines=15> */
.L_x_117:
[----:B------:R-:W0:Y:S02]  /*30c0*/  MUFU.RCP R2, R43 ;  /* 0x0000002b00027308 */ /* 0x000e240000001000 */
[----:B0-----:R-:W-:-:S04]  /*30d0*/  FFMA R0, R43, R2, -1 ;  /* 0xbf8000002b007423 */ /* 0x001fc80000000002 */
[----:B------:R-:W-:-:S04]  /*30e0*/  FADD.FTZ R3, -R0, -RZ ;  /* 0x800000ff00037221 */ /* 0x000fc80000010100 */
[----:B------:R-:W-:-:S07]  /*30f0*/  FFMA R2, R2, R3, R2 ;  /* 0x0000000302027223 */ /* 0x000fce0000000002 */
.L_x_118:
[----:B------:R-:W-:Y:S05]  /*3100*/  BSYNC.RECONVERGENT B2 ;  /* 0x0000000000027941 */ /* 0x000fea0003800200 */
.L_x_116:
        /* <DEDUP_REMOVED lines=11> */
.L_x_120:
[----:B------:R-:W0:Y:S02]  /*31c0*/  MUFU.RCP R45, R4 ;  /* 0x00000004002d7308 */ /* 0x000e240000001000 */
[----:B0-----:R-:W-:-:S04]  /*31d0*/  FFMA R0, R4, R45, -1 ;  /* 0xbf80000004007423 */ /* 0x001fc8000000002d */
[----:B------:R-:W-:-:S04]  /*31e0*/  FADD.FTZ R0, -R0, -RZ ;  /* 0x800000ff00007221 */ /* 0x000fc80000010100 */
[----:B------:R-:W-:-:S07]  /*31f0*/  FFMA R45, R45, R0, R45 ;  /* 0x000000002d2d7223 */ /* 0x000fce000000002d */
.L_x_121:
[----:B------:R-:W-:Y:S05]  /*3200*/  BSYNC.RECONVERGENT B2 ;  /* 0x0000000000027941 */ /* 0x000fea0003800200 */
.L_x_119:
        /* <DEDUP_REMOVED lines=11> */
.L_x_123:
[----:B------:R-:W0:Y:S02]  /*32c0*/  MUFU.RCP R45, R30 ;  /* 0x0000001e002d7308 */ /* 0x000e240000001000 */
[----:B0-----:R-:W-:-:S04]  /*32d0*/  FFMA R0, R30, R45, -1 ;  /* 0xbf8000001e007423 */ /* 0x001fc8000000002d */
[----:B------:R-:W-:-:S04]  /*32e0*/  FADD.FTZ R0, -R0, -RZ ;  /* 0x800000ff00007221 */ /* 0x000fc80000010100 */
[----:B------:R-:W-:-:S07]  /*32f0*/  FFMA R45, R45, R0, R45 ;  /* 0x000000002d2d7223 */ /* 0x000fce000000002d */
.L_x_124:
[----:B------:R-:W-:Y:S05]  /*3300*/  BSYNC.RECONVERGENT B2 ;  /* 0x0000000000027941 */ /* 0x000fea0003800200 */
.L_x_122:
        /* <DEDUP_REMOVED lines=11> */
.L_x_126:
[----:B------:R-:W0:Y:S02]  /*33c0*/  MUFU.RCP R45, R32 ;  /* 0x00000020002d7308 */ /* 0x000e240000001000 */
[----:B0-----:R-:W-:-:S04]  /*33d0*/  FFMA R0, R32, R45, -1 ;  /* 0xbf80000020007423 */ /* 0x001fc8000000002d */
[----:B------:R-:W-:-:S04]  /*33e0*/  FADD.FTZ R0, -R0, -RZ ;  /* 0x800000ff00007221 */ /* 0x000fc80000010100 */
[----:B------:R-:W-:-:S07]  /*33f0*/  FFMA R45, R45, R0, R45 ;  /* 0x000000002d2d7223 */ /* 0x000fce000000002d */
.L_x_127:
[----:B------:R-:W-:Y:S05]  /*3400*/  BSYNC.RECONVERGENT B2 ;  /* 0x0000000000027941 */ /* 0x000fea0003800200 */
.L_x_125:
        /* <DEDUP_REMOVED lines=23> */
.L_x_129:
[----:B------:R-:W0:Y:S02]  /*3580*/  MUFU.RCP R3, R44 ;  /* 0x0000002c00037308 */ /* 0x000e240000001000 */
[----:B0-----:R-:W-:-:S04]  /*3590*/  FFMA R0, R44, R3, -1 ;  /* 0xbf8000002c007423 */ /* 0x001fc80000000003 */
[----:B------:R-:W-:-:S04]  /*35a0*/  FADD.FTZ R0, -R0, -RZ ;  /* 0x800000ff00007221 */ /* 0x000fc80000010100 */
[----:B------:R-:W-:-:S07]  /*35b0*/  FFMA R3, R3, R0, R3 ;  /* 0x0000000003037223 */ /* 0x000fce0000000003 */
.L_x_130:
[----:B------:R-:W-:Y:S05]  /*35c0*/  BSYNC.RECONVERGENT B2 ;  /* 0x0000000000027941 */ /* 0x000fea0003800200 */
.L_x_128:
        /* <DEDUP_REMOVED lines=13> */
.L_x_132:
[----:B------:R-:W0:Y:S02]  /*36a0*/  MUFU.RCP R2, R45 ;  /* 0x0000002d00027308 */ /* 0x000e240000001000 */
[----:B0-----:R-:W-:-:S04]  /*36b0*/  FFMA R0, R45, R2, -1 ;  /* 0xbf8000002d007423 */ /* 0x001fc80000000002 */
[----:B------:R-:W-:-:S04]  /*36c0*/  FADD.FTZ R43, -R0, -RZ ;  /* 0x800000ff002b7221 */ /* 0x000fc80000010100 */
[----:B------:R-:W-:-:S07]  /*36d0*/  FFMA R2, R2, R43, R2 ;  /* 0x0000002b02027223 */ /* 0x000fce0000000002 */
.L_x_133:
[----:B------:R-:W-:Y:S05]  /*36e0*/  BSYNC.RECONVERGENT B2 ;  /* 0x0000000000027941 */ /* 0x000fea0003800200 */
.L_x_131:
        /* <DEDUP_REMOVED lines=11> */
.L_x_135:
[----:B------:R-:W0:Y:S02]  /*37a0*/  MUFU.RCP R45, R44 ;  /* 0x0000002c002d7308 */ /* 0x000e240000001000 */
[----:B0-----:R-:W-:-:S04]  /*37b0*/  FFMA R0, R44, R45, -1 ;  /* 0xbf8000002c007423 */ /* 0x001fc8000000002d */
[----:B------:R-:W-:-:S04]  /*37c0*/  FADD.FTZ R0, -R0, -RZ ;  /* 0x800000ff00007221 */ /* 0x000fc80000010100 */
[----:B------:R-:W-:-:S07]  /*37d0*/  FFMA R45, R45, R0, R45 ;  /* 0x000000002d2d7223 */ /* 0x000fce000000002d */
.L_x_136:
[----:B------:R-:W-:Y:S05]  /*37e0*/  BSYNC.RECONVERGENT B2 ;  /* 0x0000000000027941 */ /* 0x000fea0003800200 */
.L_x_134:
        /* <DEDUP_REMOVED lines=11> */
.L_x_138:
[----:B------:R-:W0:Y:S02]  /*38a0*/  MUFU.RCP R45, R32 ;  /* 0x00000020002d7308 */ /* 0x000e240000001000 */
[----:B0-----:R-:W-:-:S04]  /*38b0*/  FFMA R0, R32, R45, -1 ;  /* 0xbf80000020007423 */ /* 0x001fc8000000002d */
[----:B------:R-:W-:-:S04]  /*38c0*/  FADD.FTZ R0, -R0, -RZ ;  /* 0x800000ff00007221 */ /* 0x000fc80000010100 */
[----:B------:R-:W-:-:S07]  /*38d0*/  FFMA R45, R45, R0, R45 ;  /* 0x000000002d2d7223 */ /* 0x000fce000000002d */
.L_x_139:
[----:B------:R-:W-:Y:S05]  /*38e0*/  BSYNC.RECONVERGENT B2 ;  /* 0x0000000000027941 */ /* 0x000fea0003800200 */
.L_x_137:
        /* <DEDUP_REMOVED lines=11> */
.L_x_141:
[----:B------:R-:W0:Y:S02]  /*39a0*/  MUFU.RCP R45, R30 ;  /* 0x0000001e002d7308 */ /* 0x000e240000001000 */
[----:B0-----:R-:W-:-:S04]  /*39b0*/  FFMA R0, R30, R45, -1 ;  /* 0xbf8000001e007423 */ /* 0x001fc8000000002d */
[----:B------:R-:W-:-:S04]  /*39c0*/  FADD.FTZ R0, -R0, -RZ ;  /* 0x800000ff00007221 */ /* 0x000fc80000010100 */
[----:B------:R-:W-:-:S07]  /*39d0*/  FFMA R45, R45, R0, R45 ;  /* 0x000000002d2d7223 */ /* 0x000fce000000002d */
.L_x_142:
[----:B------:R-:W-:Y:S05]  /*39e0*/  BSYNC.RECONVERGENT B2 ;  /* 0x0000000000027941 */ /* 0x000fea0003800200 */
.L_x_140:
        /* <DEDUP_REMOVED lines=15> */
.L_x_144:
[----:B------:R-:W0:Y:S02]  /*3ae0*/  MUFU.RCP R51, R44 ;  /* 0x0000002c00337308 */ /* 0x000e240000001000 */
[----:B0-----:R-:W-:-:S04]  /*3af0*/  FFMA R0, R44, R51, -1 ;  /* 0xbf8000002c007423 */ /* 0x001fc80000000033 */
[----:B------:R-:W-:-:S04]  /*3b00*/  FADD.FTZ R0, -R0, -RZ ;  /* 0x800000ff00007221 */ /* 0x000fc80000010100 */
[----:B------:R-:W-:-:S07]  /*3b10*/  FFMA R51, R51, R0, R51 ;  /* 0x0000000033337223 */ /* 0x000fce0000000033 */
.L_x_145:
[----:B------:R-:W-:Y:S05]  /*3b20*/  BSYNC.RECONVERGENT B2 ;  /* 0x0000000000027941 */ /* 0x000fea0003800200 */
.L_x_143:
        /* <DEDUP_REMOVED lines=11> */
.L_x_147:
[----:B------:R-:W0:Y:S02]  /*3be0*/  MUFU.RCP R45, R44 ;  /* 0x0000002c002d7308 */ /* 0x000e240000001000 */
[----:B0-----:R-:W-:-:S04]  /*3bf0*/  FFMA R0, R44, R45, -1 ;  /* 0xbf8000002c007423 */ /* 0x001fc8000000002d */
[----:B------:R-:W-:-:S04]  /*3c00*/  FADD.FTZ R0, -R0, -RZ ;  /* 0x800000ff00007221 */ /* 0x000fc80000010100 */
[----:B------:R-:W-:-:S07]  /*3c10*/  FFMA R45, R45, R0, R45 ;  /* 0x000000002d2d7223 */ /* 0x000fce000000002d */
.L_x_148:
[----:B------:R-:W-:Y:S05]  /*3c20*/  BSYNC.RECONVERGENT B2 ;  /* 0x0000000000027941 */ /* 0x000fea0003800200 */
.L_x_146:
        /* <DEDUP_REMOVED lines=11> */
.L_x_150:
[----:B------:R-:W0:Y:S02]  /*3ce0*/  MUFU.RCP R45, R30 ;  /* 0x0000001e002d7308 */ /* 0x000e240000001000 */
[----:B0-----:R-:W-:-:S04]  /*3cf0*/  FFMA R0, R30, R45, -1 ;  /* 0xbf8000001e007423 */ /* 0x001fc8000000002d */
[----:B------:R-:W-:-:S04]  /*3d00*/  FADD.FTZ R0, -R0, -RZ ;  /* 0x800000ff00007221 */ /* 0x000fc80000010100 */
[----:B------:R-:W-:-:S07]  /*3d10*/  FFMA R45, R45, R0, R45 ;  /* 0x000000002d2d7223 */ /* 0x000fce000000002d */
.L_x_151:
[----:B------:R-:W-:Y:S05]  /*3d20*/  BSYNC.RECONVERGENT B2 ;  /* 0x0000000000027941 */ /* 0x000fea0003800200 */
.L_x_149:
        /* <DEDUP_REMOVED lines=11> */
.L_x_153:
[----:B------:R-:W0:Y:S02]  /*3de0*/  MUFU.RCP R45, R32 ;  /* 0x00000020002d7308 */ /* 0x000e240000001000 */
[----:B0-----:R-:W-:-:S04]  /*3df0*/  FFMA R0, R32, R45, -1 ;  /* 0xbf80000020007423 */ /* 0x001fc8000000002d */
[----:B------:R-:W-:-:S04]  /*3e00*/  FADD.FTZ R0, -R0, -RZ ;  /* 0x800000ff00007221 */ /* 0x000fc80000010100 */
[----:B------:R-:W-:-:S07]  /*3e10*/  FFMA R45, R45, R0, R45 ;  /* 0x000000002d2d7223 */ /* 0x000fce000000002d */
.L_x_154:
[----:B------:R-:W-:Y:S05]  /*3e20*/  BSYNC.RECONVERGENT B2 ;  /* 0x0000000000027941 */ /* 0x000fea0003800200 */
.L_x_152:
        /* <DEDUP_REMOVED lines=23> */
.L_x_156:
[----:B------:R-:W0:Y:S02]  /*3fa0*/  MUFU.RCP R52, R43 ;  /* 0x0000002b00347308 */ /* 0x000e240000001000 */
[----:B0-----:R-:W-:-:S04]  /*3fb0*/  FFMA R0, R43, R52, -1 ;  /* 0xbf8000002b007423 */ /* 0x001fc80000000034 */
[----:B------:R-:W-:-:S04]  /*3fc0*/  FADD.FTZ R31, -R0, -RZ ;  /* 0x800000ff001f7221 */ /* 0x000fc80000010100 */
[----:B------:R-:W-:-:S07]  /*3fd0*/  FFMA R52, R52, R31, R52 ;  /* 0x0000001f34347223 */ /* 0x000fce0000000034 */
.L_x_157:
[----:B------:R-:W-:Y:S05]  /*3fe0*/  BSYNC.RECONVERGENT B2 ;  /* 0x0000000000027941 */ /* 0x000fea0003800200 */
.L_x_155:
        /* <DEDUP_REMOVED lines=13> */
.L_x_159:
[----:B------:R-:W0:Y:S02]  /*40c0*/  MUFU.RCP R53, R44 ;  /* 0x0000002c00357308 */ /* 0x000e240000001000 */
[----:B0-----:R-:W-:-:S04]  /*40d0*/  FFMA R0, R44, R53, -1 ;  /* 0xbf8000002c007423 */ /* 0x001fc80000000035 */
[----:B------:R-:W-:-:S04]  /*40e0*/  FADD.FTZ R0, -R0, -RZ ;  /* 0x800000ff00007221 */ /* 0x000fc80000010100 */
[----:B------:R-:W-:-:S07]  /*40f0*/  FFMA R53, R53, R0, R53 ;  /* 0x0000000035357223 */ /* 0x000fce0000000035 */
.L_x_160:
[----:B------:R-:W-:Y:S05]  /*4100*/  BSYNC.RECONVERGENT B2 ;  /* 0x0000000000027941 */ /* 0x000fea0003800200 */
.L_x_158:
        /* <DEDUP_REMOVED lines=11> */
.L_x_162:
[----:B------:R-:W0:Y:S02]  /*41c0*/  MUFU.RCP R45, R44 ;  /* 0x0000002c002d7308 */ /* 0x000e240000001000 */
[----:B0-----:R-:W-:-:S04]  /*41d0*/  FFMA R0, R44, R45, -1 ;  /* 0xbf8000002c007423 */ /* 0x001fc8000000002d */
[----:B------:R-:W-:-:S04]  /*41e0*/  FADD.FTZ R0, -R0, -RZ ;  /* 0x800000ff00007221 */ /* 0x000fc80000010100 */
[----:B------:R-:W-:-:S07]  /*41f0*/  FFMA R45, R45, R0, R45 ;  /* 0x000000002d2d7223 */ /* 0x000fce000000002d */
.L_x_163:
[----:B------:R-:W-:Y:S05]  /*4200*/  BSYNC.RECONVERGENT B2 ;  /* 0x0000000000027941 */ /* 0x000fea0003800200 */
.L_x_161:
        /* <DEDUP_REMOVED lines=11> */
.L_x_165:
[----:B------:R-:W0:Y:S02]  /*42c0*/  MUFU.RCP R45, R30 ;  /* 0x0000001e002d7308 */ /* 0x000e240000001000 */
[----:B0-----:R-:W-:-:S04]  /*42d0*/  FFMA R0, R30, R45, -1 ;  /* 0xbf8000001e007423 */ /* 0x001fc8000000002d */
[----:B------:R-:W-:-:S04]  /*42e0*/  FADD.FTZ R0, -R0, -RZ ;  /* 0x800000ff00007221 */ /* 0x000fc80000010100 */
[----:B------:R-:W-:-:S07]  /*42f0*/  FFMA R45, R45, R0, R45 ;  /* 0x000000002d2d7223 */ /* 0x000fce000000002d */
.L_x_166:
[----:B------:R-:W-:Y:S05]  /*4300*/  BSYNC.RECONVERGENT B2 ;  /* 0x0000000000027941 */ /* 0x000fea0003800200 */
.L_x_164:
        /* <DEDUP_REMOVED lines=12> */
.L_x_168:
[----:B------:R-:W0:Y:S02]  /*43d0*/  MUFU.RCP R0, R33 ;  /* 0x0000002100007308 */ /* 0x000e240000001000 */
[----:B0-----:R-:W-:-:S04]  /*43e0*/  FFMA R30, R33, R0, -1 ;  /* 0xbf800000211e7423 */ /* 0x001fc80000000000 */
[----:B------:R-:W-:-:S04]  /*43f0*/  FADD.FTZ R31, -R30, -RZ ;  /* 0x800000ff1e1f7221 */ /* 0x000fc80000010100 */
[----:B------:R-:W-:-:S07]  /*4400*/  FFMA R0, R0, R31, R0 ;  /* 0x0000001f00007223 */ /* 0x000fce0000000000 */
.L_x_169:
[----:B------:R-:W-:Y:S05]  /*4410*/  BSYNC.RECONVERGENT B2 ;  /* 0x0000000000027941 */ /* 0x000fea0003800200 */
.L_x_167:
[----:B------:R-:W0:Y:S02]  /*4420*/  LDC.64 R30, c[0x0][0x498] ;  /* 0x00012600ff1e7b82 */ /* 0x000e240000000a00 */
[----:B0-----:R-:W-:-:S04]  /*4430*/  IMAD.WIDE R32, R39, 0x4, R30 ;  /* 0x0000000427207825 */ /* 0x001fc800078e021e */
[----:B------:R-:W-:Y:S01]  /*4440*/  IMAD.WIDE R44, R37, 0x4, R30 ;  /* 0x00000004252c7825 */ /* 0x000fe200078e021e */
[----:B------:R-:W2:Y:S04]  /*4450*/  LDG.E.CONSTANT R43, desc[UR16][R32.64+0x4] ;  /* 0x00000410202b7981 */ /* 0x000ea8000c1e9900 */
[----:B------:R-:W3:Y:S04]  /*4460*/  LDG.E.CONSTANT R30, desc[UR16][R32.64] ;  /* 0x00000010201e7981 */ /* 0x000ee8000c1e9900 */
[----:B------:R-:W3:Y:S04]  /*4470*/  LDG.E.CONSTANT R31, desc[UR16][R44.64] ;  /* 0x000000102c1f7981 */ /* 0x000ee8000c1e9900 */
[----:B------:R-:W4:Y:S01]  /*4480*/  LDG.E.CONSTANT R47, desc[UR16][R44.64+0x4] ;  /* 0x000004102c2f7981 */ /* 0x000f22000c1e9900 */
[----:B------:R-:W-:Y:S01]  /*4490*/  FADD R0, R53, R0 ;  /* 0x0000000035007221 */ /* 0x000fe20000000000 */
[----:B------:R-:W-:Y:S01]  /*44a0*/  BSSY.RECONVERGENT B2, `(.L_x_170) ;  /* 0x0000013000027945 */ /* 0x000fe20003800200 */
[----:B---3--:R-:W-:-:S04]  /*44b0*/  FADD R30, R30, R31 ;  /* 0x0000001f1e1e7221 */ /* 0x008fc80000000000 */
[----:B--2---:R-:W-:-:S04]  /*44c0*/  FADD R30, R30, R43 ;  /* 0x0000002b1e1e7221 */ /* 0x004fc80000000000 */
[----:B----4-:R-:W-:-:S04]  /*44d0*/  FADD R30, R30, R47 ;  /* 0x0000002f1e1e7221 */ /* 0x010fc80000000000 */
[----:B------:R-:W-:-:S05]  /*44e0*/  FMUL R43, R30, 2.5 ;  /* 0x402000001e2b7820 */ /* 0x000fca0000400000 */
[----:B------:R-:W-:-:S04]  /*44f0*/  IADD3 R30, PT, PT, R43, 0x1800000, RZ ;  /* 0x018000002b1e7810 */ /* 0x000fc80007ffe0ff */
[----:B------:R-:W-:-:S04]  /*4500*/  LOP3.LUT R30, R30, 0x7f800000, RZ, 0xc0, !PT ;  /* 0x7f8000001e1e7812 */ /* 0x000fc800078ec0ff */
[----:B------:R-:W-:Y:S01]  /*4510*/  ISETP.GT.U32.AND P0, PT, R30, 0x1ffffff, PT ;  /* 0x01ffffff1e00780c */ /* 0x000fe20003f04070 */
[----:B------:R-:W-:-:S12]  /*4520*/  FMUL R30, R0, 0.25 ;  /* 0x3e800000001e7820 */ /* 0x000fd80000400000 */
[----:B------:R-:W-:Y:S05]  /*4530*/  @P0 BRA `(.L_x_171) ;  /* 0x0000000000140947 */ /* 0x000fea0003800000 */
[----:B------:R-:W-:Y:S02]  /*4540*/  MOV R0, R43 ;  /* 0x0000002b00007202 */ /* 0x000fe40000000f00 */
[----:B------:R-:W-:-:S07]  /*4550*/  MOV R44, 0x4570 ;  /* 0x00004570002c7802 */ /* 0x000fce0000000f00 */
[----:B------:R-:W-:Y:S05]  /*4560*/  CALL.REL.NOINC `($__internal_0_$__cuda_sm20_rcp_rn_f32_slowpath) ;  /* 0x0000001400547944 */ /* 0x000fea0003c00000 */
[----:B------:R-:W-:Y:S01]  /*4570*/  MOV R0, R45 ;  /* 0x0000002d00007202 */ /* 0x000fe20000000f00 */
[----:B------:R-:W-:Y:S06]  /*4580*/  BRA `(.L_x_172) ;  /* 0x0000000000107947 */ /* 0x000fec0003800000 */
.L_x_171:
[----:B------:R-:W0:Y:S02]  /*4590*/  MUFU.RCP R0, R43 ;  /* 0x0000002b00007308 */ /* 0x000e240000001000 */
[----:B0-----:R-:W-:-:S04]  /*45a0*/  FFMA R31, R43, R0, -1 ;  /* 0xbf8000002b1f7423 */ /* 0x001fc80000000000 */
[----:B------:R-:W-:-:S04]  /*45b0*/  FADD.FTZ R31, -R31, -RZ ;  /* 0x800000ff1f1f7221 */ /* 0x000fc80000010100 */
[----:B------:R-:W-:-:S07]  /*45c0*/  FFMA R0, R0, R31, R0 ;  /* 0x0000001f00007223 */ /* 0x000fce0000000000 */
.L_x_172:
[----:B------:R-:W-:Y:S05]  /*45d0*/  BSYNC.RECONVERGENT B2 ;  /* 0x0000000000027941 */ /* 0x000fea0003800200 */
.L_x_170:
[----:B------:R-:W0:Y:S02]  /*45e0*/  LDC.64 R32, c[0x0][0x3c8] ;  /* 0x0000f200ff207b82 */ /* 0x000e240000000a00 */
[----:B0-----:R-:W-:-:S04]  /*45f0*/  IMAD.WIDE R46, R34, 0x4, R32 ;  /* 0x00000004222e7825 */ /* 0x001fc800078e0220 */
[--C-:B------:R-:W-:Y:S02]  /*4600*/  IMAD.WIDE R48, R25, 0x4, R32.reuse ;  /* 0x0000000419307825 */ /* 0x100fe400078e0220 */
[----:B------:R-:W2:Y:S02]  /*4610*/  LDG.E.CONSTANT R46, desc[UR16][R46.64] ;  /* 0x000000102e2e7981 */ /* 0x000ea4000c1e9900 */
[----:B------:R-:W-:-:S04]  /*4620*/  IMAD.WIDE R58, R24, 0x4, R32 ;  /* 0x00000004183a7825 */ /* 0x000fc800078e0220 */
[--C-:B------:R-:W-:Y:S02]  /*4630*/  IMAD.WIDE R44, R36, 0x4, R32.reuse ;  /* 0x00000004242c7825 */ /* 0x100fe400078e0220 */
[----:B------:R-:W3:Y:S04]  /*4640*/  LDG.E.CONSTANT R58, desc[UR16][R58.64] ;  /* 0x000000103a3a7981 */ /* 0x000ee8000c1e9900 */
[----:B------:R-:W2:Y:S04]  /*4650*/  LDG.E.CONSTANT R47, desc[UR16][R48.64] ;  /* 0x00000010302f7981 */ /* 0x000ea8000c1e9900 */
[----:B------:R0:W3:Y:S01]  /*4660*/  LDG.E.CONSTANT R53, desc[UR16][R44.64] ;  /* 0x000000102c357981 */ /* 0x0000e2000c1e9900 */
[----:B------:R-:W-:-:S04]  /*4670*/  IMAD.WIDE R60, R29, 0x4, R32 ;  /* 0x000000041d3c7825 */ /* 0x000fc800078e0220 */
[----:B------:R-:W-:Y:S01]  /*4680*/  IMAD.WIDE R54, R26, 0x4, R32 ;  /* 0x000000041a367825 */ /* 0x000fe200078e0220 */
[----:B------:R-:W4:Y:S04]  /*4690*/  LDG.E.CONSTANT R31, desc[UR16][R60.64] ;  /* 0x000000103c1f7981 */ /* 0x000f28000c1e9900 */
[----:B------:R1:W4:Y:S01]  /*46a0*/  LDG.E.CONSTANT R50, desc[UR16][R54.64] ;  /* 0x0000001036327981 */ /* 0x000322000c1e9900 */
[----:B0-----:R-:W0:Y:S08]  /*46b0*/  LDC.64 R44, c[0x0][0x3d0] ;  /* 0x0000f400ff2c7b82 */ /* 0x001e300000000a00 */
[----:B-1----:R-:W1:Y:S01]  /*46c0*/  LDC.64 R54, c[0x0][0x3d8] ;  /* 0x0000f600ff367b82 */ /* 0x002e620000000a00 */
[----:B0-----:R-:W-:-:S04]  /*46d0*/  IMAD.WIDE R56, R34, 0x4, R44 ;  /* 0x0000000422387825 */ /* 0x001fc800078e022c */
[--C-:B------:R-:W-:Y:S01]  /*46e0*/  IMAD.WIDE R48, R25, 0x4, R44.reuse ;  /* 0x0000000419307825 */ /* 0x100fe200078e022c */
[----:B------:R0:W5:Y:S04]  /*46f0*/  LDG.E.CONSTANT R59, desc[UR16][R56.64] ;  /* 0x00000010383b7981 */ /* 0x000168000c1e9900 */
[----:B------:R2:W5:Y:S01]  /*4700*/  LDG.E.CONSTANT R43, desc[UR16][R48.64] ;  /* 0x00000010302b7981 */ /* 0x000562000c1e9900 */
[----:B0-----:R-:W-:-:S04]  /*4710*/  IMAD.WIDE R56, R24, 0x4, R44 ;  /* 0x0000000418387825 */ /* 0x001fc800078e022c */
[----:B------:R-:W-:-:S06]  /*4720*/  IMAD.WIDE R60, R29, 0x4, R44 ;  /* 0x000000041d3c7825 */ /* 0x000fcc00078e022c */
[----:B------:R-:W5:Y:S01]  /*4730*/  LDG.E.CONSTANT R60, desc[UR16][R60.64] ;  /* 0x000000103c3c7981 */ /* 0x000f62000c1e9900 */
[----:B--2---:R-:W-:Y:S01]  /*4740*/  FADD R48, R46, -R47 ;  /* 0x8000002f2e307221 */ /* 0x004fe20000000000 */
[----:B------:R-:W-:-:S04]  /*4750*/  IMAD.WIDE R46, R28, 0x4, R32 ;  /* 0x000000041c2e7825 */ /* 0x000fc800078e0220 */
[----:B---3--:R-:W-:Y:S01]  /*4760*/  FADD R53, R53, -R58 ;  /* 0x8000003a35357221 */ /* 0x008fe20000000000 */
[----:B------:R-:W-:-:S04]  /*4770*/  IMAD.WIDE R32, R27, 0x4, R32 ;  /* 0x000000041b207825 */ /* 0x000fc800078e0220 */
[----:B------:R-:W-:Y:S01]  /*4780*/  FMUL R58, R48, 1.3999999761581420898 ;  /* 0x3fb33333303a7820 */ /* 0x000fe20000400000 */
[----:B------:R-:W2:Y:S01]  /*4790*/  LDG.E.CONSTANT R46, desc[UR16][R46.64] ;  /* 0x000000102e2e7981 */ /* 0x000ea2000c1e9900 */
[----:B------:R-:W-:-:S03]  /*47a0*/  IMAD.WIDE R48, R36, 0x4, R44 ;  /* 0x0000000424307825 */ /* 0x000fc600078e022c */
[----:B------:R-:W2:Y:S04]  /*47b0*/  LDG.E.CONSTANT R33, desc[UR16][R32.64] ;  /* 0x0000001020217981 */ /* 0x000ea8000c1e9900 */
[----:B------:R0:W3:Y:S04]  /*47c0*/  LDG.E.CONSTANT R47, desc[UR16][R48.64] ;  /* 0x00000010302f7981 */ /* 0x0000e8000c1e9900 */
[----:B------:R1:W3:Y:S01]  /*47d0*/  LDG.E.CONSTANT R32, desc[UR16][R56.64] ;  /* 0x0000001038207981 */ /* 0x0002e2000c1e9900 */
[----:B----4-:R-:W-:Y:S01]  /*47e0*/  FADD R31, R31, -R50 ;  /* 0x800000321f1f7221 */ /* 0x010fe20000000000 */
[----:B------:R-:W-:Y:S01]  /*47f0*/  FFMA R58, R53, 1.2000000476837158203, R58 ;  /* 0x3f99999a353a7823 */ /* 0x000fe2000000003a */
[----:B0-----:R-:W-:-:S04]  /*4800*/  IMAD.WIDE R48, R26, 0x4, R44 ;  /* 0x000000041a307825 */ /* 0x001fc800078e022c */
[----:B------:R-:W-:Y:S02]  /*4810*/  FFMA R58, R31, 1.6000000238418579102, R58 ;  /* 0x3fcccccd1f3a7823 */ /* 0x000fe4000000003a */
[----:B------:R0:W4:Y:S01]  /*4820*/  LDG.E.CONSTANT R31, desc[UR16][R48.64] ;  /* 0x00000010301f7981 */ /* 0x000122000c1e9900 */
[----:B-1----:R-:W-:-:S04]  /*4830*/  IMAD.WIDE R56, R28, 0x4, R44 ;  /* 0x000000041c387825 */ /* 0x002fc800078e022c */
[----:B------:R-:W-:Y:S01]  /*4840*/  IMAD.WIDE R44, R27, 0x4, R44 ;  /* 0x000000041b2c7825 */ /* 0x000fe200078e022c */
[----:B------:R1:W4:Y:S04]  /*4850*/  LDG.E.CONSTANT R50, desc[UR16][R56.64] ;  /* 0x0000001038327981 */ /* 0x000328000c1e9900 */
[----:B------:R1:W4:Y:S01]  /*4860*/  LDG.E.CONSTANT R53, desc[UR16][R44.64] ;  /* 0x000000102c357981 */ /* 0x000322000c1e9900 */
[----:B0-----:R-:W-:-:S04]  /*4870*/  IMAD.WIDE R48, R36, 0x4, R54 ;  /* 0x0000000424307825 */ /* 0x001fc800078e0236 */
[--C-:B-1----:R-:W-:Y:S02]  /*4880*/  IMAD.WIDE R56, R34, 0x4, R54.reuse ;  /* 0x0000000422387825 */ /* 0x102fe400078e0236 */
[----:B------:R-:W4:Y:S02]  /*4890*/  LDG.E.CONSTANT R49, desc[UR16][R48.64] ;  /* 0x0000001030317981 */ /* 0x000f24000c1e9900 */
[----:B------:R-:W-:-:S04]  /*48a0*/  IMAD.WIDE R44, R24, 0x4, R54 ;  /* 0x00000004182c7825 */ /* 0x000fc800078e0236 */
[----:B-----5:R-:W-:Y:S01]  /*48b0*/  FADD R59, R59, -R43 ;  /* 0x8000002b3b3b7221 */ /* 0x020fe20000000000 */
[----:B------:R-:W5:Y:S04]  /*48c0*/  LDG.E.CONSTANT R56, desc[UR16][R56.64] ;  /* 0x0000001038387981 */ /* 0x000f68000c1e9900 */
[----:B------:R0:W5:Y:S02]  /*48d0*/  LDG.E.CONSTANT R48, desc[UR16][R44.64] ;  /* 0x000000102c307981 */ /* 0x000164000c1e9900 */
[----:B0-----:R-:W-:-:S05]  /*48e0*/  IMAD.WIDE R44, R25, 0x4, R54 ;  /* 0x00000004192c7825 */ /* 0x001fca00078e0236 */
[----:B------:R0:W5:Y:S02]  /*48f0*/  LDG.E.CONSTANT R43, desc[UR16][R44.64] ;  /* 0x000000102c2b7981 */ /* 0x000164000c1e9900 */
[----:B0-----:R-:W0:Y:S01]  /*4900*/  LDC.64 R44, c[0x0][0x3b8] ;  /* 0x0000ee00ff2c7b82 */ /* 0x001e220000000a00 */
[----:B--2---:R-:W-:Y:S01]  /*4910*/  FADD R57, R46, -R33 ;  /* 0x800000212e397221 */ /* 0x004fe20000000000 */
[----:B---3--:R-:W-:Y:S01]  /*4920*/  FADD R47, R47, -R32 ;  /* 0x800000202f2f7221 */ /* 0x008fe20000000000 */
[----:B------:R-:W-:-:S04]  /*4930*/  FMUL R32, R59, 1.3999999761581420898 ;  /* 0x3fb333333b207820 */ /* 0x000fc80000400000 */
[----:B------:R-:W-:Y:S01]  /*4940*/  FFMA R47, R47, 1.2000000476837158203, R32 ;  /* 0x3f99999a2f2f7823 */ /* 0x000fe20000000020 */
[----:B------:R-:W-:-:S05]  /*4950*/  IMAD.WIDE R32, R29, 0x4, R54 ;  /* 0x000000041d207825 */ /* 0x000fca00078e0236 */
[----:B------:R1:W2:Y:S01]  /*4960*/  LDG.E.CONSTANT R59, desc[UR16][R32.64] ;  /* 0x00000010203b7981 */ /* 0x0002a2000c1e9900 */
[----:B----4-:R-:W-:Y:S02]  /*4970*/  FADD R60, R60, -R31 ;  /* 0x8000001f3c3c7221 */ /* 0x010fe40000000000 */
[----:B------:R-:W3:Y:S01]  /*4980*/  LDC R31, c[0x0][0x4d4] ;  /* 0x00013500ff1f7b82 */ /* 0x000ee20000000800 */
[----:B-1----:R-:W-:-:S05]  /*4990*/  IMAD.WIDE R32, R26, 0x4, R54 ;  /* 0x000000041a207825 */ /* 0x002fca00078e0236 */
[----:B------:R1:W2:Y:S01]  /*49a0*/  LDG.E.CONSTANT R46, desc[UR16][R32.64] ;  /* 0x00000010202e7981 */ /* 0x0002a2000c1e9900 */
[----:B------:R-:W-:Y:S01]  /*49b0*/  FFMA R60, R60, 1.6000000238418579102, R47 ;  /* 0x3fcccccd3c3c7823 */ /* 0x000fe2000000002f */
[----:B------:R-:W-:-:S04]  /*49c0*/  FADD R53, R50, -R53 ;  /* 0x8000003532357221 */ /* 0x000fc80000000000 */
[----:B------:R-:W-:Y:S01]  /*49d0*/  FFMA R50, R53, 1.7999999523162841797, R60 ;  /* 0x3fe6666635327823 */ /* 0x000fe2000000003c */
[----:B0-----:R-:W-:-:S04]  /*49e0*/  IMAD.WIDE R60, R20, 0x4, R44 ;  /* 0x00000004143c7825 */ /* 0x001fc800078e022c */
[----:B-1----:R-:W-:-:S04]  /*49f0*/  IMAD.WIDE R32, R35, 0x4, R44 ;  /* 0x0000000423207825 */ /* 0x002fc800078e022c */
[----:B-----5:R-:W-:Y:S01]  /*4a00*/  FADD R48, R49, -R48 ;  /* 0x8000003031307221 */ /* 0x020fe20000000000 */
[----:B------:R0:W4:Y:S04]  /*4a10*/  LDG.E.CONSTANT R53, desc[UR16][R60.64] ;  /* 0x000000103c357981 */ /* 0x000128000c1e9900 */
[----:B------:R3:W4:Y:S01]  /*4a20*/  LDG.E.CONSTANT R49, desc[UR16][R32.64] ;  /* 0x0000001020317981 */ /* 0x000722000c1e9900 */
[----:B0-----:R-:W-:-:S04]  /*4a30*/  IMAD.WIDE R60, R21, 0x4, R44 ;  /* 0x00000004153c7825 */ /* 0x001fc800078e022c */
[----:B---3--:R-:W-:-:S04]  /*4a40*/  IMAD.WIDE R32, R31, 0x4, R32 ;  /* 0x000000041f207825 */ /* 0x008fc800078e0220 */
[----:B------:R-:W-:Y:S02]  /*4a50*/  FADD R56, R56, -R43 ;  /* 0x8000002b38387221 */ /* 0x000fe40000000000 */
[----:B------:R-:W3:Y:S04]  /*4a60*/  LDG.E.CONSTANT R43, desc[UR16][R60.64] ;  /* 0x000000103c2b7981 */ /* 0x000ee8000c1e9900 */
[----:B------:R0:W3:Y:S01]  /*4a70*/  LDG.E.CONSTANT R60, desc[UR16][R32.64] ;  /* 0x00000010203c7981 */ /* 0x0000e2000c1e9900 */
[----:B------:R-:W-:Y:S01]  /*4a80*/  FFMA R47, R57, 1.7999999523162841797, R58 ;  /* 0x3fe66666392f7823 */ /* 0x000fe2000000003a */
[----:B------:R-:W-:-:S04]  /*4a90*/  FMUL R57, R56, 1.3999999761581420898 ;  /* 0x3fb3333338397820 */ /* 0x000fc80000400000 */
[----:B------:R-:W-:Y:S01]  /*4aa0*/  FFMA R48, R48, 1.2000000476837158203, R57 ;  /* 0x3f99999a30307823 */ /* 0x000fe20000000039 */
[----:B------:R-:W-:-:S04]  /*4ab0*/  IMAD.WIDE R56, R28, 0x4, R54 ;  /* 0x000000041c387825 */ /* 0x000fc800078e0236 */
[----:B------:R-:W-:Y:S02]  /*4ac0*/  IMAD.WIDE R54, R27, 0x4, R54 ;  /* 0x000000041b367825 */ /* 0x000fe400078e0236 */
[----:B------:R-:W5:Y:S02]  /*4ad0*/  LDG.E.CONSTANT R57, desc[UR16][R56.64] ;  /* 0x0000001038397981 */ /* 0x000f64000c1e9900 */
[----:B0-----:R-:W-:Y:S02]  /*4ae0*/  IMAD.WIDE R32, R31, 0x4, R32 ;  /* 0x000000041f207825 */ /* 0x001fe400078e0220 */
[----:B------:R-:W5:Y:S02]  /*4af0*/  LDG.E.CONSTANT R54, desc[UR16][R54.64] ;  /* 0x0000001036367981 */ /* 0x000f64000c1e9900 */
[----:B--2---:R-:W-:-:S04]  /*4b00*/  FADD R59, R59, -R46 ;  /* 0x8000002e3b3b7221 */ /* 0x004fc80000000000 */
[----:B------:R-:W-:Y:S01]  /*4b10*/  FFMA R48, R59, 1.6000000238418579102, R48 ;  /* 0x3fcccccd3b307823 */ /* 0x000fe20000000030 */
[----:B------:R-:W-:-:S05]  /*4b20*/  IMAD.WIDE R58, R22, 0x4, R44 ;  /* 0x00000004163a7825 */ /* 0x000fca00078e022c */
[----:B------:R0:W2:Y:S02]  /*4b30*/  LDG.E.CONSTANT R46, desc[UR16][R58.64] ;  /* 0x000000103a2e7981 */ /* 0x0000a4000c1e9900 */
[----:B0-----:R-:W0:Y:S01]  /*4b40*/  LDC.64 R58, c[0x0][0x3b0] ;  /* 0x0000ec00ff3a7b82 */ /* 0x001e220000000a00 */
[----:B----4-:R-:W-:Y:S01]  /*4b50*/  FADD R49, R49, -R53 ;  /* 0x8000003531317221 */ /* 0x010fe20000000000 */
[----:B------:R-:W-:-:S05]  /*4b60*/  IMAD.WIDE R44, R23, 0x4, R44 ;  /* 0x00000004172c7825 */ /* 0x000fca00078e022c */
[----:B------:R-:W4:Y:S01]  /*4b70*/  LDG.E.CONSTANT R56, desc[UR16][R44.64] ;  /* 0x000000102c387981 */ /* 0x000f22000c1e9900 */
[----:B---3--:R-:W-:-:S03]  /*4b80*/  FADD R60, R60, -R43 ;  /* 0x8000002b3c3c7221 */ /* 0x008fc60000000000 */
[----:B------:R-:W2:Y:S01]  /*4b90*/  LDG.E.CONSTANT R43, desc[UR16][R32.64] ;  /* 0x00000010202b7981 */ /* 0x000ea2000c1e9900 */
[----:B------:R-:W-:-:S04]  /*4ba0*/  FMUL R60, R60, 1.3999999761581420898 ;  /* 0x3fb333333c3c7820 */ /* 0x000fc80000400000 */
[----:B------:R-:W-:Y:S01]  /*4bb0*/  FFMA R49, R49, 1.2000000476837158203, R60 ;  /* 0x3f99999a31317823 */ /* 0x000fe2000000003c */
[----:B0-----:R-:W-:-:S05]  /*4bc0*/  IMAD.WIDE R60, R20, 0x4, R58 ;  /* 0x00000004143c7825 */ /* 0x001fca00078e023a */
[----:B------:R0:W3:Y:S02]  /*4bd0*/  LDG.E.CONSTANT R44, desc[UR16][R60.64] ;  /* 0x000000103c2c7981 */ /* 0x0000e4000c1e9900 */
[----:B0-----:R-:W-:-:S05]  /*4be0*/  IMAD.WIDE R60, R35, 0x4, R58 ;  /* 0x00000004233c7825 */ /* 0x001fca00078e023a */
[----:B------:R-:W3:Y:S01]  /*4bf0*/  LDG.E.CONSTANT R55, desc[UR16][R60.64] ;  /* 0x000000103c377981 */ /* 0x000ee2000c1e9900 */
[----:B------:R-:W-:-:S05]  /*4c00*/  IMAD.WIDE R32, R31, 0x4, R32 ;  /* 0x000000041f207825 */ /* 0x000fca00078e0220 */
[----:B------:R0:W4:Y:S02]  /*4c10*/  LDG.E.CONSTANT R53, desc[UR16][R32.64] ;  /* 0x0000001020357981 */ /* 0x000124000c1e9900 */
[----:B0-----:R-:W-:-:S04]  /*4c20*/  IMAD.WIDE R32, R31, 0x4, R60 ;  /* 0x000000041f207825 */ /* 0x001fc800078e023c */
[----:B--2---:R-:W-:Y:S02]  /*4c30*/  FADD R46, R43, -R46 ;  /* 0x8000002e2b2e7221 */ /* 0x004fe40000000000 */
[----:B------:R0:W2:Y:S01]  /*4c40*/  LDG.E.CONSTANT R43, desc[UR16][R32.64] ;  /* 0x00000010202b7981 */ /* 0x0000a2000c1e9900 */
[----:B---3--:R-:W-:Y:S01]  /*4c50*/  FADD R55, R55, -R44 ;  /* 0x8000002c37377221 */ /* 0x008fe20000000000 */
[----:B------:R-:W-:-:S06]  /*4c60*/  IMAD.WIDE R44, R21, 0x4, R58 ;  /* 0x00000004152c7825 */ /* 0x000fcc00078e023a */
[----:B------:R-:W2:Y:S01]  /*4c70*/  LDG.E.CONSTANT R44, desc[UR16][R44.64] ;  /* 0x000000102c2c7981 */ /* 0x000ea2000c1e9900 */
[----:B0-----:R-:W-:-:S04]  /*4c80*/  IMAD.WIDE R32, R31, 0x4, R32 ;  /* 0x000000041f207825 */ /* 0x001fc800078e0220 */
[----:B------:R-:W-:-:S04]  /*4c90*/  IMAD.WIDE R60, R22, 0x4, R58 ;  /* 0x00000004163c7825 */ /* 0x000fc800078e023a */
[----:B------:R-:W-:-:S06]  /*4ca0*/  IMAD.WIDE R58, R23, 0x4, R58 ;  /* 0x00000004173a7825 */ /* 0x000fcc00078e023a */
[----:B------:R-:W3:Y:S01]  /*4cb0*/  LDG.E.CONSTANT R58, desc[UR16][R58.64] ;  /* 0x000000103a3a7981 */ /* 0x000ee2000c1e9900 */
[----:B--2---:R-:W-:-:S04]  /*4cc0*/  FADD R43, R43, -R44 ;  /* 0x8000002c2b2b7221 */ /* 0x004fc80000000000 */
[----:B------:R-:W-:Y:S01]  /*4cd0*/  FMUL R43, R43, 1.3999999761581420898 ;  /* 0x3fb333332b2b7820 */ /* 0x000fe20000400000 */
[----:B------:R-:W-:-:S04]  /*4ce0*/  IMAD.WIDE R44, R31, 0x4, R32 ;  /* 0x000000041f2c7825 */ /* 0x000fc800078e0220 */
[----:B------:R-:W-:Y:S02]  /*4cf0*/  FFMA R55, R55, 1.2000000476837158203, R43 ;  /* 0x3f99999a37377823 */ /* 0x000fe4000000002b */
[----:B------:R-:W2:Y:S04]  /*4d00*/  LDG.E.CONSTANT R43, desc[UR16][R60.64] ;  /* 0x000000103c2b7981 */ /* 0x000ea8000c1e9900 */
[----:B------:R-:W3:Y:S04]  /*4d10*/  LDG.E.CONSTANT R45, desc[UR16][R44.64] ;  /* 0x000000102c2d7981 */ /* 0x000ee8000c1e9900 */
[----:B------:R0:W2:Y:S02]  /*4d20*/  LDG.E.CONSTANT R60, desc[UR16][R32.64] ;  /* 0x00000010203c7981 */ /* 0x0000a4000c1e9900 */
[----:B0-----:R-:W0:Y:S01]  /*4d30*/  LDC.64 R32, c[0x0][0x3c0] ;  /* 0x0000f000ff207b82 */ /* 0x001e220000000a00 */
[----:B------:R-:W-:Y:S01]  /*4d40*/  FFMA R49, R46, 1.6000000238418579102, R49 ;  /* 0x3fcccccd2e317823 */ /* 0x000fe20000000031 */
[----:B----4-:R-:W-:Y:S01]  /*4d50*/  FADD R56, R53, -R56 ;  /* 0x8000003835387221 */ /* 0x010fe20000000000 */
[----:B---3--:R-:W-:Y:S01]  /*4d60*/  FADD R58, R45, -R58 ;  /* 0x8000003a2d3a7221 */ /* 0x008fe20000000000 */
[----:B0-----:R-:W-:-:S04]  /*4d70*/  IMAD.WIDE R44, R35, 0x4, R32 ;  /* 0x00000004232c7825 */ /* 0x001fc800078e0220 */
[----:B--2---:R-:W-:Y:S01]  /*4d80*/  FADD R60, R60, -R43 ;  /* 0x8000002b3c3c7221 */ /* 0x004fe20000000000 */
[----:B------:R0:W2:Y:S03]  /*4d90*/  LDG.E.CONSTANT R46, desc[UR16][R44.64] ;  /* 0x000000102c2e7981 */ /* 0x0000a6000c1e9900 */
[----:B------:R-:W-:Y:S01]  /*4da0*/  FFMA R55, R60, 1.6000000238418579102, R55 ;  /* 0x3fcccccd3c377823 */ /* 0x000fe20000000037 */
[----:B------:R-:W-:-:S05]  /*4db0*/  IMAD.WIDE R60, R20, 0x4, R32 ;  /* 0x00000004143c7825 */ /* 0x000fca00078e0220 */
[----:B------:R1:W2:Y:S01]  /*4dc0*/  LDG.E.CONSTANT R53, desc[UR16][R60.64] ;  /* 0x000000103c357981 */ /* 0x0002a2000c1e9900 */
[----:B0-----:R-:W-:-:S04]  /*4dd0*/  IMAD.WIDE R44, R31, 0x4, R44 ;  /* 0x000000041f2c7825 */ /* 0x001fc800078e022c */
[----:B-----5:R-:W-:Y:S02]  /*4de0*/  FADD R43, R57, -R54 ;  /* 0x80000036392b7221 */ /* 0x020fe40000000000 */
[----:B------:R0:W3:Y:S01]  /*4df0*/  LDG.E.CONSTANT R54, desc[UR16][R44.64] ;  /* 0x000000102c367981 */ /* 0x0000e2000c1e9900 */
[----:B-1----:R-:W-:-:S05]  /*4e00*/  IMAD.WIDE R60, R21, 0x4, R32 ;  /* 0x00000004153c7825 */ /* 0x002fca00078e0220 */
[----:B------:R1:W3:Y:S01]  /*4e10*/  LDG.E.CONSTANT R57, desc[UR16][R60.64] ;  /* 0x000000103c397981 */ /* 0x0002e2000c1e9900 */
[----:B0-----:R-:W-:-:S04]  /*4e20*/  IMAD.WIDE R44, R31, 0x4, R44 ;  /* 0x000000041f2c7825 */ /* 0x001fc800078e022c */
[----:B-1----:R-:W-:-:S04]  /*4e30*/  IMAD.WIDE R60, R22, 0x4, R32 ;  /* 0x00000004163c7825 */ /* 0x002fc800078e0220 */
[----:B------:R-:W-:-:S05]  /*4e40*/  IMAD.WIDE R32, R23, 0x4, R32 ;  /* 0x0000000417207825 */ /* 0x000fca00078e0220 */
[----:B------:R0:W4:Y:S02]  /*4e50*/  LDG.E.CONSTANT R59, desc[UR16][R32.64] ;  /* 0x00000010203b7981 */ /* 0x000124000c1e9900 */
[----:B0-----:R-:W0:Y:S01]  /*4e60*/  LDC.64 R32, c[0x0][0x3e0] ;  /* 0x0000f800ff207b82 */ /* 0x001e220000000a00 */
[----:B--2---:R-:W-:Y:S02]  /*4e70*/  FADD R53, R46, -R53 ;  /* 0x800000352e357221 */ /* 0x004fe40000000000 */
[----:B------:R1:W2:Y:S01]  /*4e80*/  LDG.E.CONSTANT R46, desc[UR16][R60.64] ;  /* 0x000000103c2e7981 */ /* 0x0002a2000c1e9900 */
[----:B---3--:R-:W-:-:S03]  /*4e90*/  FADD R54, R54, -R57 ;  /* 0x8000003936367221 */ /* 0x008fc60000000000 */
[----:B------:R-:W2:Y:S01]  /*4ea0*/  LDG.E.CONSTANT R57, desc[UR16][R44.64] ;  /* 0x000000102c397981 */ /* 0x000ea2000c1e9900 */
[----:B0-----:R-:W-:-:S04]  /*4eb0*/  IMAD.WIDE R32, R38, 0x4, R32 ;  /* 0x0000000426207825 */ /* 0x001fc800078e0220 */
[----:B-1----:R-:W-:Y:S02]  /*4ec0*/  IMAD.WIDE R60, R31, 0x4, R44 ;  /* 0x000000041f3c7825 */ /* 0x002fe400078e022c */
[----:B------:R-:W3:Y:S02]  /*4ed0*/  LDG.E.CONSTANT R44, desc[UR16][R32.64+-0x8] ;  /* 0xfffff810202c7981 */ /* 0x000ee4000c1e9900 */
[----:B------:R-:W-:Y:S02]  /*4ee0*/  FMUL R54, R54, 1.3999999761581420898 ;  /* 0x3fb3333336367820 */ /* 0x000fe40000400000 */
[----:B------:R-:W4:Y:S02]  /*4ef0*/  LDG.E.CONSTANT R60, desc[UR16][R60.64] ;  /* 0x000000103c3c7981 */ /* 0x000f24000c1e9900 */
[----:B------:R-:W-:Y:S02]  /*4f00*/  FFMA R53, R53, 1.2000000476837158203, R54 ;  /* 0x3f99999a35357823 */ /* 0x000fe40000000036 */
[----:B------:R-:W5:Y:S04]  /*4f10*/  LDG.E.CONSTANT R54, desc[UR16][R32.64] ;  /* 0x0000001020367981 */ /* 0x000f68000c1e9900 */
[----:B------:R-:W5:Y:S01]  /*4f20*/  LDG.E.CONSTANT R61, desc[UR16][R32.64+-0x4] ;  /* 0xfffffc10203d7981 */ /* 0x000f62000c1e9900 */
[----:B------:R-:W-:-:S03]  /*4f30*/  FFMA R43, R43, 1.7999999523162841797, R48 ;  /* 0x3fe666662b2b7823 */ /* 0x000fc60000000030 */
[----:B------:R-:W3:Y:S01]  /*4f40*/  LDG.E.CONSTANT R48, desc[UR16][R32.64+0x8] ;  /* 0x0000081020307981 */ /* 0x000ee2000c1e9900 */
[----:B--2---:R-:W-:-:S03]  /*4f50*/  FADD R46, R57, -R46 ;  /* 0x8000002e392e7221 */ /* 0x004fc60000000000 */
[----:B------:R-:W3:Y:S01]  /*4f60*/  LDG.E.CONSTANT R57, desc[UR16][R32.64+0x4] ;  /* 0x0000041020397981 */ /* 0x000ee2000c1e9900 */
[----:B------:R-:W-:-:S03]  /*4f70*/  FFMA R46, R46, 1.6000000238418579102, R53 ;  /* 0x3fcccccd2e2e7823 */ /* 0x000fc60000000035 */
[----:B------:R-:W2:Y:S01]  /*4f80*/  LDG.E.CONSTANT R53, desc[UR16][R32.64+-0xc] ;  /* 0xfffff41020357981 */ /* 0x000ea2000c1e9900 */
[----:B------:R-:W-:Y:S01]  /*4f90*/  FFMA R49, R56, 1.7999999523162841797, R49 ;  /* 0x3fe6666638317823 */ /* 0x000fe20000000031 */
[----:B------:R-:W-:Y:S02]  /*4fa0*/  FFMA R55, R58, 1.7999999523162841797, R55 ;  /* 0x3fe666663a377823 */ /* 0x000fe40000000037 */
[----:B------:R-:W2:Y:S01]  /*4fb0*/  LDG.E.CONSTANT R58, desc[UR16][R32.64+0xc] ;  /* 0x00000c10203a7981 */ /* 0x000ea2000c1e9900 */
[----:B----4-:R-:W-:-:S03]  /*4fc0*/  FADD R60, R60, -R59 ;  /* 0x8000003b3c3c7221 */ /* 0x010fc60000000000 */
[----:B------:R-:W4:Y:S01]  /*4fd0*/  LDG.E.CONSTANT R59, desc[UR16][R32.64+-0x10] ;  /* 0xfffff010203b7981 */ /* 0x000f22000c1e9900 */
[----:B-----5:R-:W-:Y:S01]  /*4fe0*/  FADD R54, R54, -R61 ;  /* 0x8000003d36367221 */ /* 0x020fe20000000000 */
[----:B---3--:R-:W-:Y:S02]  /*4ff0*/  FADD R57, R57, -R44 ;  /* 0x8000002c39397221 */ /* 0x008fe40000000000 */
[----:B------:R-:W0:Y:S02]  /*5000*/  LDC.64 R44, c[0x0][0x3e8] ;  /* 0x0000fa00ff2c7b82 */ /* 0x000e240000000a00 */
[----:B------:R-:W-:Y:S01]  /*5010*/  FMUL R61, R57, 1.3999999761581420898 ;  /* 0x3fb33333393d7820 */ /* 0x000fe20000400000 */
[----:B0-----:R-:W-:-:S05]  /*5020*/  IMAD.WIDE R56, R38, 0x4, R44 ;  /* 0x0000000426387825 */ /* 0x001fca00078e022c */
[----:B------:R-:W3:Y:S04]  /*5030*/  LDG.E.CONSTANT R44, desc[UR16][R56.64] ;  /* 0x00000010382c7981 */ /* 0x000ee8000c1e9900 */
[----:B------:R-:W3:Y:S04]  /*5040*/  LDG.E.CONSTANT R45, desc[UR16][R56.64+-0x4] ;  /* 0xfffffc10382d7981 */ /* 0x000ee8000c1e9900 */
[----:B------:R-:W5:Y:S04]  /*5050*/  LDG.E.CONSTANT R32, desc[UR16][R56.64+0x4] ;  /* 0x0000041038207981 */ /* 0x000f68000c1e9900 */
[----:B------:R-:W5:Y:S01]  /*5060*/  LDG.E.CONSTANT R33, desc[UR16][R56.64+-0x8] ;  /* 0xfffff81038217981 */ /* 0x000f62000c1e9900 */
[----:B------:R-:W-:Y:S01]  /*5070*/  FFMA R54, R54, 1.2000000476837158203, R61 ;  /* 0x3f99999a36367823 */ /* 0x000fe2000000003d */
[----:B--2---:R-:W-:-:S02]  /*5080*/  FADD R53, R48, -R53 ;  /* 0x8000003530357221 */ /* 0x004fc40000000000 */
[----:B------:R-:W2:Y:S02]  /*5090*/  LDG.E.CONSTANT R61, desc[UR16][R56.64+-0xc] ;  /* 0xfffff410383d7981 */ /* 0x000ea4000c1e9900 */
[----:B------:R-:W-:Y:S02]  /*50a0*/  FFMA R48, R53, 1.6000000238418579102, R54 ;  /* 0x3fcccccd35307823 */ /* 0x000fe40000000036 */
[----:B------:R-:W2:Y:S01]  /*50b0*/  LDG.E.CONSTANT R54, desc[UR16][R56.64+0x8] ;  /* 0x0000081038367981 */ /* 0x000ea2000c1e9900 */
[----:B----4-:R-:W-:Y:S01]  /*50c0*/  FADD R59, R58, -R59 ;  /* 0x8000003b3a3b7221 */ /* 0x010fe20000000000 */
[----:B------:R-:W-:Y:S02]  /*50d0*/  FFMA R46, R60, 1.7999999523162841797, R46 ;  /* 0x3fe666663c2e7823 */ /* 0x000fe4000000002e */
[----:B------:R-:W4:Y:S04]  /*50e0*/  LDG.E.CONSTANT R53, desc[UR16][R56.64+0xc] ;  /* 0x00000c1038357981 */ /* 0x000f28000c1e9900 */
[----:B------:R0:W4:Y:S01]  /*50f0*/  LDG.E.CONSTANT R60, desc[UR16][R56.64+-0x10] ;  /* 0xfffff010383c7981 */ /* 0x000122000c1e9900 */
[----:B---3--:R-:W-:Y:S01]  /*5100*/  FADD R58, R44, -R45 ;  /* 0x8000002d2c3a7221 */ /* 0x008fe20000000000 */
[----:B-----5:R-:W-:-:S02]  /*5110*/  FADD R44, R32, -R33 ;  /* 0x80000021202c7221 */ /* 0x020fc40000000000 */
[----:B------:R-:W1:Y:S02]  /*5120*/  LDC.64 R32, c[0x0][0x3f0] ;  /* 0x0000fc00ff207b82 */ /* 0x000e640000000a00 */
[----:B0-----:R-:W-:Y:S01]  /*5130*/  FMUL R57, R44, 1.3999999761581420898 ;  /* 0x3fb333332c397820 */ /* 0x001fe20000400000 */
[----:B--2---:R-:W-:Y:S01]  /*5140*/  FADD R54, R54, -R61 ;  /* 0x8000003d36367221 */ /* 0x004fe20000000000 */
[----:B-1----:R-:W-:-:S05]  /*5150*/  IMAD.WIDE R44, R38, 0x4, R32 ;  /* 0x00000004262c7825 */ /* 0x002fca00078e0220 */
[----:B------:R-:W2:Y:S04]  /*5160*/  LDG.E.CONSTANT R32, desc[UR16][R44.64+0x4] ;  /* 0x000004102c207981 */ /* 0x000ea8000c1e9900 */
[----:B------:R-:W2:Y:S04]  /*5170*/  LDG.E.CONSTANT R33, desc[UR16][R44.64+-0x8] ;  /* 0xfffff8102c217981 */ /* 0x000ea8000c1e9900 */
[----:B------:R-:W3:Y:S04]  /*5180*/  LDG.E.CONSTANT R61, desc[UR16][R44.64] ;  /* 0x000000102c3d7981 */ /* 0x000ee8000c1e9900 */
[----:B------:R-:W3:Y:S01]  /*5190*/  LDG.E.CONSTANT R56, desc[UR16][R44.64+-0x4] ;  /* 0xfffffc102c387981 */ /* 0x000ee2000c1e9900 */
[----:B------:R-:W-:Y:S01]  /*51a0*/  FFMA R57, R58, 1.2000000476837158203, R57 ;  /* 0x3f99999a3a397823 */ /* 0x000fe20000000039 */
[----:B------:R-:W-:-:S02]  /*51b0*/  FFMA R58, R59, 1.7999999523162841797, R48 ;  /* 0x3fe666663b3a7823 */ /* 0x000fc40000000030 */
[----:B------:R-:W5:Y:S01]  /*51c0*/  LDG.E.CONSTANT R59, desc[UR16][R44.64+0x8] ;  /* 0x000008102c3b7981 */ /* 0x000f62000c1e9900 */
[----:B------:R-:W-:-:S03]  /*51d0*/  FFMA R48, R54, 1.6000000238418579102, R57 ;  /* 0x3fcccccd36307823 */ /* 0x000fc60000000039 */
[----:B------:R-:W5:Y:S01]  /*51e0*/  LDG.E.CONSTANT R54, desc[UR16][R44.64+-0xc] ;  /* 0xfffff4102c367981 */ /* 0x000f62000c1e9900 */
[----:B----4-:R-:W-:-:S03]  /*51f0*/  FADD R57, R53, -R60 ;  /* 0x8000003c35397221 */ /* 0x010fc60000000000 */
[----:B------:R-:W4:Y:S01]  /*5200*/  LDG.E.CONSTANT R53, desc[UR16][R44.64+0xc] ;  /* 0x00000c102c357981 */ /* 0x000f22000c1e9900 */
[----:B--2---:R-:W-:-:S04]  /*5210*/  FADD R32, R32, -R33 ;  /* 0x8000002120207221 */ /* 0x004fc80000000000 */
[----:B------:R-:W-:Y:S01]  /*5220*/  FMUL R33, R32, 1.3999999761581420898 ;  /* 0x3fb3333320217820 */ /* 0x000fe20000400000 */
[----:B---3--:R-:W-:Y:S02]  /*5230*/  FADD R60, R61, -R56 ;  /* 0x800000383d3c7221 */ /* 0x008fe40000000000 */
[----:B------:R0:W4:Y:S02]  /*5240*/  LDG.E.CONSTANT R56, desc[UR16][R44.64+-0x10] ;  /* 0xfffff0102c387981 */ /* 0x000124000c1e9900 */
[----:B------:R-:W-:Y:S02]  /*5250*/  FFMA R60, R60, 1.2000000476837158203, R33 ;  /* 0x3f99999a3c3c7823 */ /* 0x000fe40000000021 */
[----:B------:R-:W1:Y:S01]  /*5260*/  LDC.64 R32, c[0x0][0x380] ;  /* 0x0000e000ff207b82 */ /* 0x000e620000000a00 */
[----:B-----5:R-:W-:Y:S01]  /*5270*/  FADD R61, R59, -R54 ;  /* 0x800000363b3d7221 */ /* 0x020fe20000000000 */
[----:B-1----:R-:W-:-:S05]  /*5280*/  IMAD.WIDE R32, R39, 0x4, R32 ;  /* 0x0000000427207825 */ /* 0x002fca00078e0220 */
[----:B------:R-:W2:Y:S01]  /*5290*/  LDG.E R54, desc[UR16][R32.64] ;  /* 0x0000001020367981 */ /* 0x000ea2000c1e1900 */
[----:B------:R-:W-:Y:S01]  /*52a0*/  FFMA R57, R57, 1.7999999523162841797, R48 ;  /* 0x3fe6666639397823 */ /* 0x000fe20000000030 */
[----:B------:R-:W-:Y:S01]  /*52b0*/  FMUL R48, R17, UR8 ;  /* 0x0000000811307c20 */ /* 0x000fe20008400000 */
[----:B------:R-:W-:Y:S01]  /*52c0*/  FMUL R50, R50, UR11 ;  /* 0x0000000b32327c20 */ /* 0x000fe20008400000 */
[----:B------:R-:W-:Y:S01]  /*52d0*/  FFMA R60, R61, 1.6000000238418579102, R60 ;  /* 0x3fcccccd3d3c7823 */ /* 0x000fe2000000003c */
[----:B------:R-:W-:Y:S01]  /*52e0*/  FMUL R18, R18, UR8 ;  /* 0x0000000812127c20 */ /* 0x000fe20008400000 */
[----:B------:R-:W-:Y:S01]  /*52f0*/  FMUL R55, R55, UR10 ;  /* 0x0000000a37377c20 */ /* 0x000fe20008400000 */
[----:B0-----:R-:W-:Y:S01]  /*5300*/  FMUL R44, R50, R48 ;  /* 0x00000030322c7220 */ /* 0x001fe20000400000 */
[----:B------:R-:W-:Y:S01]  /*5310*/  FMUL R17, R16, UR8 ;  /* 0x0000000810117c20 */ /* 0x000fe20008400000 */
[----:B------:R-:W-:Y:S01]  /*5320*/  FMUL R59, R58, UR9 ;  /* 0x000000093a3b7c20 */ /* 0x000fe20008400000 */
[----:B------:R-:W-:-:S03]  /*5330*/  FMUL R14, R14, UR8 ;  /* 0x000000080e0e7c20 */ /* 0x000fc60008400000 */
[----:B------:R-:W-:Y:S01]  /*5340*/  FFMA R46, R46, UR10, R59 ;  /* 0x0000000a2e2e7c23 */ /* 0x000fe2000800003b */
[----:B----4-:R-:W-:Y:S01]  /*5350*/  FADD R45, R53, -R56 ;  /* 0x80000038352d7221 */ /* 0x010fe20000000000 */
[----:B------:R-:W-:-:S03]  /*5360*/  FFMA R53, R55, R18, R44 ;  /* 0x0000001237357223 */ /* 0x000fc6000000002c */
[----:B------:R-:W-:Y:S02]  /*5370*/  FFMA R60, R45, 1.7999999523162841797, R60 ;  /* 0x3fe666662d3c7823 */ /* 0x000fe4000000003c */
[----:B------:R-:W0:Y:S01]  /*5380*/  LDC.64 R44, c[0x0][0x388] ;  /* 0x0000e200ff2c7b82 */ /* 0x000e220000000a00 */
[----:B------:R-:W-:Y:S01]  /*5390*/  FMUL R18, R57, UR9 ;  /* 0x0000000939127c20 */ /* 0x000fe20008400000 */
[----:B------:R-:W-:-:S03]  /*53a0*/  FMUL R16, R60, UR9 ;  /* 0x000000093c107c20 */ /* 0x000fc60008400000 */
[----:B------:R-:W-:Y:S01]  /*53b0*/  FFMA R43, R43, UR11, R18 ;  /* 0x0000000b2b2b7c23 */ /* 0x000fe20008000012 */
[----:B------:R-:W-:Y:S01]  /*53c0*/  FMUL R18, R15, UR8 ;  /* 0x000000080f127c20 */ /* 0x000fe20008400000 */
[----:B------:R-:W-:Y:S01]  /*53d0*/  FFMA R53, R16, R17, R53 ;  /* 0x0000001110357223 */ /* 0x000fe20000000035 */
[----:B------:R-:W-:-:S03]  /*53e0*/  FMUL R56, R47, UR11 ;  /* 0x0000000b2f387c20 */ /* 0x000fc60008400000 */
[----:B------:R-:W-:Y:S01]  /*53f0*/  FFMA R53, R18, R43, R53 ;  /* 0x0000002b12357223 */ /* 0x000fe20000000035 */
[----:B------:R-:W-:Y:S01]  /*5400*/  FFMA R49, R49, UR10, R56 ;  /* 0x0000000a31317c23 */ /* 0x000fe20008000038 */
[----:B------:R-:W-:Y:S02]  /*5410*/  FMUL R56, R13, UR8 ;  /* 0x000000080d387c20 */ /* 0x000fe40008400000 */
[----:B------:R-:W-:-:S04]  /*5420*/  FFMA R53, R14, R46, R53 ;  /* 0x0000002e0e357223 */ /* 0x000fc80000000035 */
[----:B------:R-:W-:Y:S01]  /*5430*/  FFMA R53, R56, R49, R53 ;  /* 0x0000003138357223 */ /* 0x000fe20000000035 */
[----:B0-----:R-:W-:-:S04]  /*5440*/  IMAD.WIDE R44, R39, 0x4, R44 ;  /* 0x00000004272c7825 */ /* 0x001fc800078e022c */
[----:B--2---:R-:W-:-:S05]  /*5450*/  FADD R57, R53, R54 ;  /* 0x0000003635397221 */ /* 0x004fca0000000000 */
[----:B------:R0:W-:Y:S04]  /*5460*/  STG.E desc[UR16][R32.64], R57 ;  /* 0x0000003920007986 */ /* 0x0001e8000c101910 */
[----:B------:R-:W2:Y:S01]  /*5470*/  LDG.E R47, desc[UR16][R44.64] ;  /* 0x000000102c2f7981 */ /* 0x000ea2000c1e1900 */
[----:B------:R-:W-:-:S04]  /*5480*/  FMUL R13, R12, UR8 ;  /* 0x000000080c0d7c20 */ /* 0x000fc80008400000 */
[----:B------:R-:W-:Y:S02]  /*5490*/  FMUL R54, R50, R13 ;  /* 0x0000000d32367220 */ /* 0x000fe40000400000 */
[----:B------:R-:W1:Y:S01]  /*54a0*/  LDC.64 R12, c[0x0][0x390] ;  /* 0x0000e400ff0c7b82 */ /* 0x000e620000000a00 */
[----:B------:R-:W-:Y:S01]  /*54b0*/  FMUL R53, R11, UR8 ;  /* 0x000000080b357c20 */ /* 0x000fe20008400000 */
[----:B------:R-:W-:Y:S01]  /*54c0*/  FFMA R59, R55, R48, R54 ;  /* 0x00000030373b7223 */ /* 0x000fe20000000036 */
[----:B------:R-:W-:-:S03]  /*54d0*/  FMUL R15, R10, UR8 ;  /* 0x000000080a0f7c20 */ /* 0x000fc60008400000 */
[----:B------:R-:W-:Y:S01]  /*54e0*/  FFMA R10, R16, R53, R59 ;  /* 0x00000035100a7223 */ /* 0x000fe2000000003b */
[----:B------:R-:W-:-:S03]  /*54f0*/  FMUL R11, R9, UR8 ;  /* 0x00000008090b7c20 */ /* 0x000fc60008400000 */
[----:B------:R-:W-:Y:S01]  /*5500*/  FFMA R9, R43, R15, R10 ;  /* 0x0000000f2b097223 */ /* 0x000fe2000000000a */
[----:B------:R-:W-:-:S03]  /*5510*/  FMUL R10, R8, UR8 ;  /* 0x00000008080a7c20 */ /* 0x000fc60008400000 */
[----:B------:R-:W-:-:S04]  /*5520*/  FFMA R8, R46, R11, R9 ;  /* 0x0000000b2e087223 */ /* 0x000fc80000000009 */
[----:B------:R-:W-:Y:S01]  /*5530*/  FFMA R8, R49, R10, R8 ;  /* 0x0000000a31087223 */ /* 0x000fe20000000008 */
[----:B-1----:R-:W-:-:S04]  /*5540*/  IMAD.WIDE R12, R39, 0x4, R12 ;  /* 0x00000004270c7825 */ /* 0x002fc800078e020c */
[----:B--2---:R-:W-:Y:S01]  /*5550*/  FADD R47, R8, R47 ;  /* 0x0000002f082f7221 */ /* 0x004fe20000000000 */
[----:B0-----:R-:W-:Y:S01]  /*5560*/  FMUL R32, R50, R53 ;  /* 0x0000003532207220 */ /* 0x001fe20000400000 */
[----:B------:R-:W0:Y:S03]  /*5570*/  LDC.64 R8, c[0x0][0x398] ;  /* 0x0000e600ff087b82 */ /* 0x000e260000000a00 */
[----:B------:R1:W-:Y:S04]  /*5580*/  STG.E desc[UR16][R44.64], R47 ;  /* 0x0000002f2c007986 */ /* 0x0003e8000c101910 */
[----:B------:R-:W2:Y:S01]  /*5590*/  LDG.E R33, desc[UR16][R12.64] ;  /* 0x000000100c217981 */ /* 0x000ea2000c1e1900 */
[----:B------:R-:W-:Y:S01]  /*55a0*/  FFMA R17, R55, R17, R32 ;  /* 0x0000001137117223 */ /* 0x000fe20000000020 */
[----:B------:R-:W-:-:S04]  /*55b0*/  FMUL R7, R7, UR8 ;  /* 0x0000000807077c20 */ /* 0x000fc80008400000 */
[----:B------:R-:W-:Y:S01]  /*55c0*/  FFMA R32, R16, R7, R17 ;  /* 0x0000000710207223 */ /* 0x000fe20000000011 */
[----:B------:R-:W-:Y:S01]  /*55d0*/  FMUL R17, R6, UR8 ;  /* 0x0000000806117c20 */ /* 0x000fe20008400000 */
[----:B------:R-:W-:-:S03]  /*55e0*/  FMUL R7, R5, UR8 ;  /* 0x0000000805077c20 */ /* 0x000fc60008400000 */
[----:B------:R-:W-:Y:S01]  /*55f0*/  FFMA R5, R43, R17, R32 ;  /* 0x000000112b057223 */ /* 0x000fe20000000020 */
[----:B------:R-:W-:-:S03]  /*5600*/  FMUL R6, R4, UR8 ;  /* 0x0000000804067c20 */ /* 0x000fc60008400000 */
[----:B------:R-:W-:-:S04]  /*5610*/  FFMA R4, R46, R7, R5 ;  /* 0x000000072e047223 */ /* 0x000fc80000000005 */
[----:B------:R-:W-:Y:S01]  /*5620*/  FFMA R4, R49, R6, R4 ;  /* 0x0000000631047223 */ /* 0x000fe20000000004 */
[----:B0-----:R-:W-:-:S04]  /*5630*/  IMAD.WIDE R8, R39, 0x4, R8 ;  /* 0x0000000427087825 */ /* 0x001fc800078e0208 */
[----:B--2---:R-:W-:Y:S01]  /*5640*/  FADD R33, R4, R33 ;  /* 0x0000002104217221 */ /* 0x004fe20000000000 */
[----:B------:R-:W-:Y:S01]  /*5650*/  FMUL R32, R50, R15 ;  /* 0x0000000f32207220 */ /* 0x000fe20000400000 */
[----:B------:R-:W0:Y:S03]  /*5660*/  LDC.64 R4, c[0x0][0x3a0] ;  /* 0x0000e800ff047b82 */ /* 0x000e260000000a00 */
[----:B------:R2:W-:Y:S04]  /*5670*/  STG.E desc[UR16][R12.64], R33 ;  /* 0x000000210c007986 */ /* 0x0005e8000c101910 */
[----:B-1----:R-:W3:Y:S01]  /*5680*/  LDG.E R45, desc[UR16][R8.64] ;  /* 0x00000010082d7981 */ /* 0x002ee2000c1e1900 */
        /* <DEDUP_REMOVED lines=8> */
[----:B0-----:R-:W-:-:S04]  /*5710*/  IMAD.WIDE R4, R39, 0x4, R4 ;  /* 0x0000000427047825 */ /* 0x001fc800078e0204 */
[----:B--2---:R-:W-:Y:S01]  /*5720*/  FMUL R12, R50, R11 ;  /* 0x0000000b320c7220 */ /* 0x004fe20000400000 */
[----:B---3--:R-:W-:Y:S02]  /*5730*/  FADD R45, R2, R45 ;  /* 0x0000002d022d7221 */ /* 0x008fe40000000000 */
[----:B------:R-:W0:Y:S03]  /*5740*/  LDC.64 R2, c[0x0][0x3a8] ;  /* 0x0000ea00ff027b82 */ /* 0x000e260000000a00 */
[----:B------:R1:W-:Y:S04]  /*5750*/  STG.E desc[UR16][R8.64], R45 ;  /* 0x0000002d08007986 */ /* 0x0003e8000c101910 */
[----:B------:R-:W2:Y:S01]  /*5760*/  LDG.E R13, desc[UR16][R4.64] ;  /* 0x00000010040d7981 */ /* 0x000ea2000c1e1900 */
[----:B------:R-:W-:-:S04]  /*5770*/  FFMA R11, R55, R14, R12 ;  /* 0x0000000e370b7223 */ /* 0x000fc8000000000c */
[----:B------:R-:W-:Y:S01]  /*5780*/  FFMA R12, R16, R7, R11 ;  /* 0x00000007100c7223 */ /* 0x000fe2000000000b */
[----:B------:R-:W-:-:S03]  /*5790*/  FMUL R52, R52, UR8 ;  /* 0x0000000834347c20 */ /* 0x000fc60008400000 */
[----:B------:R-:W-:-:S04]  /*57a0*/  FFMA R7, R43, R32, R12 ;  /* 0x000000202b077223 */ /* 0x000fc8000000000c */
[----:B------:R-:W-:Y:S01]  /*57b0*/  FFMA R52, R46, R52, R7 ;  /* 0x000000342e347223 */ /* 0x000fe20000000007 */
[----:B------:R-:W-:-:S04]  /*57c0*/  FMUL R7, R30, UR8 ;  /* 0x000000081e077c20 */ /* 0x000fc80008400000 */
[----:B------:R-:W-:Y:S01]  /*57d0*/  FFMA R52, R49, R7, R52 ;  /* 0x0000000731347223 */ /* 0x000fe20000000034 */
[----:B0-----:R-:W-:-:S04]  /*57e0*/  IMAD.WIDE R2, R39, 0x4, R2 ;  /* 0x0000000427027825 */ /* 0x001fc800078e0202 */
[----:B--2---:R-:W-:-:S05]  /*57f0*/  FADD R13, R52, R13 ;  /* 0x0000000d340d7221 */ /* 0x004fca0000000000 */
[----:B------:R0:W-:Y:S04]  /*5800*/  STG.E desc[UR16][R4.64], R13 ;  /* 0x0000000d04007986 */ /* 0x0001e8000c101910 */
[----:B-1----:R-:W2:Y:S01]  /*5810*/  LDG.E R9, desc[UR16][R2.64] ;  /* 0x0000001002097981 */ /* 0x002ea2000c1e1900 */
[----:B------:R-:W-:-:S04]  /*5820*/  FMUL R10, R50, R10 ;  /* 0x0000000a320a7220 */ /* 0x000fc80000400000 */
[----:B------:R-:W-:-:S04]  /*5830*/  FFMA R55, R55, R56, R10 ;  /* 0x0000003837377223 */ /* 0x000fc8000000000a */
[----:B------:R-:W-:-:S04]  /*5840*/  FFMA R6, R16, R6, R55 ;  /* 0x0000000610067223 */ /* 0x000fc80000000037 */
[----:B------:R-:W-:Y:S01]  /*5850*/  FFMA R43, R43, R18, R6 ;  /* 0x000000122b2b7223 */ /* 0x000fe20000000006 */
[----:B------:R-:W-:-:S03]  /*5860*/  FMUL R0, R0, UR8 ;  /* 0x0000000800007c20 */ /* 0x000fc60008400000 */
[----:B------:R-:W-:-:S04]  /*5870*/  FFMA R46, R46, R7, R43 ;  /* 0x000000072e2e7223 */ /* 0x000fc8000000002b */
[----:B------:R-:W-:Y:S01]  /*5880*/  FFMA R0, R49, R0, R46 ;  /* 0x0000000031007223 */ /* 0x000fe2000000002e */
[----:B------:R-:W-:-:S04]  /*5890*/  IADD3 R19, PT, PT, R19, 0x1, RZ ;  /* 0x0000000113137810 */ /* 0x000fc80007ffe0ff */
[----:B------:R-:W-:Y:S01]  /*58a0*/  ISETP.NE.AND P0, PT, R19, RZ, PT ;  /* 0x000000ff1300720c */ /* 0x000fe20003f05270 */
[C---:B------:R-:W-:Y:S02]  /*58b0*/  IMAD R37, R31.reuse, UR18, R37 ;  /* 0x000000121f257c24 */ /* 0x040fe4000f8e0225 */
[C---:B------:R-:W-:Y:S02]  /*58c0*/  IMAD R34, R31.reuse, UR18, R34 ;  /* 0x000000121f227c24 */ /* 0x040fe4000f8e0222 */
[C---:B------:R-:W-:Y:S02]  /*58d0*/  IMAD R29, R31.reuse, UR18, R29 ;  /* 0x000000121f1d7c24 */ /* 0x040fe4000f8e021d */
[C---:B------:R-:W-:Y:S02]  /*58e0*/  IMAD R28, R31.reuse, UR18, R28 ;  /* 0x000000121f1c7c24 */ /* 0x040fe4000f8e021c */
[C---:B------:R-:W-:Y:S02]  /*58f0*/  IMAD R36, R31.reuse, UR18, R36 ;  /* 0x000000121f247c24 */ /* 0x040fe4000f8e0224 */
[----:B------:R-:W-:-:S02]  /*5900*/  IMAD R27, R31, UR18, R27 ;  /* 0x000000121f1b7c24 */ /* 0x000fc4000f8e021b */
        /* <DEDUP_REMOVED lines=9> */
[----:B------:R-:W-:Y:S02]  /*59a0*/  IMAD R39, R31, UR18, R39 ;  /* 0x000000121f277c24 */ /* 0x000fe4000f8e0227 */
[----:B--2---:R-:W-:-:S05]  /*59b0*/  FADD R9, R0, R9 ;  /* 0x0000000900097221 */ /* 0x004fca0000000000 */
[----:B------:R0:W-:Y:S01]  /*59c0*/  STG.E desc[UR16][R2.64], R9 ;  /* 0x0000000902007986 */ /* 0x0001e2000c101910 */
[----:B------:R-:W-:Y:S05]  /*59d0*/  @P0 BRA `(.L_x_173) ;  /* 0xffffffa800940947 */ /* 0x000fea000383ffff */
[----:B------:R-:W1:Y:S01]  /*59e0*/  LDCU UR4, c[0x0][0x374] ;  /* 0x00006e80ff0477ac */ /* 0x000e620008000800 */
[----:B0-----:R-:W1:Y:S01]  /*59f0*/  LDC R3, c[0x0][0x364] ;  /* 0x0000d900ff037b82 */ /* 0x001e620000000800 */
[----:B------:R-:W0:Y:S01]  /*5a00*/  LDCU UR5, c[0x0][0x4bc] ;  /* 0x00009780ff0577ac */ /* 0x000e220008000800 */
[----:B-1----:R-:W-:-:S05]  /*5a10*/  IMAD R40, R3, UR4, R40 ;  /* 0x0000000403287c24 */ /* 0x002fca000f8e0228 */
[----:B0-----:R-:W-:-:S13]  /*5a20*/  ISETP.GE.AND P0, PT, R40, UR5, PT ;  /* 0x0000000528007c0c */ /* 0x001fda000bf06270 */
[----:B------:R-:W-:Y:S05]  /*5a30*/  @!P0 BRA `(.L_x_174) ;  /* 0xffffffa400d08947 */ /* 0x000fea000383ffff */
.L_x_1:
[----:B------:R-:W-:Y:S05]  /*5a40*/  BSYNC.RECONVERGENT B0 ;  /* 0x0000000000007941 */ /* 0x000fea0003800200 */
.L_x_0:
[----:B------:R-:W0:Y:S01]  /*5a50*/  LDCU UR4, c[0x0][0x370] ;  /* 0x00006e00ff0477ac */ /* 0x000e220008000800 */
[----:B------:R-:W0:Y:S01]  /*5a60*/  LDC R0, c[0x0][0x360] ;  /* 0x0000d800ff007b82 */ /* 0x000e220000000800 */
[----:B------:R-:W1:Y:S01]  /*5a70*/  LDCU UR5, c[0x0][0x4b4] ;  /* 0x00009680ff0577ac */ /* 0x000e620008000800 */
[----:B0-----:R-:W-:-:S05]  /*5a80*/  IMAD R41, R0, UR4, R41 ;  /* 0x0000000400297c24 */ /* 0x001fca000f8e0229 */
[----:B-1----:R-:W-:-:S13]  /*5a90*/  ISETP.GE.AND P0, PT, R41, UR5, PT ;  /* 0x0000000529007c0c */ /* 0x002fda000bf06270 */
[----:B------:R-:W-:Y:S05]  /*5aa0*/  @!P0 BRA `(.L_x_175) ;  /* 0xffffffa400a08947 */ /* 0x000fea000383ffff */
[----:B------:R-:W-:Y:S05]  /*5ab0*/  EXIT ;  /* 0x000000000000794d */ /* 0x000fea0003800000 */
        .weak           $__internal_0_$__cuda_sm20_rcp_rn_f32_slowpath
        .type           $__internal_0_$__cuda_sm20_rcp_rn_f32_slowpath,@function
        .size           $__internal_0_$__cuda_sm20_rcp_rn_f32_slowpath,(.L_x_700 - $__internal_0_$__cuda_sm20_rcp_rn_f32_slowpath)
$__internal_0_$__cuda_sm20_rcp_rn_f32_slowpath:
[----:B------:R-:W-:Y:S01]  /*5ac0*/  SHF.L.U32 R43, R0, 0x1, RZ ;  /* 0x00000001002b7819 */ /* 0x000fe200000006ff */
[----:B------:R-:W-:Y:S03]  /*5ad0*/  BSSY.RECONVERGENT B1, `(.L_x_176) ;  /* 0x0000030000017945 */ /* 0x000fe60003800200 */
[----:B------:R-:W-:-:S04]  /*5ae0*/  SHF.R.U32.HI R43, RZ, 0x18, R43 ;  /* 0x00000018ff2b7819 */ /* 0x000fc8000001162b */
[----:B------:R-:W-:-:S13]  /*5af0*/  ISETP.NE.U32.AND P0, PT, R43, RZ, PT ;  /* 0x000000ff2b00720c */ /* 0x000fda0003f05070 */
[----:B------:R-:W-:Y:S05]  /*5b00*/  @P0 BRA `(.L_x_177) ;  /* 0x0000000000280947 */ /* 0x000fea0003800000 */
[----:B------:R-:W-:-:S04]  /*5b10*/  SHF.L.U32 R43, R0, 0x1, RZ ;  /* 0x00000001002b7819 */ /* 0x000fc800000006ff */
[----:B------:R-:W-:-:S13]  /*5b20*/  ISETP.NE.AND P0, PT, R43, RZ, PT ;  /* 0x000000ff2b00720c */ /* 0x000fda0003f05270 */
[----:B------:R-:W-:Y:S01]  /*5b30*/  @P0 FFMA R46, R0, 1.84467440737095516160e+19, RZ ;  /* 0x5f800000002e0823 */ /* 0x000fe200000000ff */
[----:B------:R-:W-:Y:S08]  /*5b40*/  @!P0 MUFU.RCP R45, R0 ;  /* 0x00000000002d8308 */ /* 0x000ff00000001000 */
[----:B------:R-:W0:Y:S02]  /*5b50*/  @P0 MUFU.RCP R43, R46 ;  /* 0x0000002e002b0308 */ /* 0x000e240000001000 */
[----:B0-----:R-:W-:-:S04]  /*5b60*/  @P0 FFMA R48, R46, R43, -1 ;  /* 0xbf8000002e300423 */ /* 0x001fc8000000002b */
[----:B------:R-:W-:-:S04]  /*5b70*/  @P0 FADD.FTZ R48, -R48, -RZ ;  /* 0x800000ff30300221 */ /* 0x000fc80000010100 */
[----:B------:R-:W-:-:S04]  /*5b80*/  @P0 FFMA R48, R43, R48, R43 ;  /* 0x000000302b300223 */ /* 0x000fc8000000002b */
[----:B------:R-:W-:Y:S01]  /*5b90*/  @P0 FFMA R45, R48, 1.84467440737095516160e+19, RZ ;  /* 0x5f800000302d0823 */ /* 0x000fe200000000ff */
[----:B------:R-:W-:Y:S06]  /*5ba0*/  BRA `(.L_x_178) ;  /* 0x0000000000887947 */ /* 0x000fec0003800000 */
.L_x_177:
[----:B------:R-:W-:-:S04]  /*5bb0*/  IADD3 R45, PT, PT, R43, -0xfd, RZ ;  /* 0xffffff032b2d7810 */ /* 0x000fc80007ffe0ff */
[----:B------:R-:W-:-:S13]  /*5bc0*/  ISETP.GT.U32.AND P0, PT, R45, 0x1, PT ;  /* 0x000000012d00780c */ /* 0x000fda0003f04070 */
[----:B------:R-:W-:Y:S05]  /*5bd0*/  @P0 BRA `(.L_x_179) ;  /* 0x0000000000780947 */ /* 0x000fea0003800000 */
[----:B------:R-:W-:Y:S01]  /*5be0*/  LOP3.LUT R54, R0, 0x7fffff, RZ, 0xc0, !PT ;  /* 0x007fffff00367812 */ /* 0x000fe200078ec0ff */
[----:B------:R-:W-:-:S03]  /*5bf0*/  HFMA2 R48, -RZ, RZ, 0, 1.78813934326171875e-07 ;  /* 0x00000003ff307431 */ /* 0x000fc600000001ff */
[----:B------:R-:W-:-:S04]  /*5c00*/  LOP3.LUT R54, R54, 0x3f800000, RZ, 0xfc, !PT ;  /* 0x3f80000036367812 */ /* 0x000fc800078efcff */
[----:B------:R-:W0:Y:S01]  /*5c10*/  MUFU.RCP R47, R54 ;  /* 0x00000036002f7308 */ /* 0x000e220000001000 */
[----:B------:R-:W-:Y:S01]  /*5c20*/  SHF.L.U32 R48, R48, R45, RZ ;  /* 0x0000002d30307219 */ /* 0x000fe200000006ff */
[----:B0-----:R-:W-:-:S04]  /*5c30*/  FFMA R50, R54, R47, -1 ;  /* 0xbf80000036327423 */ /* 0x001fc8000000002f */
[----:B------:R-:W-:-:S04]  /*5c40*/  FADD.FTZ R50, -R50, -RZ ;  /* 0x800000ff32327221 */ /* 0x000fc80000010100 */
[CCC-:B------:R-:W-:Y:S01]  /*5c50*/  FFMA.RM R46, R47.reuse, R50.reuse, R47.reuse ;  /* 0x000000322f2e7223 */ /* 0x1c0fe2000000402f */
[----:B------:R-:W-:-:S04]  /*5c60*/  FFMA.RP R47, R47, R50, R47 ;  /* 0x000000322f2f7223 */ /* 0x000fc8000000802f */
[C---:B------:R-:W-:Y:S02]  /*5c70*/  LOP3.LUT R49, R46.reuse, 0x7fffff, RZ, 0xc0, !PT ;  /* 0x007fffff2e317812 */ /* 0x040fe400078ec0ff */
[----:B------:R-:W-:Y:S02]  /*5c80*/  FSETP.NEU.FTZ.AND P0, PT, R46, R47, PT ;  /* 0x0000002f2e00720b */ /* 0x000fe40003f1d000 */
[----:B------:R-:W-:Y:S02]  /*5c90*/  LOP3.LUT R49, R49, 0x800000, RZ, 0xfc, !PT ;  /* 0x0080000031317812 */ /* 0x000fe400078efcff */
[----:B------:R-:W-:Y:S02]  /*5ca0*/  SEL R46, RZ, 0xffffffff, !P0 ;  /* 0xffffffffff2e7807 */ /* 0x000fe40004000000 */
[----:B------:R-:W-:Y:S02]  /*5cb0*/  LOP3.LUT R48, R48, R49, RZ, 0xc0, !PT ;  /* 0x0000003130307212 */ /* 0x000fe400078ec0ff */
[----:B------:R-:W-:-:S02]  /*5cc0*/  IADD3 R46, PT, PT, -R46, RZ, RZ ;  /* 0x000000ff2e2e7210 */ /* 0x000fc40007ffe1ff */
[-C--:B------:R-:W-:Y:S02]  /*5cd0*/  SHF.R.U32.HI R48, RZ, R45.reuse, R48 ;  /* 0x0000002dff307219 */ /* 0x080fe40000011630 */
[----:B------:R-:W-:Y:S02]  /*5ce0*/  LOP3.LUT P1, RZ, R46, R45, R49, 0xf8, !PT ;  /* 0x0000002d2eff7212 */ /* 0x000fe4000782f831 */
[C---:B------:R-:W-:Y:S02]  /*5cf0*/  LOP3.LUT P0, RZ, R48.reuse, 0x1, RZ, 0xc0, !PT ;  /* 0x0000000130ff7812 */ /* 0x040fe4000780c0ff */
[----:B------:R-:W-:Y:S02]  /*5d00*/  LOP3.LUT P2, RZ, R48, 0x2, RZ, 0xc0, !PT ;  /* 0x0000000230ff7812 */ /* 0x000fe4000784c0ff */
[----:B------:R-:W-:Y:S02]  /*5d10*/  IADD3 R46, PT, PT, R43, -0xfc, RZ ;  /* 0xffffff042b2e7810 */ /* 0x000fe40007ffe0ff */
[----:B------:R-:W-:-:S02]  /*5d20*/  PLOP3.LUT P0, PT, P0, P1, P2, 0xe0, 0x0 ;  /* 0x000000000000781c */ /* 0x000fc40000703c20 */
[----:B------:R-:W-:Y:S02]  /*5d30*/  LOP3.LUT P1, RZ, R0, 0x7fffff, RZ, 0xc0, !PT ;  /* 0x007fffff00ff7812 */ /* 0x000fe4000782c0ff */
[----:B------:R-:W-:-:S04]  /*5d40*/  SEL R45, RZ, 0x1, !P0 ;  /* 0x00000001ff2d7807 */ /* 0x000fc80004000000 */
[----:B------:R-:W-:-:S04]  /*5d50*/  IADD3 R45, PT, PT, -R45, RZ, RZ ;  /* 0x000000ff2d2d7210 */ /* 0x000fc80007ffe1ff */
[----:B------:R-:W-:Y:S02]  /*5d60*/  ISETP.GE.AND P0, PT, R45, RZ, PT ;  /* 0x000000ff2d00720c */ /* 0x000fe40003f06270 */
[----:B------:R-:W-:-:S11]  /*5d70*/  SHF.R.U32.HI R45, RZ, R46, R49 ;  /* 0x0000002eff2d7219 */ /* 0x000fd60000011631 */
[----:B------:R-:W-:-:S04]  /*5d80*/  @!P0 IADD3 R45, PT, PT, R45, 0x1, RZ ;  /* 0x000000012d2d8810 */ /* 0x000fc80007ffe0ff */
[----:B------:R-:W-:-:S04]  /*5d90*/  @!P1 SHF.L.U32 R45, R45, 0x1, RZ ;  /* 0x000000012d2d9819 */ /* 0x000fc800000006ff */
[----:B------:R-:W-:Y:S01]  /*5da0*/  LOP3.LUT R45, R45, 0x80000000, R0, 0xf8, !PT ;  /* 0x800000002d2d7812 */ /* 0x000fe200078ef800 */
[----:B------:R-:W-:Y:S06]  /*5db0*/  BRA `(.L_x_178) ;  /* 0x0000000000047947 */ /* 0x000fec0003800000 */
.L_x_179:
[----:B------:R0:W1:Y:S02]  /*5dc0*/  MUFU.RCP R45, R0 ;  /* 0x00000000002d7308 */ /* 0x0000640000001000 */
.L_x_178:
[----:B------:R-:W-:Y:S05]  /*5dd0*/  BSYNC.RECONVERGENT B1 ;  /* 0x0000000000017941 */ /* 0x000fea0003800200 */
.L_x_176:
[----:B------:R-:W-:Y:S01]  /*5de0*/  HFMA2 R47, -RZ, RZ, 0, 0 ;  /* 0x00000000ff2f7431 */ /* 0x000fe200000001ff */
[----:B------:R-:W-:-:S04]  /*5df0*/  MOV R46, R44 ;  /* 0x0000002c002e7202 */ /* 0x000fc80000000f00 */
[----:B01----:R-:W-:Y:S05]  /*5e00*/  RET.REL.NODEC R46 `(_Z33compute_component_scell_BL_cuda_kPfS_S_S_S_S_PKfS1_S1_S1_S1_S1_S1_S1_S1_S1_S1_S1_S1_S1_S1_S1_S1_S1_S1_S1_S1_S1_S1_S1_S1_S1_S1_S1_S1_S1_ffffiiiiiiiiiii) ;  /* 0xffffffa02e7c7950 */ /* 0x003fea0003c3ffff */
.L_x_180:
[----:B------:R-:W-:-:S00]  /*5e10*/  BRA `(.L_x_180) ;  /* 0xfffffffc00fc7947 */ /* 0x000fc0000383ffff */
[----:B------:R-:W-:-:S00]  /*5e20*/  NOP ;  /* 0x0000000000007918 */ /* 0x000fc00000000000 */
        /* <DEDUP_REMOVED lines=13> */
.L_x_700:


//--------------------- .text._Z33compute_component_scell_BR_cuda_kPfS_S_S_S_S_PKfS1_S1_S1_S1_S1_S1_S1_S1_S1_S1_S1_S1_S1_S1_S1_S1_S1_S1_S1_S1_S1_S1_S1_S1_S1_S1_S1_S1_S1_ffffiiiiiiiiiii --------------------------
	.section	.text._Z33compute_component_scell_BR_cuda_kPfS_S_S_S_S_PKfS1_S1_S1_S1_S1_S1_S1_S1_S1_S1_S1_S1_S1_S1_S1_S1_S1_S1_S1_S1_S1_S1_S1_S1_S1_S1_S1_S1_S1_ffffiiiiiiiiiii,"ax",@progbits
	.align	128
        .global         _Z33compute_component_scell_BR_cuda_kPfS_S_S_S_S_PKfS1_S1_S1_S1_S1_S1_S1_S1_S1_S1_S1_S1_S1_S1_S1_S1_S1_S1_S1_S1_S1_S1_S1_S1_S1_S1_S1_S1_S1_ffffiiiiiiiiiii
        .type           _Z33compute_component_scell_BR_cuda_kPfS_S_S_S_S_PKfS1_S1_S1_S1_S1_S1_S1_S1_S1_S1_S1_S1_S1_S1_S1_S1_S1_S1_S1_S1_S1_S1_S1_S1_S1_S1_S1_S1_S1_ffffiiiiiiiiiii,@function
        .size           _Z33compute_component_scell_BR_cuda_kPfS_S_S_S_S_PKfS1_S1_S1_S1_S1_S1_S1_S1_S1_S1_S1_S1_S1_S1_S1_S1_S1_S1_S1_S1_S1_S1_S1_S1_S1_S1_S1_S1_S1_ffffiiiiiiiiiii,(.L_x_701 - _Z33compute_component_scell_BR_cuda_kPfS_S_S_S_S_PKfS1_S1_S1_S1_S1_S1_S1_S1_S1_S1_S1_S1_S1_S1_S1_S1_S1_S1_S1_S1_S1_S1_S1_S1_S1_S1_S1_S1_S1_ffffiiiiiiiiiii)
        .other          _Z33compute_component_scell_BR_cuda_kPfS_S_S_S_S_PKfS1_S1_S1_S1_S1_S1_S1_S1_S1_S1_S1_S1_S1_S1_S1_S1_S1_S1_S1_S1_S1_S1_S1_S1_S1_S1_S1_S1_S1_ffffiiiiiiiiiii,@"STO_CUDA_ENTRY STV_DEFAULT"
_Z33compute_component_scell_BR_cuda_kPfS_S_S_S_S_PKfS1_S1_S1_S1_S1_S1_S1_S1_S1_S1_S1_S1_S1_S1_S1_S1_S1_S1_S1_S1_S1_S1_S1_S1_S1_S1_S1_S1_S1_ffffiiiiiiiiiii:
.text._Z33compute_component_scell_BR_cuda_kPfS_S_S_S_S_PKfS1_S1_S1_S1_S1_S1_S1_S1_S1_S1_S1_S1_S1_S1_S1_S1_S1_S1_S1_S1_S1_S1_S1_S1_S1_S1_S1_S1_S1_ffffiiiiiiiiiii:
        /* <DEDUP_REMOVED lines=19> */
.L_x_356:
[----:B------:R-:W0:Y:S01]  /*0130*/  LDCU.64 UR4, c[0x0][0x4b8] ;  /* 0x00009700ff0477ac */ /* 0x000e220008000a00 */
[----:B------:R-:W-:Y:S01]  /*0140*/  BSSY.RECONVERGENT B0, `(.L_x_181) ;  /* 0x000058c000007945 */ /* 0x000fe20003800200 */
[----:B0-----:R-:W-:-:S04]  /*0150*/  IADD3 R39, PT, PT, R41, UR4, RZ ;  /* 0x0000000429277c10 */ /* 0x001fc8000fffe0ff */
[----:B------:R-:W-:-:S13]  /*0160*/  ISETP.GE.AND P0, PT, R39, UR5, PT ;  /* 0x0000000527007c0c */ /* 0x000fda000bf06270 */
[----:B------:R-:W-:Y:S05]  /*0170*/  @P0 BRA `(.L_x_182) ;  /* 0x0000005800200947 */ /* 0x000fea0003800000 */
.L_x_355:
[----:B0-----:R-:W0:Y:S01]  /*0180*/  LDC R0, c[0x0][0x4d8] ;  /* 0x00013600ff007b82 */ /* 0x001e220000000800 */
[----:B------:R-:W1:Y:S01]  /*0190*/  LDCU.64 UR6, c[0x0][0x4d0] ;  /* 0x00009a00ff0677ac */ /* 0x000e620008000a00 */
[----:B------:R-:W1:Y:S02]  /*01a0*/  LDCU.128 UR20, c[0x0][0x4c0] ;  /* 0x00009800ff1477ac */ /* 0x000e640008000c00 */
[----:B-1----:R-:W-:Y:S02]  /*01b0*/  UIADD3 UR5, UPT, UPT, UR20, UR6, URZ ;  /* 0x0000000614057290 */ /* 0x002fe4000fffe0ff */
[----:B0-----:R-:W-:Y:S01]  /*01c0*/  IMAD R5, R0, UR20, R39 ;  /* 0x0000001400057c24 */ /* 0x001fe2000f8e0227 */
[----:B------:R-:W-:Y:S02]  /*01d0*/  UIADD3 UR4, UPT, UPT, UR20, -UR21, URZ ;  /* 0x8000001514047290 */ /* 0x000fe4000fffe0ff */
[----:B------:R-:W-:Y:S01]  /*01e0*/  UIADD3 UR6, UPT, UPT, UR5, -0x1, URZ ;  /* 0xffffffff05067890 */ /* 0x000fe2000fffe0ff */
[----:B------:R-:W-:Y:S01]  /*01f0*/  IMAD R38, R5, UR7, R40 ;  /* 0x0000000705267c24 */ /* 0x000fe2000f8e0228 */
[----:B------:R-:W-:-:S02]  /*0200*/  UIADD3 UR12, UPT, UPT, UR5, -0x2, URZ ;  /* 0xfffffffe050c7890 */ /* 0x000fc4000fffe0ff */
[C-C-:B------:R-:W-:Y:S01]  /*0210*/  IMAD R3, R0.reuse, UR5, R39.reuse ;  /* 0x0000000500037c24 */ /* 0x140fe2000f8e0227 */
[----:B------:R-:W-:Y:S01]  /*0220*/  UIADD3 UR13, UPT, UPT, UR5, -0x3, URZ ;  /* 0xfffffffd050d7890 */ /* 0x000fe2000fffe0ff */
[----:B------:R-:W-:Y:S01]  /*0230*/  IADD3 R11, PT, PT, R5, UR23, RZ ;  /* 0x00000017050b7c10 */ /* 0x000fe2000fffe0ff */
[----:B------:R-:W-:Y:S01]  /*0240*/  UIADD3 UR14, UPT, UPT, UR5, -0x4, URZ ;  /* 0xfffffffc050e7890 */ /* 0x000fe2000fffe0ff */
[--C-:B------:R-:W-:Y:S01]  /*0250*/  IMAD R36, R3, UR7, R40.reuse ;  /* 0x0000000703247c24 */ /* 0x100fe2000f8e0228 */
[----:B------:R-:W-:Y:S01]  /*0260*/  UIADD3 UR15, UPT, UPT, UR5, 0x2, URZ ;  /* 0x00000002050f7890 */ /* 0x000fe2000fffe0ff */
[C---:B------:R-:W-:Y:S01]  /*0270*/  IADD3 R23, PT, PT, R11.reuse, -0x4, RZ ;  /* 0xfffffffc0b177810 */ /* 0x040fe20007ffe0ff */
[----:B------:R-:W-:Y:S01]  /*0280*/  UIADD3 UR5, UPT, UPT, UR5, 0x3, URZ ;  /* 0x0000000305057890 */ /* 0x000fe2000fffe0ff */
        /* <DEDUP_REMOVED lines=23> */
[----:B------:R-:W-:-:S07]  /*0400*/  IMAD R20, R11, UR7, R40 ;  /* 0x000000070b147c24 */ /* 0x000fce000f8e0228 */
.L_x_354:
[----:B0-----:R-:W0:Y:S08]  /*0410*/  LDC.64 R2, c[0x0][0x3f8] ;  /* 0x0000fe00ff027b82 */ /* 0x001e300000000a00 */
[----:B------:R-:W1:Y:S01]  /*0420*/  LDC R18, c[0x0][0x4d4] ;  /* 0x00013500ff127b82 */ /* 0x000e620000000800 */
[----:B0-----:R-:W-:-:S05]  /*0430*/  IMAD.WIDE R2, R38, 0x4, R2 ;  /* 0x0000000426027825 */ /* 0x001fca00078e0202 */
[----:B------:R-:W2:Y:S01]  /*0440*/  LDG.E.CONSTANT R0, desc[UR16][R2.64] ;  /* 0x0000001002007981 */ /* 0x000ea2000c1e9900 */
[----:B-1----:R-:W-:-:S03]  /*0450*/  IMAD.WIDE R4, R18, 0x4, R2 ;  /* 0x0000000412047825 */ /* 0x002fc600078e0202 */
[----:B------:R-:W3:Y:S04]  /*0460*/  LDG.E.CONSTANT R9, desc[UR16][R2.64+0x4] ;  /* 0x0000041002097981 */ /* 0x000ee8000c1e9900 */
[----:B------:R-:W2:Y:S04]  /*0470*/  LDG.E.CONSTANT R7, desc[UR16][R4.64] ;  /* 0x0000001004077981 */ /* 0x000ea8000c1e9900 */
        /* <DEDUP_REMOVED lines=12> */
[----:B------:R-:W-:Y:S05]  /*0540*/  CALL.REL.NOINC `($__internal_1_$__cuda_sm20_rcp_rn_f32_slowpath) ;  /* 0x00000054004c7944 */ /* 0x000fea0003c00000 */
[----:B------:R-:W-:Y:S01]  /*0550*/  MOV R17, R45 ;  /* 0x0000002d00117202 */ /* 0x000fe20000000f00 */
[----:B------:R-:W-:Y:S06]  /*0560*/  BRA `(.L_x_185) ;  /* 0x0000000000107947 */ /* 0x000fec0003800000 */
.L_x_184:
[----:B------:R-:W0:Y:S02]  /*0570*/  MUFU.RCP R17, R6 ;  /* 0x0000000600117308 */ /* 0x000e240000001000 */
[----:B0-----:R-:W-:-:S04]  /*0580*/  FFMA R0, R6, R17, -1 ;  /* 0xbf80000006007423 */ /* 0x001fc80000000011 */
[----:B------:R-:W-:-:S04]  /*0590*/  FADD.FTZ R0, -R0, -RZ ;  /* 0x800000ff00007221 */ /* 0x000fc80000010100 */
[----:B------:R-:W-:-:S07]  /*05a0*/  FFMA R17, R17, R0, R17 ;  /* 0x0000000011117223 */ /* 0x000fce0000000011 */
.L_x_185:
[----:B------:R-:W-:Y:S05]  /*05b0*/  BSYNC.RECONVERGENT B2 ;  /* 0x0000000000027941 */ /* 0x000fea0003800200 */
.L_x_183:
[----:B------:R-:W0:Y:S02]  /*05c0*/  LDC.64 R2, c[0x0][0x400] ;  /* 0x00010000ff027b82 */ /* 0x000e240000000a00 */
[----:B0-----:R-:W-:-:S05]  /*05d0*/  IMAD.WIDE R2, R38, 0x4, R2 ;  /* 0x0000000426027825 */ /* 0x001fca00078e0202 */
[----:B------:R-:W2:Y:S01]  /*05e0*/  LDG.E.CONSTANT R0, desc[UR16][R2.64] ;  /* 0x0000001002007981 */ /* 0x000ea2000c1e9900 */
[----:B------:R-:W-:-:S03]  /*05f0*/  IMAD.WIDE R4, R18, 0x4, R2 ;  /* 0x0000000412047825 */ /* 0x000fc600078e0202 */
        /* <DEDUP_REMOVED lines=17> */
.L_x_187:
[----:B------:R-:W0:Y:S02]  /*0710*/  MUFU.RCP R16, R7 ;  /* 0x0000000700107308 */ /* 0x000e240000001000 */
[----:B0-----:R-:W-:-:S04]  /*0720*/  FFMA R0, R7, R16, -1 ;  /* 0xbf80000007007423 */ /* 0x001fc80000000010 */
[----:B------:R-:W-:-:S04]  /*0730*/  FADD.FTZ R3, -R0, -RZ ;  /* 0x800000ff00037221 */ /* 0x000fc80000010100 */
[----:B------:R-:W-:-:S07]  /*0740*/  FFMA R16, R16, R3, R16 ;  /* 0x0000000310107223 */ /* 0x000fce0000000010 */
.L_x_188:
[----:B------:R-:W-:Y:S05]  /*0750*/  BSYNC.RECONVERGENT B2 ;  /* 0x0000000000027941 */ /* 0x000fea0003800200 */
.L_x_186:
        /* <DEDUP_REMOVED lines=21> */
.L_x_190:
[----:B------:R-:W0:Y:S02]  /*08b0*/  MUFU.RCP R15, R6 ;  /* 0x00000006000f7308 */ /* 0x000e240000001000 */
[----:B0-----:R-:W-:-:S04]  /*08c0*/  FFMA R0, R6, R15, -1 ;  /* 0xbf80000006007423 */ /* 0x001fc8000000000f */
[----:B------:R-:W-:-:S04]  /*08d0*/  FADD.FTZ R0, -R0, -RZ ;  /* 0x800000ff00007221 */ /* 0x000fc80000010100 */
[----:B------:R-:W-:-:S07]  /*08e0*/  FFMA R15, R15, R0, R15 ;  /* 0x000000000f0f7223 */ /* 0x000fce000000000f */
.L_x_191:
[----:B------:R-:W-:Y:S05]  /*08f0*/  BSYNC.RECONVERGENT B2 ;  /* 0x0000000000027941 */ /* 0x000fea0003800200 */
.L_x_189:
        /* <DEDUP_REMOVED lines=13> */
.L_x_193:
[----:B------:R-:W0:Y:S02]  /*09d0*/  MUFU.RCP R2, R5 ;  /* 0x0000000500027308 */ /* 0x000e240000001000 */
[----:B0-----:R-:W-:-:S04]  /*09e0*/  FFMA R0, R5, R2, -1 ;  /* 0xbf80000005007423 */ /* 0x001fc80000000002 */
[----:B------:R-:W-:-:S04]  /*09f0*/  FADD.FTZ R3, -R0, -RZ ;  /* 0x800000ff00037221 */ /* 0x000fc80000010100 */
[----:B------:R-:W-:-:S07]  /*0a00*/  FFMA R2, R2, R3, R2 ;  /* 0x0000000302027223 */ /* 0x000fce0000000002 */
.L_x_194:
[----:B------:R-:W-:Y:S05]  /*0a10*/  BSYNC.RECONVERGENT B2 ;  /* 0x0000000000027941 */ /* 0x000fea0003800200 */
.L_x_192:
        /* <DEDUP_REMOVED lines=10> */
[----:B------:R-:W-:Y:S05]  /*0ac0*/  BRA `(.L_x_197) ;  /* 0x0000000000107947 */ /* 0x000fea0003800000 */
.L_x_196:
[----:B------:R-:W0:Y:S02]  /*0ad0*/  MUFU.RCP R45, R8 ;  /* 0x00000008002d7308 */ /* 0x000e240000001000 */
[----:B0-----:R-:W-:-:S04]  /*0ae0*/  FFMA R0, R8, R45, -1 ;  /* 0xbf80000008007423 */ /* 0x001fc8000000002d */
[----:B------:R-:W-:-:S04]  /*0af0*/  FADD.FTZ R0, -R0, -RZ ;  /* 0x800000ff00007221 */ /* 0x000fc80000010100 */
[----:B------:R-:W-:-:S07]  /*0b00*/  FFMA R45, R45, R0, R45 ;  /* 0x000000002d2d7223 */ /* 0x000fce000000002d */
.L_x_197:
[----:B------:R-:W-:Y:S05]  /*0b10*/  BSYNC.RECONVERGENT B2 ;  /* 0x0000000000027941 */ /* 0x000fea0003800200 */
.L_x_195:
        /* <DEDUP_REMOVED lines=11> */
.L_x_199:
[----:B------:R-:W0:Y:S02]  /*0bd0*/  MUFU.RCP R45, R6 ;  /* 0x00000006002d7308 */ /* 0x000e240000001000 */
[----:B0-----:R-:W-:-:S04]  /*0be0*/  FFMA R0, R6, R45, -1 ;  /* 0xbf80000006007423 */ /* 0x001fc8000000002d */
[----:B------:R-:W-:-:S04]  /*0bf0*/  FADD.FTZ R0, -R0, -RZ ;  /* 0x800000ff00007221 */ /* 0x000fc80000010100 */
[----:B------:R-:W-:-:S07]  /*0c00*/  FFMA R45, R45, R0, R45 ;  /* 0x000000002d2d7223 */ /* 0x000fce000000002d */
.L_x_200:
[----:B------:R-:W-:Y:S05]  /*0c10*/  BSYNC.RECONVERGENT B2 ;  /* 0x0000000000027941 */ /* 0x000fea0003800200 */
.L_x_198:
        /* <DEDUP_REMOVED lines=11> */
.L_x_202:
[----:B------:R-:W0:Y:S02]  /*0cd0*/  MUFU.RCP R45, R4 ;  /* 0x00000004002d7308 */ /* 0x000e240000001000 */
[----:B0-----:R-:W-:-:S04]  /*0ce0*/  FFMA R0, R4, R45, -1 ;  /* 0xbf80000004007423 */ /* 0x001fc8000000002d */
[----:B------:R-:W-:-:S04]  /*0cf0*/  FADD.FTZ R0, -R0, -RZ ;  /* 0x800000ff00007221 */ /* 0x000fc80000010100 */
[----:B------:R-:W-:-:S07]  /*0d00*/  FFMA R45, R45, R0, R45 ;  /* 0x000000002d2d7223 */ /* 0x000fce000000002d */
.L_x_203:
[----:B------:R-:W-:Y:S05]  /*0d10*/  BSYNC.RECONVERGENT B2 ;  /* 0x0000000000027941 */ /* 0x000fea0003800200 */
.L_x_201:
        /* <DEDUP_REMOVED lines=15> */
.L_x_205:
[----:B------:R-:W0:Y:S02]  /*0e10*/  MUFU.RCP R2, R5 ;  /* 0x0000000500027308 */ /* 0x000e240000001000 */
[----:B0-----:R-:W-:-:S04]  /*0e20*/  FFMA R0, R5, R2, -1 ;  /* 0xbf80000005007423 */ /* 0x001fc80000000002 */
[----:B------:R-:W-:-:S04]  /*0e30*/  FADD.FTZ R3, -R0, -RZ ;  /* 0x800000ff00037221 */ /* 0x000fc80000010100 */
[----:B------:R-:W-:-:S07]  /*0e40*/  FFMA R2, R2, R3, R2 ;  /* 0x0000000302027223 */ /* 0x000fce0000000002 */
.L_x_206:
[----:B------:R-:W-:Y:S05]  /*0e50*/  BSYNC.RECONVERGENT B2 ;  /* 0x0000000000027941 */ /* 0x000fea0003800200 */
.L_x_204:
        /* <DEDUP_REMOVED lines=11> */
.L_x_208:
[----:B------:R-:W0:Y:S02]  /*0f10*/  MUFU.RCP R45, R8 ;  /* 0x00000008002d7308 */ /* 0x000e240000001000 */
[----:B0-----:R-:W-:-:S04]  /*0f20*/  FFMA R0, R8, R45, -1 ;  /* 0xbf80000008007423 */ /* 0x001fc8000000002d */
[----:B------:R-:W-:-:S04]  /*0f30*/  FADD.FTZ R0, -R0, -RZ ;  /* 0x800000ff00007221 */ /* 0x000fc80000010100 */
[----:B------:R-:W-:-:S07]  /*0f40*/  FFMA R45, R45, R0, R45 ;  /* 0x000000002d2d7223 */ /* 0x000fce000000002d */
.L_x_209:
[----:B------:R-:W-:Y:S05]  /*0f50*/  BSYNC.RECONVERGENT B2 ;  /* 0x0000000000027941 */ /* 0x000fea0003800200 */
.L_x_207:
        /* <DEDUP_REMOVED lines=11> */
.L_x_211:
[----:B------:R-:W0:Y:S02]  /*1010*/  MUFU.RCP R45, R6 ;  /* 0x00000006002d7308 */ /* 0x000e240000001000 */
[----:B0-----:R-:W-:-:S04]  /*1020*/  FFMA R0, R6, R45, -1 ;  /* 0xbf80000006007423 */ /* 0x001fc8000000002d */
[----:B------:R-:W-:-:S04]  /*1030*/  FADD.FTZ R0, -R0, -RZ ;  /* 0x800000ff00007221 */ /* 0x000fc80000010100 */
[----:B------:R-:W-:-:S07]  /*1040*/  FFMA R45, R45, R0, R45 ;  /* 0x000000002d2d7223 */ /* 0x000fce000000002d */
.L_x_212:
[----:B------:R-:W-:Y:S05]  /*1050*/  BSYNC.RECONVERGENT B2 ;  /* 0x0000000000027941 */ /* 0x000fea0003800200 */
.L_x_210:
        /* <DEDUP_REMOVED lines=11> */
.L_x_214:
[----:B------:R-:W0:Y:S02]  /*1110*/  MUFU.RCP R45, R4 ;  /* 0x00000004002d7308 */ /* 0x000e240000001000 */
[----:B0-----:R-:W-:-:S04]  /*1120*/  FFMA R0, R4, R45, -1 ;  /* 0xbf80000004007423 */ /* 0x001fc8000000002d */
[----:B------:R-:W-:-:S04]  /*1130*/  FADD.FTZ R0, -R0, -RZ ;  /* 0x800000ff00007221 */ /* 0x000fc80000010100 */
[----:B------:R-:W-:-:S07]  /*1140*/  FFMA R45, R45, R0, R45 ;  /* 0x000000002d2d7223 */ /* 0x000fce000000002d */
.L_x_215:
[----:B------:R-:W-:Y:S05]  /*1150*/  BSYNC.RECONVERGENT B2 ;  /* 0x0000000000027941 */ /* 0x000fea0003800200 */
.L_x_213:
        /* <DEDUP_REMOVED lines=15> */
.L_x_217:
[----:B------:R-:W0:Y:S02]  /*1250*/  MUFU.RCP R2, R5 ;  /* 0x0000000500027308 */ /* 0x000e240000001000 */
[----:B0-----:R-:W-:-:S04]  /*1260*/  FFMA R0, R5, R2, -1 ;  /* 0xbf80000005007423 */ /* 0x001fc80000000002 */
[----:B------:R-:W-:-:S04]  /*1270*/  FADD.FTZ R3, -R0, -RZ ;  /* 0x800000ff00037221 */ /* 0x000fc80000010100 */
[----:B------:R-:W-:-:S07]  /*1280*/  FFMA R2, R2, R3, R2 ;  /* 0x0000000302027223 */ /* 0x000fce0000000002 */
.L_x_218:
[----:B------:R-:W-:Y:S05]  /*1290*/  BSYNC.RECONVERGENT B2 ;  /* 0x0000000000027941 */ /* 0x000fea0003800200 */
.L_x_216:
        /* <DEDUP_REMOVED lines=11> */
.L_x_220:
[----:B------:R-:W0:Y:S02]  /*1350*/  MUFU.RCP R45, R8 ;  /* 0x00000008002d7308 */ /* 0x000e240000001000 */
[----:B0-----:R-:W-:-:S04]  /*1360*/  FFMA R0, R8, R45, -1 ;  /* 0xbf80000008007423 */ /* 0x001fc8000000002d */
[----:B------:R-:W-:-:S04]  /*1370*/  FADD.FTZ R0, -R0, -RZ ;  /* 0x800000ff00007221 */ /* 0x000fc80000010100 */
[----:B------:R-:W-:-:S07]  /*1380*/  FFMA R45, R45, R0, R45 ;  /* 0x000000002d2d7223 */ /* 0x000fce000000002d */
.L_x_221:
[----:B------:R-:W-:Y:S05]  /*1390*/  BSYNC.RECONVERGENT B2 ;  /* 0x0000000000027941 */ /* 0x000fea0003800200 */
.L_x_219:
        /* <DEDUP_REMOVED lines=11> */
.L_x_223:
[----:B------:R-:W0:Y:S02]  /*1450*/  MUFU.RCP R45, R6 ;  /* 0x00000006002d7308 */ /* 0x000e240000001000 */
[----:B0-----:R-:W-:-:S04]  /*1460*/  FFMA R0, R6, R45, -1 ;  /* 0xbf80000006007423 */ /* 0x001fc8000000002d */
[----:B------:R-:W-:-:S04]  /*1470*/  FADD.FTZ R0, -R0, -RZ ;  /* 0x800000ff00007221 */ /* 0x000fc80000010100 */
[----:B------:R-:W-:-:S07]  /*1480*/  FFMA R45, R45, R0, R45 ;  /* 0x000000002d2d7223 */ /* 0x000fce000000002d */
.L_x_224:
[----:B------:R-:W-:Y:S05]  /*1490*/  BSYNC.RECONVERGENT B2 ;  /* 0x0000000000027941 */ /* 0x000fea0003800200 */
.L_x_222:
        /* <DEDUP_REMOVED lines=11> */
.L_x_226:
[----:B------:R-:W0:Y:S02]  /*1550*/  MUFU.RCP R45, R4 ;  /* 0x00000004002d7308 */ /* 0x000e240000001000 */
[----:B0-----:R-:W-:-:S04]  /*1560*/  FFMA R0, R4, R45, -1 ;  /* 0xbf80000004007423 */ /* 0x001fc8000000002d */
[----:B------:R-:W-:-:S04]  /*1570*/  FADD.FTZ R0, -R0, -RZ ;  /* 0x800000ff00007221 */ /* 0x000fc80000010100 */
[----:B------:R-:W-:-:S07]  /*1580*/  FFMA R45, R45, R0, R45 ;  /* 0x000000002d2d7223 */ /* 0x000fce000000002d */
.L_x_227:
[----:B------:R-:W-:Y:S05]  /*1590*/  BSYNC.RECONVERGENT B2 ;  /* 0x0000000000027941 */ /* 0x000fea0003800200 */
.L_x_225:
[----:B------:R-:W0:Y:S02]  /*15a0*/  LDC.64 R6, c[0x0][0x428] ;  /* 0x00010a00ff067b82 */ /* 0x000e240000000a00 */
[----:B0-----:R-:W-:-:S05]  /*15b0*/  IMAD.WIDE R6, R38, 0x4, R6 ;  /* 0x0000000426067825 */ /* 0x001fca00078e0206 */
[----:B------:R-:W2:Y:S01]  /*15c0*/  LDG.E.CONSTANT R0, desc[UR16][R6.64] ;  /* 0x0000001006007981 */ /* 0x000ea2000c1e9900 */
[----:B------:R-:W-:-:S03]  /*15d0*/  IMAD.WIDE R4, R18, 0x4, R6 ;  /* 0x0000000412047825 */ /* 0x000fc600078e0206 */
[----:B------:R-:W3:Y:S04]  /*15e0*/  LDG.E.CONSTANT R9, desc[UR16][R6.64+0x4] ;  /* 0x0000041006097981 */ /* 0x000ee8000c1e9900 */
[----:B------:R-:W2:Y:S04]  /*15f0*/  LDG.E.CONSTANT R3, desc[UR16][R4.64] ;  /* 0x0000001004037981 */ /* 0x000ea8000c1e9900 */
        /* <DEDUP_REMOVED lines=17> */
.L_x_229:
[----:B------:R-:W0:Y:S02]  /*1710*/  MUFU.RCP R11, R8 ;  /* 0x00000008000b7308 */ /* 0x000e240000001000 */
[----:B0-----:R-:W-:-:S04]  /*1720*/  FFMA R0, R8, R11, -1 ;  /* 0xbf80000008007423 */ /* 0x001fc8000000000b */
[----:B------:R-:W-:-:S04]  /*1730*/  FADD.FTZ R0, -R0, -RZ ;  /* 0x800000ff00007221 */ /* 0x000fc80000010100 */
[----:B------:R-:W-:-:S07]  /*1740*/  FFMA R11, R11, R0, R11 ;  /* 0x000000000b0b7223 */ /* 0x000fce000000000b */
.L_x_230:
[----:B------:R-:W-:Y:S05]  /*1750*/  BSYNC.RECONVERGENT B2 ;  /* 0x0000000000027941 */ /* 0x000fea0003800200 */
.L_x_228:
        /* <DEDUP_REMOVED lines=21> */
.L_x_232:
[----:B------:R-:W0:Y:S02]  /*18b0*/  MUFU.RCP R10, R7 ;  /* 0x00000007000a7308 */ /* 0x000e240000001000 */
[----:B0-----:R-:W-:-:S04]  /*18c0*/  FFMA R0, R7, R10, -1 ;  /* 0xbf80000007007423 */ /* 0x001fc8000000000a */
[----:B------:R-:W-:-:S04]  /*18d0*/  FADD.FTZ R3, -R0, -RZ ;  /* 0x800000ff00037221 */ /* 0x000fc80000010100 */
[----:B------:R-:W-:-:S07]  /*18e0*/  FFMA R10, R10, R3, R10 ;  /* 0x000000030a0a7223 */ /* 0x000fce000000000a */
.L_x_233:
[----:B------:R-:W-:Y:S05]  /*18f0*/  BSYNC.RECONVERGENT B2 ;  /* 0x0000000000027941 */ /* 0x000fea0003800200 */
.L_x_231:
        /* <DEDUP_REMOVED lines=13> */
.L_x_235:
[----:B------:R-:W0:Y:S02]  /*19d0*/  MUFU.RCP R2, R5 ;  /* 0x0000000500027308 */ /* 0x000e240000001000 */
[----:B0-----:R-:W-:-:S04]  /*19e0*/  FFMA R0, R5, R2, -1 ;  /* 0xbf80000005007423 */ /* 0x001fc80000000002 */
[----:B------:R-:W-:-:S04]  /*19f0*/  FADD.FTZ R3, -R0, -RZ ;  /* 0x800000ff00037221 */ /* 0x000fc80000010100 */
[----:B------:R-:W-:-:S07]  /*1a00*/  FFMA R2, R2, R3, R2 ;  /* 0x0000000302027223 */ /* 0x000fce0000000002 */
.L_x_236:
[----:B------:R-:W-:Y:S05]  /*1a10*/  BSYNC.RECONVERGENT B2 ;  /* 0x0000000000027941 */ /* 0x000fea0003800200 */
.L_x_234:
        /* <DEDUP_REMOVED lines=11> */
.L_x_238:
[----:B------:R-:W0:Y:S02]  /*1ad0*/  MUFU.RCP R45, R8 ;  /* 0x00000008002d7308 */ /* 0x000e240000001000 */
[----:B0-----:R-:W-:-:S04]  /*1ae0*/  FFMA R0, R8, R45, -1 ;  /* 0xbf80000008007423 */ /* 0x001fc8000000002d */
[----:B------:R-:W-:-:S04]  /*1af0*/  FADD.FTZ R0, -R0, -RZ ;  /* 0x800000ff00007221 */ /* 0x000fc80000010100 */
[----:B------:R-:W-:-:S07]  /*1b00*/  FFMA R45, R45, R0, R45 ;  /* 0x000000002d2d7223 */ /* 0x000fce000000002d */
.L_x_239:
[----:B------:R-:W-:Y:S05]  /*1b10*/  BSYNC.RECONVERGENT B2 ;  /* 0x0000000000027941 */ /* 0x000fea0003800200 */
.L_x_237:
        /* <DEDUP_REMOVED lines=11> */
.L_x_241:
[----:B------:R-:W0:Y:S02]  /*1bd0*/  MUFU.RCP R45, R6 ;  /* 0x00000006002d7308 */ /* 0x000e240000001000 */
[----:B0-----:R-:W-:-:S04]  /*1be0*/  FFMA R0, R6, R45, -1 ;  /* 0xbf80000006007423 */ /* 0x001fc8000000002d */
[----:B------:R-:W-:-:S04]  /*1bf0*/  FADD.FTZ R0, -R0, -RZ ;  /* 0x800000ff00007221 */ /* 0x000fc80000010100 */
[----:B------:R-:W-:-:S07]  /*1c00*/  FFMA R45, R45, R0, R45 ;  /* 0x000000002d2d7223 */ /* 0x000fce000000002d */
.L_x_242:
[----:B------:R-:W-:Y:S05]  /*1c10*/  BSYNC.RECONVERGENT B2 ;  /* 0x0000000000027941 */ /* 0x000fea0003800200 */
.L_x_240:
        /* <DEDUP_REMOVED lines=11> */
.L_x_244:
[----:B------:R-:W0:Y:S02]  /*1cd0*/  MUFU.RCP R45, R4 ;  /* 0x00000004002d7308 */ /* 0x000e240000001000 */
[----:B0-----:R-:W-:-:S04]  /*1ce0*/  FFMA R0, R4, R45, -1 ;  /* 0xbf80000004007423 */ /* 0x001fc8000000002d */
[----:B------:R-:W-:-:S04]  /*1cf0*/  FADD.FTZ R0, -R0, -RZ ;  /* 0x800000ff00007221 */ /* 0x000fc80000010100 */
[----:B------:R-:W-:-:S07]  /*1d00*/  FFMA R45, R45, R0, R45 ;  /* 0x000000002d2d7223 */ /* 0x000fce000000002d */
.L_x_245:
[----:B------:R-:W-:Y:S05]  /*1d10*/  BSYNC.RECONVERGENT B2 ;  /* 0x0000000000027941 */ /* 0x000fea0003800200 */
.L_x_243:
        /* <DEDUP_REMOVED lines=15> */
.L_x_247:
[----:B------:R-:W0:Y:S02]  /*1e10*/  MUFU.RCP R2, R5 ;  /* 0x0000000500027308 */ /* 0x000e240000001000 */
[----:B0-----:R-:W-:-:S04]  /*1e20*/  FFMA R0, R5, R2, -1 ;  /* 0xbf80000005007423 */ /* 0x001fc80000000002 */
[----:B------:R-:W-:-:S04]  /*1e30*/  FADD.FTZ R3, -R0, -RZ ;  /* 0x800000ff00037221 */ /* 0x000fc80000010100 */
[----:B------:R-:W-:-:S07]  /*1e40*/  FFMA R2, R2, R3, R2 ;  /* 0x0000000302027223 */ /* 0x000fce0000000002 */
.L_x_248:
[----:B------:R-:W-:Y:S05]  /*1e50*/  BSYNC.RECONVERGENT B2 ;  /* 0x0000000000027941 */ /* 0x000fea0003800200 */
.L_x_246:
        /* <DEDUP_REMOVED lines=11> */
.L_x_250:
[----:B------:R-:W0:Y:S02]  /*1f10*/  MUFU.RCP R45, R8 ;  /* 0x00000008002d7308 */ /* 0x000e240000001000 */
[----:B0-----:R-:W-:-:S04]  /*1f20*/  FFMA R0, R8, R45, -1 ;  /* 0xbf80000008007423 */ /* 0x001fc8000000002d */
[----:B------:R-:W-:-:S04]  /*1f30*/  FADD.FTZ R0, -R0, -RZ ;  /* 0x800000ff00007221 */ /* 0x000fc80000010100 */
[----:B------:R-:W-:-:S07]  /*1f40*/  FFMA R45, R45, R0, R45 ;  /* 0x000000002d2d7223 */ /* 0x000fce000000002d */
.L_x_251:
[----:B------:R-:W-:Y:S05]  /*1f50*/  BSYNC.RECONVERGENT B2 ;  /* 0x0000000000027941 */ /* 0x000fea0003800200 */
.L_x_249:
        /* <DEDUP_REMOVED lines=11> */
.L_x_253:
[----:B------:R-:W0:Y:S02]  /*2010*/  MUFU.RCP R45, R6 ;  /* 0x00000006002d7308 */ /* 0x000e240000001000 */
[----:B0-----:R-:W-:-:S04]  /*2020*/  FFMA R0, R6, R45, -1 ;  /* 0xbf80000006007423 */ /* 0x001fc8000000002d */
[----:B------:R-:W-:-:S04]  /*2030*/  FADD.FTZ R0, -R0, -RZ ;  /* 0x800000ff00007221 */ /* 0x000fc80000010100 */
[----:B------:R-:W-:-:S07]  /*2040*/  FFMA R45, R45, R0, R45 ;  /* 0x000000002d2d7223 */ /* 0x000fce000000002d */
.L_x_254:
[----:B------:R-:W-:Y:S05]  /*2050*/  BSYNC.RECONVERGENT B2 ;  /* 0x0000000000027941 */ /* 0x000fea0003800200 */
.L_x_252:
        /* <DEDUP_REMOVED lines=11> */
.L_x_256:
[----:B------:R-:W0:Y:S02]  /*2110*/  MUFU.RCP R45, R4 ;  /* 0x00000004002d7308 */ /* 0x000e240000001000 */
[----:B0-----:R-:W-:-:S04]  /*2120*/  FFMA R0, R4, R45, -1 ;  /* 0xbf80000004007423 */ /* 0x001fc8000000002d */
[----:B------:R-:W-:-:S04]  /*2130*/  FADD.FTZ R0, -R0, -RZ ;  /* 0x800000ff00007221 */ /* 0x000fc80000010100 */
[----:B------:R-:W-:-:S07]  /*2140*/  FFMA R45, R45, R0, R45 ;  /* 0x000000002d2d7223 */ /* 0x000fce000000002d */
.L_x_257:
[----:B------:R-:W-:Y:S05]  /*2150*/  BSYNC.RECONVERGENT B2 ;  /* 0x0000000000027941 */ /* 0x000fea0003800200 */
.L_x_255:
        /* <DEDUP_REMOVED lines=15> */
.L_x_259:
[----:B------:R-:W0:Y:S02]  /*2250*/  MUFU.RCP R2, R5 ;  /* 0x0000000500027308 */ /* 0x000e240000001000 */
[----:B0-----:R-:W-:-:S04]  /*2260*/  FFMA R0, R5, R2, -1 ;  /* 0xbf80000005007423 */ /* 0x001fc80000000002 */
[----:B------:R-:W-:-:S04]  /*2270*/  FADD.FTZ R3, -R0, -RZ ;  /* 0x800000ff00037221 */ /* 0x000fc80000010100 */
[----:B------:R-:W-:-:S07]  /*2280*/  FFMA R2, R2, R3, R2 ;  /* 0x0000000302027223 */ /* 0x000fce0000000002 */
.L_x_260:
[----:B------:R-:W-:Y:S05]  /*2290*/  BSYNC.RECONVERGENT B2 ;  /* 0x0000000000027941 */ /* 0x000fea0003800200 */
.L_x_258:
        /* <DEDUP_REMOVED lines=11> */
.L_x_262:
[----:B------:R-:W0:Y:S02]  /*2350*/  MUFU.RCP R45, R30 ;  /* 0x0000001e002d7308 */ /* 0x000e240000001000 */
[----:B0-----:R-:W-:-:S04]  /*2360*/  FFMA R0, R30, R45, -1 ;  /* 0xbf8000001e007423 */ /* 0x001fc8000000002d */
[----:B------:R-:W-:-:S04]  /*2370*/  FADD.FTZ R0, -R0, -RZ ;  /* 0x800000ff00007221 */ /* 0x000fc80000010100 */
[----:B------:R-:W-:-:S07]  /*2380*/  FFMA R45, R45, R0, R45 ;  /* 0x000000002d2d7223 */ /* 0x000fce000000002d */
.L_x_263:
[----:B------:R-:W-:Y:S05]  /*2390*/  BSYNC.RECONVERGENT B2 ;  /* 0x0000000000027941 */ /* 0x000fea0003800200 */
.L_x_261:
        /* <DEDUP_REMOVED lines=11> */
.L_x_265:
[----:B------:R-:W0:Y:S02]  /*2450*/  MUFU.RCP R45, R6 ;  /* 0x00000006002d7308 */ /* 0x000e240000001000 */
[----:B0-----:R-:W-:-:S04]  /*2460*/  FFMA R0, R6, R45, -1 ;  /* 0xbf80000006007423 */ /* 0x001fc8000000002d */
[----:B------:R-:W-:-:S04]  /*2470*/  FADD.FTZ R0, -R0, -RZ ;  /* 0x800000ff00007221 */ /* 0x000fc80000010100 */
[----:B------:R-:W-:-:S07]  /*2480*/  FFMA R45, R45, R0, R45 ;  /* 0x000000002d2d7223 */ /* 0x000fce000000002d */
.L_x_266:
[----:B------:R-:W-:Y:S05]  /*2490*/  BSYNC.RECONVERGENT B2 ;  /* 0x0000000000027941 */ /* 0x000fea0003800200 */
.L_x_264:
        /* <DEDUP_REMOVED lines=11> */
.L_x_268:
[----:B------:R-:W0:Y:S02]  /*2550*/  MUFU.RCP R45, R4 ;  /* 0x00000004002d7308 */ /* 0x000e240000001000 */
[----:B0-----:R-:W-:-:S04]  /*2560*/  FFMA R0, R4, R45, -1 ;  /* 0xbf80000004007423 */ /* 0x001fc8000000002d */
[----:B------:R-:W-:-:S04]  /*2570*/  FADD.FTZ R0, -R0, -RZ ;  /* 0x800000ff00007221 */ /* 0x000fc80000010100 */
[----:B------:R-:W-:-:S07]  /*2580*/  FFMA R45, R45, R0, R45 ;  /* 0x000000002d2d7223 */ /* 0x000fce000000002d */
.L_x_269:
[----:B------:R-:W-:Y:S05]  /*2590*/  BSYNC.RECONVERGENT B2 ;  /* 0x0000000000027941 */ /* 0x000fea0003800200 */
.L_x_267:
        /* <DEDUP_REMOVED lines=8> */
[----:B------:R-:W-:Y:S01]  /*2620*/  BSSY.RECONVERGENT B2, `(.L_x_270) ;  /* 0x0000013000027945 */ /* 0x000fe20003800200 */
[----:B--2---:R-:W-:-:S04]  /*2630*/  FADD R0, R0, R3 ;  /* 0x0000000300007221 */ /* 0x004fc80000000000 */
[----:B---3--:R-:W-:-:S04]  /*2640*/  FADD R0, R0, R7 ;  /* 0x0000000700007221 */ /* 0x008fc80000000000 */
        /* <DEDUP_REMOVED lines=9> */
[----:B------:R-:W-:Y:S05]  /*26e0*/  CALL.REL.NOINC `($__internal_1_$__cuda_sm20_rcp_rn_f32_slowpath) ;  /* 0x0000003000e47944 */ /* 0x000fea0003c00000 */
[----:B------:R-:W-:Y:S01]  /*26f0*/  MOV R6, R45 ;  /* 0x0000002d00067202 */ /* 0x000fe20000000f00 */
[----:B------:R-:W-:Y:S06]  /*2700*/  BRA `(.L_x_272) ;  /* 0x0000000000107947 */ /* 0x000fec0003800000 */
.L_x_271:
[----:B------:R-:W0:Y:S02]  /*2710*/  MUFU.RCP R6, R33 ;  /* 0x0000002100067308 */ /* 0x000e240000001000 */
[----:B0-----:R-:W-:-:S04]  /*2720*/  FFMA R0, R33, R6, -1 ;  /* 0xbf80000021007423 */ /* 0x001fc80000000006 */
[----:B------:R-:W-:-:S04]  /*2730*/  FADD.FTZ R3, -R0, -RZ ;  /* 0x800000ff00037221 */ /* 0x000fc80000010100 */
[----:B------:R-:W-:-:S07]  /*2740*/  FFMA R6, R6, R3, R6 ;  /* 0x0000000306067223 */ /* 0x000fce0000000006 */
.L_x_272:
[----:B------:R-:W-:Y:S05]  /*2750*/  BSYNC.RECONVERGENT B2 ;  /* 0x0000000000027941 */ /* 0x000fea0003800200 */
.L_x_270:
        /* <DEDUP_REMOVED lines=13> */
.L_x_274:
[----:B------:R-:W0:Y:S02]  /*2830*/  MUFU.RCP R2, R5 ;  /* 0x0000000500027308 */ /* 0x000e240000001000 */
[----:B0-----:R-:W-:-:S04]  /*2840*/  FFMA R0, R5, R2, -1 ;  /* 0xbf80000005007423 */ /* 0x001fc80000000002 */
[----:B------:R-:W-:-:S04]  /*2850*/  FADD.FTZ R3, -R0, -RZ ;  /* 0x800000ff00037221 */ /* 0x000fc80000010100 */
[----:B------:R-:W-:-:S07]  /*2860*/  FFMA R2, R2, R3, R2 ;  /* 0x0000000302027223 */ /* 0x000fce0000000002 */
.L_x_275:
[----:B------:R-:W-:Y:S05]  /*2870*/  BSYNC.RECONVERGENT B2 ;  /* 0x0000000000027941 */ /* 0x000fea0003800200 */
.L_x_273:
        /* <DEDUP_REMOVED lines=11> */
.L_x_277:
[----:B------:R-:W0:Y:S02]  /*2930*/  MUFU.RCP R45, R32 ;  /* 0x00000020002d7308 */ /* 0x000e240000001000 */
[----:B0-----:R-:W-:-:S04]  /*2940*/  FFMA R0, R32, R45, -1 ;  /* 0xbf80000020007423 */ /* 0x001fc8000000002d */
[----:B------:R-:W-:-:S04]  /*2950*/  FADD.FTZ R0, -R0, -RZ ;  /* 0x800000ff00007221 */ /* 0x000fc80000010100 */
[----:B------:R-:W-:-:S07]  /*2960*/  FFMA R45, R45, R0, R45 ;  /* 0x000000002d2d7223 */ /* 0x000fce000000002d */
.L_x_278:
[----:B------:R-:W-:Y:S05]  /*2970*/  BSYNC.RECONVERGENT B2 ;  /* 0x0000000000027941 */ /* 0x000fea0003800200 */
.L_x_276:
        /* <DEDUP_REMOVED lines=11> */
.L_x_280:
[----:B------:R-:W0:Y:S02]  /*2a30*/  MUFU.RCP R45, R30 ;  /* 0x0000001e002d7308 */ /* 0x000e240000001000 */
[----:B0-----:R-:W-:-:S04]  /*2a40*/  FFMA R0, R30, R45, -1 ;  /* 0xbf8000001e007423 */ /* 0x001fc8000000002d */
[----:B------:R-:W-:-:S04]  /*2a50*/  FADD.FTZ R0, -R0, -RZ ;  /* 0x800000ff00007221 */ /* 0x000fc80000010100 */
[----:B------:R-:W-:-:S07]  /*2a60*/  FFMA R45, R45, R0, R45 ;  /* 0x000000002d2d7223 */ /* 0x000fce000000002d */
.L_x_281:
[----:B------:R-:W-:Y:S05]  /*2a70*/  BSYNC.RECONVERGENT B2 ;  /* 0x0000000000027941 */ /* 0x000fea0003800200 */
.L_x_279:
        /* <DEDUP_REMOVED lines=11> */
.L_x_283:
[----:B------:R-:W0:Y:S02]  /*2b30*/  MUFU.RCP R45, R4 ;  /* 0x00000004002d7308 */ /* 0x000e240000001000 */
[----:B0-----:R-:W-:-:S04]  /*2b40*/  FFMA R0, R4, R45, -1 ;  /* 0xbf80000004007423 */ /* 0x001fc8000000002d */
[----:B------:R-:W-:-:S04]  /*2b50*/  FADD.FTZ R0, -R0, -RZ ;  /* 0x800000ff00007221 */ /* 0x000fc80000010100 */
[----:B------:R-:W-:-:S07]  /*2b60*/  FFMA R45, R45, R0, R45 ;  /* 0x000000002d2d7223 */ /* 0x000fce000000002d */
.L_x_284:
[----:B------:R-:W-:Y:S05]  /*2b70*/  BSYNC.RECONVERGENT B2 ;  /* 0x0000000000027941 */ /* 0x000fea0003800200 */
.L_x_282:
        /* <DEDUP_REMOVED lines=15> */
.L_x_286:
[----:B------:R-:W0:Y:S02]  /*2c70*/  MUFU.RCP R2, R31 ;  /* 0x0000001f00027308 */ /* 0x000e240000001000 */
[----:B0-----:R-:W-:-:S04]  /*2c80*/  FFMA R0, R31, R2, -1 ;  /* 0xbf8000001f007423 */ /* 0x001fc80000000002 */
[----:B------:R-:W-:-:S04]  /*2c90*/  FADD.FTZ R3, -R0, -RZ ;  /* 0x800000ff00037221 */ /* 0x000fc80000010100 */
[----:B------:R-:W-:-:S07]  /*2ca0*/  FFMA R2, R2, R3, R2 ;  /* 0x0000000302027223 */ /* 0x000fce0000000002 */
.L_x_287:
[----:B------:R-:W-:Y:S05]  /*2cb0*/  BSYNC.RECONVERGENT B2 ;  /* 0x0000000000027941 */ /* 0x000fea0003800200 */
.L_x_285:
        /* <DEDUP_REMOVED lines=11> */
.L_x_289:
[----:B------:R-:W0:Y:S02]  /*2d70*/  MUFU.RCP R45, R4 ;  /* 0x00000004002d7308 */ /* 0x000e240000001000 */
[----:B0-----:R-:W-:-:S04]  /*2d80*/  FFMA R0, R4, R45, -1 ;  /* 0xbf80000004007423 */ /* 0x001fc8000000002d */
[----:B------:R-:W-:-:S04]  /*2d90*/  FADD.FTZ R0, -R0, -RZ ;  /* 0x800000ff00007221 */ /* 0x000fc80000010100 */
[----:B------:R-:W-:-:S07]  /*2da0*/  FFMA R45, R45, R0, R45 ;  /* 0x000000002d2d7223 */ /* 0x000fce000000002d */
.L_x_290:
[----:B------:R-:W-:Y:S05]  /*2db0*/  BSYNC.RECONVERGENT B2 ;  /* 0x0000000000027941 */ /* 0x000fea0003800200 */
.L_x_288:
        /* <DEDUP_REMOVED lines=11> */
.L_x_292:
[----:B------:R-:W0:Y:S02]  /*2e70*/  MUFU.RCP R45, R32 ;  /* 0x00000020002d7308 */ /* 0x000e240000001000 */
[----:B0-----:R-:W-:-:S04]  /*2e80*/  FFMA R0, R32, R45, -1 ;  /* 0xbf80000020007423 */ /* 0x001fc8000000002d */
[----:B------:R-:W-:-:S04]  /*2e90*/  FADD.FTZ R0, -R0, -RZ ;  /* 0x800000ff00007221 */ /* 0x000fc80000010100 */
[----:B------:R-:W-:-:S07]  /*2ea0*/  FFMA R45, R45, R0, R45 ;  /* 0x000000002d2d7223 */ /* 0x000fce000000002d */
.L_x_293:
[----:B------:R-:W-:Y:S05]  /*2eb0*/  BSYNC.RECONVERGENT B2 ;  /* 0x0000000000027941 */ /* 0x000fea0003800200 */
.L_x_291:
        /* <DEDUP_REMOVED lines=11> */
.L_x_295:
[----:B------:R-:W0:Y:S02]  /*2f70*/  MUFU.RCP R45, R30 ;  /* 0x0000001e002d7308 */ /* 0x000e240000001000 */
[----:B0-----:R-:W-:-:S04]  /*2f80*/  FFMA R0, R30, R45, -1 ;  /* 0xbf8000001e007423 */ /* 0x001fc8000000002d */
[----:B------:R-:W-:-:S04]  /*2f90*/  FADD.FTZ R0, -R0, -RZ ;  /* 0x800000ff00007221 */ /* 0x000fc80000010100 */
[----:B------:R-:W-:-:S07]  /*2fa0*/  FFMA R45, R45, R0, R45 ;  /* 0x000000002d2d7223 */ /* 0x000fce000000002d */
.L_x_296:
[----:B------:R-:W-:Y:S05]  /*2fb0*/  BSYNC.RECONVERGENT B2 ;  /* 0x0000000000027941 */ /* 0x000fea0003800200 */
.L_x_294:
        /* <DEDUP_REMOVED lines=15> */
.L_x_298:
[----:B------:R-:W0:Y:S02]  /*30b0*/  MUFU.RCP R2, R31 ;  /* 0x0000001f00027308 */ /* 0x000e240000001000 */
[----:B0-----:R-:W-:-:S04]  /*30c0*/  FFMA R0, R31, R2, -1 ;  /* 0xbf8000001f007423 */ /* 0x001fc80000000002 */
[----:B------:R-:W-:-:S04]  /*30d0*/  FADD.FTZ R3, -R0, -RZ ;  /* 0x800000ff00037221 */ /* 0x000fc80000010100 */
[----:B------:R-:W-:-:S07]  /*30e0*/  FFMA R2, R2, R3, R2 ;  /* 0x0000000302027223 */ /* 0x000fce0000000002 */
.L_x_299:
[----:B------:R-:W-:Y:S05]  /*30f0*/  BSYNC.RECONVERGENT B2 ;  /* 0x0000000000027941 */ /* 0x000fea0003800200 */
.L_x_297:
        /* <DEDUP_REMOVED lines=11> */
.L_x_301:
[----:B------:R-:W0:Y:S02]  /*31b0*/  MUFU.RCP R45, R42 ;  /* 0x0000002a002d7308 */ /* 0x000e240000001000 */
[----:B0-----:R-:W-:-:S04]  /*31c0*/  FFMA R0, R42, R45, -1 ;  /* 0xbf8000002a007423 */ /* 0x001fc8000000002d */
[----:B------:R-:W-:-:S04]  /*31d0*/  FADD.FTZ R0, -R0, -RZ ;  /* 0x800000ff00007221 */ /* 0x000fc80000010100 */
[----:B------:R-:W-:-:S07]  /*31e0*/  FFMA R45, R45, R0, R45 ;  /* 0x000000002d2d7223 */ /* 0x000fce000000002d */
.L_x_302:
[----:B------:R-:W-:Y:S05]  /*31f0*/  BSYNC.RECONVERGENT B2 ;  /* 0x0000000000027941 */ /* 0x000fea0003800200 */
.L_x_300:
        /* <DEDUP_REMOVED lines=11> */
.L_x_304:
[----:B------:R-:W0:Y:S02]  /*32b0*/  MUFU.RCP R45, R32 ;  /* 0x00000020002d7308 */ /* 0x000e240000001000 */
[----:B0-----:R-:W-:-:S04]  /*32c0*/  FFMA R0, R32, R45, -1 ;  /* 0xbf80000020007423 */ /* 0x001fc8000000002d */
[----:B------:R-:W-:-:S04]  /*32d0*/  FADD.FTZ R0, -R0, -RZ ;  /* 0x800000ff00007221 */ /* 0x000fc80000010100 */
[----:B------:R-:W-:-:S07]  /*32e0*/  FFMA R45, R45, R0, R45 ;  /* 0x000000002d2d7223 */ /* 0x000fce000000002d */
.L_x_305:
[----:B------:R-:W-:Y:S05]  /*32f0*/  BSYNC.RECONVERGENT B2 ;  /* 0x0000000000027941 */ /* 0x000fea0003800200 */
.L_x_303:
        /* <DEDUP_REMOVED lines=11> */
.L_x_307:
[----:B------:R-:W0:Y:S02]  /*33b0*/  MUFU.RCP R45, R30 ;  /* 0x0000001e002d7308 */ /* 0x000e240000001000 */
[----:B0-----:R-:W-:-:S04]  /*33c0*/  FFMA R0, R30, R45, -1 ;  /* 0xbf8000001e007423 */ /* 0x001fc8000000002d */
[----:B------:R-:W-:-:S04]  /*33d0*/  FADD.FTZ R0, -R0, -RZ ;  /* 0x800000ff00007221 */ /* 0x000fc80000010100 */
[----:B------:R-:W-:-:S07]  /*33e0*/  FFMA R45, R45, R0, R45 ;  /* 0x000000002d2d7223 */ /* 0x000fce000000002d */
.L_x_308:
[----:B------:R-:W-:Y:S05]  /*33f0*/  BSYNC.RECONVERGENT B2 ;  /* 0x0000000000027941 */ /* 0x000fea0003800200 */
.L_x_306:
        /* <DEDUP_REMOVED lines=23> */
.L_x_310:
[----:B------:R-:W0:Y:S02]  /*3570*/  MUFU.RCP R2, R43 ;  /* 0x0000002b00027308 */ /* 0x000e240000001000 */
[----:B0-----:R-:W-:-:S04]  /*3580*/  FFMA R0, R43, R2, -1 ;  /* 0xbf8000002b007423 */ /* 0x001fc80000000002 */
[----:B------:R-:W-:-:S04]  /*3590*/  FADD.FTZ R31, -R0, -RZ ;  /* 0x800000ff001f7221 */ /* 0x000fc80000010100 */
[----:B------:R-:W-:-:S07]  /*35a0*/  FFMA R2, R2, R31, R2 ;  /* 0x0000001f02027223 */ /* 0x000fce0000000002 */
.L_x_311:
[----:B------:R-:W-:Y:S05]  /*35b0*/  BSYNC.RECONVERGENT B2 ;  /* 0x0000000000027941 */ /* 0x000fea0003800200 */
.L_x_309:
        /* <DEDUP_REMOVED lines=13> */
.L_x_313:
[----:B------:R-:W0:Y:S02]  /*3690*/  MUFU.RCP R32, R33 ;  /* 0x0000002100207308 */ /* 0x000e240000001000 */
[----:B0-----:R-:W-:-:S04]  /*36a0*/  FFMA R0, R33, R32, -1 ;  /* 0xbf80000021007423 */ /* 0x001fc80000000020 */
[----:B------:R-:W-:-:S04]  /*36b0*/  FADD.FTZ R31, -R0, -RZ ;  /* 0x800000ff001f7221 */ /* 0x000fc80000010100 */
[----:B------:R-:W-:-:S07]  /*36c0*/  FFMA R32, R32, R31, R32 ;  /* 0x0000001f20207223 */ /* 0x000fce0000000020 */
.L_x_314:
[----:B------:R-:W-:Y:S05]  /*36d0*/  BSYNC.RECONVERGENT B2 ;  /* 0x0000000000027941 */ /* 0x000fea0003800200 */
.L_x_312:
        /* <DEDUP_REMOVED lines=11> */
.L_x_316:
[----:B------:R-:W0:Y:S02]  /*3790*/  MUFU.RCP R45, R42 ;  /* 0x0000002a002d7308 */ /* 0x000e240000001000 */
[----:B0-----:R-:W-:-:S04]  /*37a0*/  FFMA R0, R42, R45, -1 ;  /* 0xbf8000002a007423 */ /* 0x001fc8000000002d */
[----:B------:R-:W-:-:S04]  /*37b0*/  FADD.FTZ R0, -R0, -RZ ;  /* 0x800000ff00007221 */ /* 0x000fc80000010100 */
[----:B------:R-:W-:-:S07]  /*37c0*/  FFMA R45, R45, R0, R45 ;  /* 0x000000002d2d7223 */ /* 0x000fce000000002d */
.L_x_317:
[----:B------:R-:W-:Y:S05]  /*37d0*/  BSYNC.RECONVERGENT B2 ;  /* 0x0000000000027941 */ /* 0x000fea0003800200 */
.L_x_315:
        /* <DEDUP_REMOVED lines=11> */
.L_x_319:
[----:B------:R-:W0:Y:S02]  /*3890*/  MUFU.RCP R45, R52 ;  /* 0x00000034002d7308 */ /* 0x000e240000001000 */
[----:B0-----:R-:W-:-:S04]  /*38a0*/  FFMA R0, R52, R45, -1 ;  /* 0xbf80000034007423 */ /* 0x001fc8000000002d */
[----:B------:R-:W-:-:S04]  /*38b0*/  FADD.FTZ R0, -R0, -RZ ;  /* 0x800000ff00007221 */ /* 0x000fc80000010100 */
[----:B------:R-:W-:-:S07]  /*38c0*/  FFMA R45, R45, R0, R45 ;  /* 0x000000002d2d7223 */ /* 0x000fce000000002d */
.L_x_320:
[----:B------:R-:W-:Y:S05]  /*38d0*/  BSYNC.RECONVERGENT B2 ;  /* 0x0000000000027941 */ /* 0x000fea0003800200 */
.L_x_318:
        /* <DEDUP_REMOVED lines=11> */
.L_x_322:
[----:B------:R-:W0:Y:S02]  /*3990*/  MUFU.RCP R45, R30 ;  /* 0x0000001e002d7308 */ /* 0x000e240000001000 */
[----:B0-----:R-:W-:-:S04]  /*39a0*/  FFMA R0, R30, R45, -1 ;  /* 0xbf8000001e007423 */ /* 0x001fc8000000002d */
[----:B------:R-:W-:-:S04]  /*39b0*/  FADD.FTZ R0, -R0, -RZ ;  /* 0x800000ff00007221 */ /* 0x000fc80000010100 */
[----:B------:R-:W-:-:S07]  /*39c0*/  FFMA R45, R45, R0, R45 ;  /* 0x000000002d2d7223 */ /* 0x000fce000000002d */
.L_x_323:
[----:B------:R-:W-:Y:S05]  /*39d0*/  BSYNC.RECONVERGENT B2 ;  /* 0x0000000000027941 */ /* 0x000fea0003800200 */
.L_x_321:
        /* <DEDUP_REMOVED lines=15> */
.L_x_325:
[----:B------:R-:W0:Y:S02]  /*3ad0*/  MUFU.RCP R50, R43 ;  /* 0x0000002b00327308 */ /* 0x000e240000001000 */
[----:B0-----:R-:W-:-:S04]  /*3ae0*/  FFMA R0, R43, R50, -1 ;  /* 0xbf8000002b007423 */ /* 0x001fc80000000032 */
[----:B------:R-:W-:-:S04]  /*3af0*/  FADD.FTZ R33, -R0, -RZ ;  /* 0x800000ff00217221 */ /* 0x000fc80000010100 */
[----:B------:R-:W-:-:S07]  /*3b00*/  FFMA R50, R50, R33, R50 ;  /* 0x0000002132327223 */ /* 0x000fce0000000032 */
.L_x_326:
[----:B------:R-:W-:Y:S05]  /*3b10*/  BSYNC.RECONVERGENT B2 ;  /* 0x0000000000027941 */ /* 0x000fea0003800200 */
.L_x_324:
        /* <DEDUP_REMOVED lines=11> */
.L_x_328:
[----:B------:R-:W0:Y:S02]  /*3bd0*/  MUFU.RCP R45, R42 ;  /* 0x0000002a002d7308 */ /* 0x000e240000001000 */
[----:B0-----:R-:W-:-:S04]  /*3be0*/  FFMA R0, R42, R45, -1 ;  /* 0xbf8000002a007423 */ /* 0x001fc8000000002d */
[----:B------:R-:W-:-:S04]  /*3bf0*/  FADD.FTZ R0, -R0, -RZ ;  /* 0x800000ff00007221 */ /* 0x000fc80000010100 */
[----:B------:R-:W-:-:S07]  /*3c00*/  FFMA R45, R45, R0, R45 ;  /* 0x000000002d2d7223 */ /* 0x000fce000000002d */
.L_x_329:
[----:B------:R-:W-:Y:S05]  /*3c10*/  BSYNC.RECONVERGENT B2 ;  /* 0x0000000000027941 */ /* 0x000fea0003800200 */
.L_x_327:
        /* <DEDUP_REMOVED lines=11> */
.L_x_331:
[----:B------:R-:W0:Y:S02]  /*3cd0*/  MUFU.RCP R45, R30 ;  /* 0x0000001e002d7308 */ /* 0x000e240000001000 */
[----:B0-----:R-:W-:-:S04]  /*3ce0*/  FFMA R0, R30, R45, -1 ;  /* 0xbf8000001e007423 */ /* 0x001fc8000000002d */
[----:B------:R-:W-:-:S04]  /*3cf0*/  FADD.FTZ R0, -R0, -RZ ;  /* 0x800000ff00007221 */ /* 0x000fc80000010100 */
[----:B------:R-:W-:-:S07]  /*3d00*/  FFMA R45, R45, R0, R45 ;  /* 0x000000002d2d7223 */ /* 0x000fce000000002d */
.L_x_332:
[----:B------:R-:W-:Y:S05]  /*3d10*/  BSYNC.RECONVERGENT B2 ;  /* 0x0000000000027941 */ /* 0x000fea0003800200 */
.L_x_330:
        /* <DEDUP_REMOVED lines=11> */
.L_x_334:
[----:B------:R-:W0:Y:S02]  /*3dd0*/  MUFU.RCP R45, R32 ;  /* 0x00000020002d7308 */ /* 0x000e240000001000 */
[----:B0-----:R-:W-:-:S04]  /*3de0*/  FFMA R0, R32, R45, -1 ;  /* 0xbf80000020007423 */ /* 0x001fc8000000002d */
[----:B------:R-:W-:-:S04]  /*3df0*/  FADD.FTZ R0, -R0, -RZ ;  /* 0x800000ff00007221 */ /* 0x000fc80000010100 */
[----:B------:R-:W-:-:S07]  /*3e00*/  FFMA R45, R45, R0, R45 ;  /* 0x000000002d2d7223 */ /* 0x000fce000000002d */
.L_x_335:
[----:B------:R-:W-:Y:S05]  /*3e10*/  BSYNC.RECONVERGENT B2 ;  /* 0x0000000000027941 */ /* 0x000fea0003800200 */
.L_x_333:
        /* <DEDUP_REMOVED lines=23> */
.L_x_337:
[----:B------:R-:W0:Y:S02]  /*3f90*/  MUFU.RCP R52, R43 ;  /* 0x0000002b00347308 */ /* 0x000e240000001000 */
[----:B0-----:R-:W-:-:S04]  /*3fa0*/  FFMA R0, R43, R52, -1 ;  /* 0xbf8000002b007423 */ /* 0x001fc80000000034 */
[----:B------:R-:W-:-:S04]  /*3fb0*/  FADD.FTZ R31, -R0, -RZ ;  /* 0x800000ff001f7221 */ /* 0x000fc80000010100 */
[----:B------:R-:W-:-:S07]  /*3fc0*/  FFMA R52, R52, R31, R52 ;  /* 0x0000001f34347223 */ /* 0x000fce0000000034 */
.L_x_338:
[----:B------:R-:W-:Y:S05]  /*3fd0*/  BSYNC.RECONVERGENT B2 ;  /* 0x0000000000027941 */ /* 0x000fea0003800200 */
.L_x_336:
        /* <DEDUP_REMOVED lines=13> */
.L_x_340:
[----:B------:R-:W0:Y:S02]  /*40b0*/  MUFU.RCP R53, R32 ;  /* 0x0000002000357308 */ /* 0x000e240000001000 */
[----:B0-----:R-:W-:-:S04]  /*40c0*/  FFMA R0, R32, R53, -1 ;  /* 0xbf80000020007423 */ /* 0x001fc80000000035 */
[----:B------:R-:W-:-:S04]  /*40d0*/  FADD.FTZ R0, -R0, -RZ ;  /* 0x800000ff00007221 */ /* 0x000fc80000010100 */
[----:B------:R-:W-:-:S07]  /*40e0*/  FFMA R53, R53, R0, R53 ;  /* 0x0000000035357223 */ /* 0x000fce0000000035 */
.L_x_341:
[----:B------:R-:W-:Y:S05]  /*40f0*/  BSYNC.RECONVERGENT B2 ;  /* 0x0000000000027941 */ /* 0x000fea0003800200 */
.L_x_339:
        /* <DEDUP_REMOVED lines=11> */
.L_x_343:
[----:B------:R-:W0:Y:S02]  /*41b0*/  MUFU.RCP R45, R42 ;  /* 0x0000002a002d7308 */ /* 0x000e240000001000 */
[----:B0-----:R-:W-:-:S04]  /*41c0*/  FFMA R0, R42, R45, -1 ;  /* 0xbf8000002a007423 */ /* 0x001fc8000000002d */
[----:B------:R-:W-:-:S04]  /*41d0*/  FADD.FTZ R0, -R0, -RZ ;  /* 0x800000ff00007221 */ /* 0x000fc80000010100 */
[----:B------:R-:W-:-:S07]  /*41e0*/  FFMA R45, R45, R0, R45 ;  /* 0x000000002d2d7223 */ /* 0x000fce000000002d */
.L_x_344:
[----:B------:R-:W-:Y:S05]  /*41f0*/  BSYNC.RECONVERGENT B2 ;  /* 0x0000000000027941 */ /* 0x000fea0003800200 */
.L_x_342:
        /* <DEDUP_REMOVED lines=11> */
.L_x_346:
[----:B------:R-:W0:Y:S02]  /*42b0*/  MUFU.RCP R45, R30 ;  /* 0x0000001e002d7308 */ /* 0x000e240000001000 */
[----:B0-----:R-:W-:-:S04]  /*42c0*/  FFMA R0, R30, R45, -1 ;  /* 0xbf8000001e007423 */ /* 0x001fc8000000002d */
[----:B------:R-:W-:-:S04]  /*42d0*/  FADD.FTZ R0, -R0, -RZ ;  /* 0x800000ff00007221 */ /* 0x000fc80000010100 */
[----:B------:R-:W-:-:S07]  /*42e0*/  FFMA R45, R45, R0, R45 ;  /* 0x000000002d2d7223 */ /* 0x000fce000000002d */
.L_x_347:
[----:B------:R-:W-:Y:S05]  /*42f0*/  BSYNC.RECONVERGENT B2 ;  /* 0x0000000000027941 */ /* 0x000fea0003800200 */
.L_x_345:
        /* <DEDUP_REMOVED lines=11> */
.L_x_349:
[----:B------:R-:W0:Y:S02]  /*43b0*/  MUFU.RCP R45, R32 ;  /* 0x00000020002d7308 */ /* 0x000e240000001000 */
[----:B0-----:R-:W-:-:S04]  /*43c0*/  FFMA R0, R32, R45, -1 ;  /* 0xbf80000020007423 */ /* 0x001fc8000000002d */
[----:B------:R-:W-:-:S04]  /*43d0*/  FADD.FTZ R0, -R0, -RZ ;  /* 0x800000ff00007221 */ /* 0x000fc80000010100 */
[----:B------:R-:W-:-:S07]  /*43e0*/  FFMA R45, R45, R0, R45 ;  /* 0x000000002d2d7223 */ /* 0x000fce000000002d */
.L_x_350:
[----:B------:R-:W-:Y:S05]  /*43f0*/  BSYNC.RECONVERGENT B2 ;  /* 0x0000000000027941 */ /* 0x000fea0003800200 */
.L_x_348:
        /* <DEDUP_REMOVED lines=21> */
[----:B------:R-:W-:Y:S05]  /*4550*/  BRA `(.L_x_353) ;  /* 0x0000000000107947 */ /* 0x000fea0003800000 */
.L_x_352:
[----:B------:R-:W0:Y:S02]  /*4560*/  MUFU.RCP R45, R42 ;  /* 0x0000002a002d7308 */ /* 0x000e240000001000 */
[----:B0-----:R-:W-:-:S04]  /*4570*/  FFMA R0, R42, R45, -1 ;  /* 0xbf8000002a007423 */ /* 0x001fc8000000002d */
[----:B------:R-:W-:-:S04]  /*4580*/  FADD.FTZ R0, -R0, -RZ ;  /* 0x800000ff00007221 */ /* 0x000fc80000010100 */
[----:B------:R-:W-:-:S07]  /*4590*/  FFMA R45, R45, R0, R45 ;  /* 0x000000002d2d7223 */ /* 0x000fce000000002d */
.L_x_353:
[----:B------:R-:W-:Y:S05]  /*45a0*/  BSYNC.RECONVERGENT B2 ;  /* 0x0000000000027941 */ /* 0x000fea0003800200 */
.L_x_351:
[----:B------:R-:W0:Y:S02]  /*45b0*/  LDC.64 R30, c[0x0][0x3c8] ;  /* 0x0000f200ff1e7b82 */ /* 0x000e240000000a00 */
[----:B0-----:R-:W-:-:S04]  /*45c0*/  IMAD.WIDE R32, R34, 0x4, R30 ;  /* 0x0000000422207825 */ /* 0x001fc800078e021e */
[--C-:B------:R-:W-:Y:S02]  /*45d0*/  IMAD.WIDE R58, R28, 0x4, R30.reuse ;  /* 0x000000041c3a7825 */ /* 0x100fe400078e021e */
[----:B------:R-:W2:Y:S02]  /*45e0*/  LDG.E.CONSTANT R32, desc[UR16][R32.64] ;  /* 0x0000001020207981 */ /* 0x000ea4000c1e9900 */
[----:B------:R-:W-:-:S04]  /*45f0*/  IMAD.WIDE R56, R36, 0x4, R30 ;  /* 0x0000000424387825 */ /* 0x000fc800078e021e */
[--C-:B------:R-:W-:Y:S01]  /*4600*/  IMAD.WIDE R46, R29, 0x4, R30.reuse ;  /* 0x000000041d2e7825 */ /* 0x100fe200078e021e */
[----:B------:R-:W3:Y:S04]  /*4610*/  LDG.E.CONSTANT R48, desc[UR16][R56.64] ;  /* 0x0000001038307981 */ /* 0x000ee8000c1e9900 */
[----:B------:R-:W2:Y:S04]  /*4620*/  LDG.E.CONSTANT R33, desc[UR16][R58.64] ;  /* 0x000000103a217981 */ /* 0x000ea8000c1e9900 */
[----:B------:R-:W3:Y:S01]  /*4630*/  LDG.E.CONSTANT R53, desc[UR16][R46.64] ;  /* 0x000000102e357981 */ /* 0x000ee2000c1e9900 */
[----:B------:R-:W-:-:S04]  /*4640*/  IMAD.WIDE R54, R25, 0x4, R30 ;  /* 0x0000000419367825 */ /* 0x000fc800078e021e */
[--C-:B------:R-:W-:Y:S01]  /*4650*/  IMAD.WIDE R60, R27, 0x4, R30.reuse ;  /* 0x000000041b3c7825 */ /* 0x100fe200078e021e */
[----:B------:R0:W4:Y:S03]  /*4660*/  LDG.E.CONSTANT R44, desc[UR16][R54.64] ;  /* 0x00000010362c7981 */ /* 0x000126000c1e9900 */
[--C-:B------:R-:W-:Y:S01]  /*4670*/  IMAD.WIDE R42, R24, 0x4, R30.reuse ;  /* 0x00000004182a7825 */ /* 0x100fe200078e021e */
[----:B------:R-:W4:Y:S03]  /*4680*/  LDG.E.CONSTANT R51, desc[UR16][R60.64] ;  /* 0x000000103c337981 */ /* 0x000f26000c1e9900 */
[----:B------:R-:W-:Y:S02]  /*4690*/  IMAD.WIDE R30, R26, 0x4, R30 ;  /* 0x000000041a1e7825 */ /* 0x000fe400078e021e */
[----:B------:R-:W5:Y:S01]  /*46a0*/  LDG.E.CONSTANT R43, desc[UR16][R42.64] ;  /* 0x000000102a2b7981 */ /* 0x000f62000c1e9900 */
[----:B0-----:R-:W0:Y:S03]  /*46b0*/  LDC.64 R54, c[0x0][0x3d0] ;  /* 0x0000f400ff367b82 */ /* 0x001e260000000a00 */
[----:B------:R1:W5:Y:S01]  /*46c0*/  LDG.E.CONSTANT R0, desc[UR16][R30.64] ;  /* 0x000000101e007981 */ /* 0x000362000c1e9900 */
[----:B0-----:R-:W-:-:S04]  /*46d0*/  IMAD.WIDE R56, R34, 0x4, R54 ;  /* 0x0000000422387825 */ /* 0x001fc800078e0236 */
[--C-:B------:R-:W-:Y:S01]  /*46e0*/  IMAD.WIDE R58, R28, 0x4, R54.reuse ;  /* 0x000000041c3a7825 */ /* 0x100fe200078e0236 */
[----:B------:R0:W5:Y:S04]  /*46f0*/  LDG.E.CONSTANT R47, desc[UR16][R56.64] ;  /* 0x00000010382f7981 */ /* 0x000168000c1e9900 */
[----:B------:R-:W5:Y:S01]  /*4700*/  LDG.E.CONSTANT R46, desc[UR16][R58.64] ;  /* 0x000000103a2e7981 */ /* 0x000f62000c1e9900 */
[----:B-1----:R-:W-:-:S04]  /*4710*/  IMAD.WIDE R30, R36, 0x4, R54 ;  /* 0x00000004241e7825 */ /* 0x002fc800078e0236 */
[--C-:B------:R-:W-:Y:S02]  /*4720*/  IMAD.WIDE R60, R29, 0x4, R54.reuse ;  /* 0x000000041d3c7825 */ /* 0x100fe400078e0236 */
[----:B------:R-:W5:Y:S02]  /*4730*/  LDG.E.CONSTANT R30, desc[UR16][R30.64] ;  /* 0x000000101e1e7981 */ /* 0x000f64000c1e9900 */
[--C-:B0-----:R-:W-:Y:S02]  /*4740*/  IMAD.WIDE R56, R25, 0x4, R54.reuse ;  /* 0x0000000419387825 */ /* 0x101fe400078e0236 */
[----:B------:R0:W5:Y:S02]  /*4750*/  LDG.E.CONSTANT R31, desc[UR16][R60.64] ;  /* 0x000000103c1f7981 */ /* 0x000164000c1e9900 */
[----:B0-----:R-:W-:-:S05]  /*4760*/  IMAD.WIDE R60, R27, 0x4, R54 ;  /* 0x000000041b3c7825 */ /* 0x001fca00078e0236 */
[----:B------:R0:W5:Y:S01]  /*4770*/  LDG.E.CONSTANT R58, desc[UR16][R60.64] ;  /* 0x000000103c3a7981 */ /* 0x000162000c1e9900 */
[----:B--2---:R-:W-:Y:S01]  /*4780*/  FADD R32, R32, -R33 ;  /* 0x8000002120207221 */ /* 0x004fe20000000000 */
[----:B---3--:R-:W-:-:S03]  /*4790*/  FADD R48, R48, -R53 ;  /* 0x8000003530307221 */ /* 0x008fc60000000000 */
[----:B------:R-:W-:Y:S02]  /*47a0*/  FMUL R53, R32, 1.3999999761581420898 ;  /* 0x3fb3333320357820 */ /* 0x000fe40000400000 */
[----:B------:R-:W0:Y:S01]  /*47b0*/  LDC.64 R32, c[0x0][0x3d8] ;  /* 0x0000f600ff207b82 */ /* 0x000e220000000a00 */
[----:B----4-:R-:W-:Y:S01]  /*47c0*/  FADD R51, R44, -R51 ;  /* 0x800000332c337221 */ /* 0x010fe20000000000 */
[----:B-----5:R-:W-:Y:S02]  /*47d0*/  FADD R59, R43, -R0 ;  /* 0x800000002b3b7221 */ /* 0x020fe40000000000 */
[----:B------:R1:W2:Y:S01]  /*47e0*/  LDG.E.CONSTANT R43, desc[UR16][R56.64] ;  /* 0x00000010382b7981 */ /* 0x0002a2000c1e9900 */
[----:B0-----:R-:W-:-:S04]  /*47f0*/  IMAD.WIDE R60, R36, 0x4, R32 ;  /* 0x00000004243c7825 */ /* 0x001fc800078e0220 */
[----:B-1----:R-:W-:Y:S01]  /*4800*/  IMAD.WIDE R56, R24, 0x4, R54 ;  /* 0x0000000418387825 */ /* 0x002fe200078e0236 */
[----:B------:R0:W3:Y:S04]  /*4810*/  LDG.E.CONSTANT R44, desc[UR16][R60.64] ;  /* 0x000000103c2c7981 */ /* 0x0000e8000c1e9900 */
[----:B------:R1:W4:Y:S01]  /*4820*/  LDG.E.CONSTANT R0, desc[UR16][R56.64] ;  /* 0x0000001038007981 */ /* 0x000322000c1e9900 */
[----:B------:R-:W-:Y:S01]  /*4830*/  FFMA R42, R48, 1.2000000476837158203, R53 ;  /* 0x3f99999a302a7823 */ /* 0x000fe20000000035 */
[----:B0-----:R-:W-:-:S04]  /*4840*/  IMAD.WIDE R60, R34, 0x4, R32 ;  /* 0x00000004223c7825 */ /* 0x001fc800078e0220 */
[----:B-1----:R-:W-:Y:S01]  /*4850*/  IMAD.WIDE R56, R28, 0x4, R32 ;  /* 0x000000041c387825 */ /* 0x002fe200078e0220 */
[----:B------:R-:W5:Y:S05]  /*4860*/  LDG.E.CONSTANT R48, desc[UR16][R60.64] ;  /* 0x000000103c307981 */ /* 0x000f6a000c1e9900 */
[----:B------:R-:W5:Y:S01]  /*4870*/  LDG.E.CONSTANT R57, desc[UR16][R56.64] ;  /* 0x0000001038397981 */ /* 0x000f62000c1e9900 */
[----:B------:R-:W-:-:S04]  /*4880*/  IMAD.WIDE R54, R26, 0x4, R54 ;  /* 0x000000041a367825 */ /* 0x000fc800078e0236 */
[----:B------:R-:W-:Y:S02]  /*4890*/  FFMA R42, R51, 1.6000000238418579102, R42 ;  /* 0x3fcccccd332a7823 */ /* 0x000fe4000000002a */
[----:B------:R0:W4:Y:S02]  /*48a0*/  LDG.E.CONSTANT R51, desc[UR16][R54.64] ;  /* 0x0000001036337981 */ /* 0x000124000c1e9900 */
[----:B0-----:R-:W-:-:S04]  /*48b0*/  IMAD.WIDE R54, R29, 0x4, R32 ;  /* 0x000000041d367825 */ /* 0x001fc800078e0220 */
[----:B------:R-:W-:Y:S01]  /*48c0*/  FADD R56, R47, -R46 ;  /* 0x8000002e2f387221 */ /* 0x000fe20000000000 */
[----:B------:R0:W3:Y:S01]  /*48d0*/  LDG.E.CONSTANT R53, desc[UR16][R54.64] ;  /* 0x0000001036357981 */ /* 0x0000e2000c1e9900 */
[----:B------:R-:W-:-:S06]  /*48e0*/  IMAD.WIDE R46, R27, 0x4, R32 ;  /* 0x000000041b2e7825 */ /* 0x000fcc00078e0220 */
[----:B------:R-:W3:Y:S01]  /*48f0*/  LDG.E.CONSTANT R47, desc[UR16][R46.64] ;  /* 0x000000102e2f7981 */ /* 0x000ee2000c1e9900 */
[----:B0-----:R-:W-:-:S06]  /*4900*/  IMAD.WIDE R54, R25, 0x4, R32 ;  /* 0x0000000419367825 */ /* 0x001fcc00078e0220 */
[----:B------:R-:W3:Y:S01]  /*4910*/  LDG.E.CONSTANT R54, desc[UR16][R54.64] ;  /* 0x0000001036367981 */ /* 0x000ee2000c1e9900 */
[----:B------:R-:W-:Y:S01]  /*4920*/  FADD R30, R30, -R31 ;  /* 0x8000001f1e1e7221 */ /* 0x000fe20000000000 */
[----:B------:R-:W-:Y:S01]  /*4930*/  FMUL R31, R56, 1.3999999761581420898 ;  /* 0x3fb33333381f7820 */ /* 0x000fe20000400000 */
[----:B------:R-:W-:-:S03]  /*4940*/  FFMA R42, R59, 1.7999999523162841797, R42 ;  /* 0x3fe666663b2a7823 */ /* 0x000fc6000000002a */
[----:B------:R-:W-:Y:S02]  /*4950*/  FFMA R59, R30, 1.2000000476837158203, R31 ;  /* 0x3f99999a1e3b7823 */ /* 0x000fe4000000001f */
[----:B------:R-:W0:Y:S01]  /*4960*/  LDC.64 R30, c[0x0][0x3b8] ;  /* 0x0000ee00ff1e7b82 */ /* 0x000e220000000a00 */
[----:B------:R-:W-:-:S04]  /*4970*/  IMAD.WIDE R60, R24, 0x4, R32 ;  /* 0x00000004183c7825 */ /* 0x000fc800078e0220 */
[----:B--2---:R-:W-:-:S03]  /*4980*/  FADD R58, R43, -R58 ;  /* 0x8000003a2b3a7221 */ /* 0x004fc60000000000 */
[----:B------:R-:W1:Y:S01]  /*4990*/  LDC R43, c[0x0][0x4d4] ;  /* 0x00013500ff2b7b82 */ /* 0x000e620000000800 */
[----:B-----5:R-:W-:Y:S01]  /*49a0*/  FADD R48, R48, -R57 ;  /* 0x8000003930307221 */ /* 0x020fe20000000000 */
[----:B------:R-:W-:-:S04]  /*49b0*/  IMAD.WIDE R56, R26, 0x4, R32 ;  /* 0x000000041a387825 */ /* 0x000fc800078e0220 */
[----:B------:R-:W-:Y:S02]  /*49c0*/  FMUL R33, R48, 1.3999999761581420898 ;  /* 0x3fb3333330217820 */ /* 0x000fe40000400000 */
[----:B------:R0:W2:Y:S04]  /*49d0*/  LDG.E.CONSTANT R48, desc[UR16][R60.64] ;  /* 0x000000103c307981 */ /* 0x0000a8000c1e9900 */
[----:B------:R-:W2:Y:S01]  /*49e0*/  LDG.E.CONSTANT R57, desc[UR16][R56.64] ;  /* 0x0000001038397981 */ /* 0x000ea2000c1e9900 */
[----:B----4-:R-:W-:Y:S01]  /*49f0*/  FADD R51, R0, -R51 ;  /* 0x8000003300337221 */ /* 0x010fe20000000000 */
[----:B0-----:R-:W-:-:S04]  /*4a00*/  IMAD.WIDE R60, R35, 0x4, R30 ;  /* 0x00000004233c7825 */ /* 0x001fc800078e021e */
[----:B---3--:R-:W-:Y:S02]  /*4a10*/  FADD R44, R44, -R53 ;  /* 0x800000352c2c7221 */ /* 0x008fe40000000000 */
[----:B------:R-:W3:Y:S02]  /*4a20*/  LDG.E.CONSTANT R53, desc[UR16][R60.64] ;  /* 0x000000103c357981 */ /* 0x000ee4000c1e9900 */
[----:B------:R-:W-:Y:S01]  /*4a30*/  FFMA R44, R44, 1.2000000476837158203, R33 ;  /* 0x3f99999a2c2c7823 */ /* 0x000fe20000000021 */
[----:B------:R-:W-:-:S05]  /*4a40*/  IMAD.WIDE R32, R20, 0x4, R30 ;  /* 0x0000000414207825 */ /* 0x000fca00078e021e */
[----:B------:R1:W3:Y:S01]  /*4a50*/  LDG.E.CONSTANT R0, desc[UR16][R32.64] ;  /* 0x0000001020007981 */ /* 0x0002e2000c1e9900 */
[----:B------:R-:W-:Y:S01]  /*4a60*/  FADD R47, R54, -R47 ;  /* 0x8000002f362f7221 */ /* 0x000fe20000000000 */
[----:B------:R-:W-:-:S04]  /*4a70*/  IMAD.WIDE R54, R21, 0x4, R30 ;  /* 0x0000000415367825 */ /* 0x000fc800078e021e */
[----:B-1----:R-:W-:Y:S02]  /*4a80*/  IMAD.WIDE R32, R43, 0x4, R60 ;  /* 0x000000042b207825 */ /* 0x002fe400078e023c */
[----:B------:R-:W4:Y:S04]  /*4a90*/  LDG.E.CONSTANT R55, desc[UR16][R54.64] ;  /* 0x0000001036377981 */ /* 0x000f28000c1e9900 */
[----:B------:R0:W4:Y:S01]  /*4aa0*/  LDG.E.CONSTANT R60, desc[UR16][R32.64] ;  /* 0x00000010203c7981 */ /* 0x000122000c1e9900 */
[----:B------:R-:W-:Y:S01]  /*4ab0*/  FFMA R44, R47, 1.6000000238418579102, R44 ;  /* 0x3fcccccd2f2c7823 */ /* 0x000fe2000000002c */
[----:B------:R-:W-:-:S06]  /*4ac0*/  IMAD.WIDE R46, R22, 0x4, R30 ;  /* 0x00000004162e7825 */ /* 0x000fcc00078e021e */
[----:B------:R-:W5:Y:S01]  /*4ad0*/  LDG.E.CONSTANT R47, desc[UR16][R46.64] ;  /* 0x000000102e2f7981 */ /* 0x000f62000c1e9900 */
[----:B0-----:R-:W-:-:S05]  /*4ae0*/  IMAD.WIDE R32, R43, 0x4, R32 ;  /* 0x000000042b207825 */ /* 0x001fca00078e0220 */
[----:B------:R0:W5:Y:S01]  /*4af0*/  LDG.E.CONSTANT R54, desc[UR16][R32.64] ;  /* 0x0000001020367981 */ /* 0x000162000c1e9900 */
[----:B------:R-:W-:Y:S01]  /*4b00*/  FFMA R58, R58, 1.6000000238418579102, R59 ;  /* 0x3fcccccd3a3a7823 */ /* 0x000fe2000000003b */
[----:B0-----:R-:W-:-:S04]  /*4b10*/  IMAD.WIDE R32, R43, 0x4, R32 ;  /* 0x000000042b207825 */ /* 0x001fc800078e0220 */
[----:B--2---:R-:W-:Y:S02]  /*4b20*/  FADD R59, R48, -R57 ;  /* 0x80000039303b7221 */ /* 0x004fe40000000000 */
[----:B------:R-:W0:Y:S01]  /*4b30*/  LDC.64 R56, c[0x0][0x3b0] ;  /* 0x0000ec00ff387b82 */ /* 0x000e220000000a00 */
[----:B------:R-:W-:Y:S01]  /*4b40*/  FFMA R48, R51, 1.7999999523162841797, R58 ;  /* 0x3fe6666633307823 */ /* 0x000fe2000000003a */
[----:B------:R-:W-:Y:S01]  /*4b50*/  FFMA R44, R59, 1.7999999523162841797, R44 ;  /* 0x3fe666663b2c7823 */ /* 0x000fe2000000002c */
[----:B------:R-:W-:-:S05]  /*4b60*/  IMAD.WIDE R58, R23, 0x4, R30 ;  /* 0x00000004173a7825 */ /* 0x000fca00078e021e */
[----:B------:R-:W2:Y:S04]  /*4b70*/  LDG.E.CONSTANT R46, desc[UR16][R58.64] ;  /* 0x000000103a2e7981 */ /* 0x000ea8000c1e9900 */
[----:B------:R1:W2:Y:S01]  /*4b80*/  LDG.E.CONSTANT R59, desc[UR16][R32.64] ;  /* 0x00000010203b7981 */ /* 0x0002a2000c1e9900 */
[----:B---3--:R-:W-:Y:S01]  /*4b90*/  FADD R0, R53, -R0 ;  /* 0x8000000035007221 */ /* 0x008fe20000000000 */
[----:B0-----:R-:W-:-:S04]  /*4ba0*/  IMAD.WIDE R30, R35, 0x4, R56 ;  /* 0x00000004231e7825 */ /* 0x001fc800078e0238 */
[----:B----4-:R-:W-:Y:S01]  /*4bb0*/  FADD R55, R60, -R55 ;  /* 0x800000373c377221 */ /* 0x010fe20000000000 */
[----:B------:R-:W-:-:S04]  /*4bc0*/  IMAD.WIDE R60, R20, 0x4, R56 ;  /* 0x00000004143c7825 */ /* 0x000fc800078e0238 */
[----:B------:R-:W-:Y:S01]  /*4bd0*/  FMUL R55, R55, 1.3999999761581420898 ;  /* 0x3fb3333337377820 */ /* 0x000fe20000400000 */
[----:B-1----:R-:W-:Y:S01]  /*4be0*/  IMAD.WIDE R32, R43, 0x4, R30 ;  /* 0x000000042b207825 */ /* 0x002fe200078e021e */
[----:B------:R-:W3:Y:S03]  /*4bf0*/  LDG.E.CONSTANT R53, desc[UR16][R60.64] ;  /* 0x000000103c357981 */ /* 0x000ee6000c1e9900 */
[----:B------:R-:W-:Y:S01]  /*4c00*/  FFMA R0, R0, 1.2000000476837158203, R55 ;  /* 0x3f99999a00007823 */ /* 0x000fe20000000037 */
[----:B------:R-:W4:Y:S04]  /*4c10*/  LDG.E.CONSTANT R58, desc[UR16][R32.64] ;  /* 0x00000010203a7981 */ /* 0x000f28000c1e9900 */
[----:B------:R0:W3:Y:S01]  /*4c20*/  LDG.E.CONSTANT R60, desc[UR16][R30.64] ;  /* 0x000000101e3c7981 */ /* 0x0000e2000c1e9900 */
[----:B-----5:R-:W-:Y:S01]  /*4c30*/  FADD R55, R54, -R47 ;  /* 0x8000002f36377221 */ /* 0x020fe20000000000 */
[----:B0-----:R-:W-:-:S05]  /*4c40*/  IMAD.WIDE R30, R21, 0x4, R56 ;  /* 0x00000004151e7825 */ /* 0x001fca00078e0238 */
[----:B------:R0:W4:Y:S01]  /*4c50*/  LDG.E.CONSTANT R47, desc[UR16][R30.64] ;  /* 0x000000101e2f7981 */ /* 0x000122000c1e9900 */
[----:B------:R-:W-:-:S05]  /*4c60*/  IMAD.WIDE R32, R43, 0x4, R32 ;  /* 0x000000042b207825 */ /* 0x000fca00078e0220 */
[----:B------:R-:W5:Y:S01]  /*4c70*/  LDG.E.CONSTANT R54, desc[UR16][R32.64] ;  /* 0x0000001020367981 */ /* 0x000f62000c1e9900 */
[----:B0-----:R-:W-:-:S05]  /*4c80*/  IMAD.WIDE R30, R22, 0x4, R56 ;  /* 0x00000004161e7825 */ /* 0x001fca00078e0238 */
[----:B------:R0:W5:Y:S02]  /*4c90*/  LDG.E.CONSTANT R51, desc[UR16][R30.64] ;  /* 0x000000101e337981 */ /* 0x000164000c1e9900 */
[----:B0-----:R-:W0:Y:S01]  /*4ca0*/  LDC.64 R30, c[0x0][0x3c0] ;  /* 0x0000f000ff1e7b82 */ /* 0x001e220000000a00 */
[----:B--2---:R-:W-:Y:S01]  /*4cb0*/  FADD R46, R59, -R46 ;  /* 0x8000002e3b2e7221 */ /* 0x004fe20000000000 */
[----:B---3--:R-:W-:Y:S01]  /*4cc0*/  FADD R53, R60, -R53 ;  /* 0x800000353c357221 */ /* 0x008fe20000000000 */
[----:B------:R-:W-:-:S04]  /*4cd0*/  IMAD.WIDE R60, R43, 0x4, R32 ;  /* 0x000000042b3c7825 */ /* 0x000fc800078e0220 */
[----:B----4-:R-:W-:-:S04]  /*4ce0*/  FADD R47, R58, -R47 ;  /* 0x8000002f3a2f7221 */ /* 0x010fc80000000000 */
[----:B------:R-:W-:Y:S02]  /*4cf0*/  FMUL R58, R47, 1.3999999761581420898 ;  /* 0x3fb333332f3a7820 */ /* 0x000fe40000400000 */
[----:B------:R1:W2:Y:S02]  /*4d00*/  LDG.E.CONSTANT R47, desc[UR16][R60.64] ;  /* 0x000000103c2f7981 */ /* 0x0002a4000c1e9900 */
[----:B------:R-:W-:Y:S01]  /*4d10*/  FFMA R53, R53, 1.2000000476837158203, R58 ;  /* 0x3f99999a35357823 */ /* 0x000fe2000000003a */
[----:B0-----:R-:W-:-:S04]  /*4d20*/  IMAD.WIDE R58, R35, 0x4, R30 ;  /* 0x00000004233a7825 */ /* 0x001fc800078e021e */
[----:B------:R-:W-:-:S04]  /*4d30*/  IMAD.WIDE R32, R43, 0x4, R58 ;  /* 0x000000042b207825 */ /* 0x000fc800078e023a */
[----:B-----5:R-:W-:Y:S01]  /*4d40*/  FADD R54, R54, -R51 ;  /* 0x8000003336367221 */ /* 0x020fe20000000000 */
[----:B------:R-:W-:Y:S01]  /*4d50*/  FFMA R55, R55, 1.6000000238418579102, R0 ;  /* 0x3fcccccd37377823 */ /* 0x000fe20000000000 */
[----:B------:R-:W3:Y:S01]  /*4d60*/  LDG.E.CONSTANT R59, desc[UR16][R58.64] ;  /* 0x000000103a3b7981 */ /* 0x000ee2000c1e9900 */
[----:B-1----:R-:W-:-:S05]  /*4d70*/  IMAD.WIDE R60, R21, 0x4, R30 ;  /* 0x00000004153c7825 */ /* 0x002fca00078e021e */
[----:B------:R-:W4:Y:S04]  /*4d80*/  LDG.E.CONSTANT R51, desc[UR16][R60.64] ;  /* 0x000000103c337981 */ /* 0x000f28000c1e9900 */
[----:B------:R-:W4:Y:S01]  /*4d90*/  LDG.E.CONSTANT R60, desc[UR16][R32.64] ;  /* 0x00000010203c7981 */ /* 0x000f22000c1e9900 */
[----:B------:R-:W-:-:S05]  /*4da0*/  IMAD.WIDE R56, R23, 0x4, R56 ;  /* 0x0000000417387825 */ /* 0x000fca00078e0238 */
[----:B------:R0:W2:Y:S01]  /*4db0*/  LDG.E.CONSTANT R0, desc[UR16][R56.64] ;  /* 0x0000001038007981 */ /* 0x0000a2000c1e9900 */
[----:B------:R-:W-:Y:S01]  /*4dc0*/  FFMA R53, R54, 1.6000000238418579102, R53 ;  /* 0x3fcccccd36357823 */ /* 0x000fe20000000035 */
[----:B0-----:R-:W-:-:S05]  /*4dd0*/  IMAD.WIDE R56, R20, 0x4, R30 ;  /* 0x0000000414387825 */ /* 0x001fca00078e021e */
[----:B------:R4:W3:Y:S01]  /*4de0*/  LDG.E.CONSTANT R54, desc[UR16][R56.64] ;  /* 0x0000001038367981 */ /* 0x0008e2000c1e9900 */
[----:B------:R-:W-:-:S05]  /*4df0*/  IMAD.WIDE R32, R43, 0x4, R32 ;  /* 0x000000042b207825 */ /* 0x000fca00078e0220 */
[----:B------:R-:W5:Y:S01]  /*4e00*/  LDG.E.CONSTANT R56, desc[UR16][R32.64] ;  /* 0x0000001020387981 */ /* 0x000f62000c1e9900 */
[----:B----4-:R-:W-:Y:S01]  /*4e10*/  FADD R57, R60, -R51 ;  /* 0x800000333c397221 */ /* 0x010fe20000000000 */
[----:B------:R-:W-:-:S05]  /*4e20*/  IMAD.WIDE R60, R22, 0x4, R30 ;  /* 0x00000004163c7825 */ /* 0x000fca00078e021e */
[----:B------:R0:W5:Y:S01]  /*4e30*/  LDG.E.CONSTANT R51, desc[UR16][R60.64] ;  /* 0x000000103c337981 */ /* 0x000162000c1e9900 */
[----:B------:R-:W-:-:S04]  /*4e40*/  IMAD.WIDE R30, R23, 0x4, R30 ;  /* 0x00000004171e7825 */ /* 0x000fc800078e021e */
[----:B0-----:R-:W-:Y:S02]  /*4e50*/  IMAD.WIDE R60, R43, 0x4, R32 ;  /* 0x000000042b3c7825 */ /* 0x001fe400078e0220 */
[----:B------:R0:W4:Y:S04]  /*4e60*/  LDG.E.CONSTANT R32, desc[UR16][R30.64] ;  /* 0x000000101e207981 */ /* 0x000128000c1e9900 */
[----:B------:R-:W4:Y:S01]  /*4e70*/  LDG.E.CONSTANT R61, desc[UR16][R60.64] ;  /* 0x000000103c3d7981 */ /* 0x000f22000c1e9900 */
[----:B0-----:R-:W0:Y:S01]  /*4e80*/  LDC.64 R30, c[0x0][0x3e0] ;  /* 0x0000f800ff1e7b82 */ /* 0x001e220000000a00 */
[----:B---3--:R-:W-:Y:S01]  /*4e90*/  FADD R54, R59, -R54 ;  /* 0x800000363b367221 */ /* 0x008fe20000000000 */
[----:B------:R-:W-:Y:S01]  /*4ea0*/  FMUL R57, R57, 1.3999999761581420898 ;  /* 0x3fb3333339397820 */ /* 0x000fe20000400000 */
[----:B--2---:R-:W-:-:S03]  /*4eb0*/  FADD R0, R47, -R0 ;  /* 0x800000002f007221 */ /* 0x004fc60000000000 */
[----:B------:R-:W-:Y:S01]  /*4ec0*/  FFMA R57, R54, 1.2000000476837158203, R57 ;  /* 0x3f99999a36397823 */ /* 0x000fe20000000039 */
[----:B0-----:R-:W-:-:S04]  /*4ed0*/  IMAD.WIDE R58, R37, 0x4, R30 ;  /* 0x00000004253a7825 */ /* 0x001fc800078e021e */
[----:B-----5:R-:W-:Y:S01]  /*4ee0*/  FADD R51, R56, -R51 ;  /* 0x8000003338337221 */ /* 0x020fe20000000000 */
[----:B------:R-:W2:Y:S01]  /*4ef0*/  LDG.E.CONSTANT R33, desc[UR16][R58.64] ;  /* 0x000000103a217981 */ /* 0x000ea2000c1e9900 */
[----:B------:R-:W-:Y:S01]  /*4f00*/  FFMA R0, R0, 1.7999999523162841797, R53 ;  /* 0x3fe6666600007823 */ /* 0x000fe20000000035 */
[----:B------:R-:W0:Y:S02]  /*4f10*/  LDC.64 R30, c[0x0][0x3e8] ;  /* 0x0000fa00ff1e7b82 */ /* 0x000e240000000a00 */
[----:B------:R-:W2:Y:S04]  /*4f20*/  LDG.E.CONSTANT R56, desc[UR16][R58.64+-0x4] ;  /* 0xfffffc103a387981 */ /* 0x000ea8000c1e9900 */
[----:B------:R-:W3:Y:S04]  /*4f30*/  LDG.E.CONSTANT R47, desc[UR16][R58.64+0x4] ;  /* 0x000004103a2f7981 */ /* 0x000ee8000c1e9900 */
[----:B------:R-:W3:Y:S01]  /*4f40*/  LDG.E.CONSTANT R54, desc[UR16][R58.64+-0x8] ;  /* 0xfffff8103a367981 */ /* 0x000ee2000c1e9900 */
[----:B----4-:R-:W-:-:S03]  /*4f50*/  FADD R60, R61, -R32 ;  /* 0x800000203d3c7221 */ /* 0x010fc60000000000 */
[----:B------:R-:W4:Y:S04]  /*4f60*/  LDG.E.CONSTANT R53, desc[UR16][R58.64+0x8] ;  /* 0x000008103a357981 */ /* 0x000f28000c1e9900 */
[----:B------:R-:W4:Y:S01]  /*4f70*/  LDG.E.CONSTANT R32, desc[UR16][R58.64+-0xc] ;  /* 0xfffff4103a207981 */ /* 0x000f22000c1e9900 */
[----:B------:R-:W-:Y:S01]  /*4f80*/  FFMA R46, R46, 1.7999999523162841797, R55 ;  /* 0x3fe666662e2e7823 */ /* 0x000fe20000000037 */
[----:B0-----:R-:W-:-:S04]  /*4f90*/  IMAD.WIDE R30, R37, 0x4, R30 ;  /* 0x00000004251e7825 */ /* 0x001fc800078e021e */
[----:B------:R-:W-:Y:S02]  /*4fa0*/  FFMA R51, R51, 1.6000000238418579102, R57 ;  /* 0x3fcccccd33337823 */ /* 0x000fe40000000039 */
[----:B------:R-:W5:Y:S04]  /*4fb0*/  LDG.E.CONSTANT R57, desc[UR16][R30.64+0x4] ;  /* 0x000004101e397981 */ /* 0x000f68000c1e9900 */
[----:B------:R-:W5:Y:S01]  /*4fc0*/  LDG.E.CONSTANT R61, desc[UR16][R30.64+0x8] ;  /* 0x000008101e3d7981 */ /* 0x000f62000c1e9900 */
[----:B--2---:R-:W-:-:S03]  /*4fd0*/  FADD R55, R33, -R56 ;  /* 0x8000003821377221 */ /* 0x004fc60000000000 */
[----:B------:R-:W2:Y:S01]  /*4fe0*/  LDG.E.CONSTANT R33, desc[UR16][R30.64+-0x4] ;  /* 0xfffffc101e217981 */ /* 0x000ea2000c1e9900 */
[----:B---3--:R-:W-:-:S03]  /*4ff0*/  FADD R47, R47, -R54 ;  /* 0x800000362f2f7221 */ /* 0x008fc60000000000 */
[----:B------:R-:W2:Y:S01]  /*5000*/  LDG.E.CONSTANT R54, desc[UR16][R30.64] ;  /* 0x000000101e367981 */ /* 0x000ea2000c1e9900 */
[----:B------:R-:W-:-:S04]  /*5010*/  FMUL R56, R47, 1.3999999761581420898 ;  /* 0x3fb333332f387820 */ /* 0x000fc80000400000 */
[----:B------:R-:W-:Y:S01]  /*5020*/  FFMA R55, R55, 1.2000000476837158203, R56 ;  /* 0x3f99999a37377823 */ /* 0x000fe20000000038 */
[----:B----4-:R-:W-:Y:S02]  /*5030*/  FADD R56, R53, -R32 ;  /* 0x8000002035387221 */ /* 0x010fe40000000000 */
[----:B------:R-:W5:Y:S01]  /*5040*/  LDG.E.CONSTANT R32, desc[UR16][R30.64+-0x8] ;  /* 0xfffff8101e207981 */ /* 0x000f62000c1e9900 */
[----:B------:R-:W-:Y:S01]  /*5050*/  FFMA R47, R60, 1.7999999523162841797, R51 ;  /* 0x3fe666663c2f7823 */ /* 0x000fe20000000033 */
[----:B------:R-:W-:Y:S02]  /*5060*/  FFMA R51, R56, 1.6000000238418579102, R55 ;  /* 0x3fcccccd38337823 */ /* 0x000fe40000000037 */
[----:B------:R-:W3:Y:S04]  /*5070*/  LDG.E.CONSTANT R56, desc[UR16][R30.64+-0xc] ;  /* 0xfffff4101e387981 */ /* 0x000ee8000c1e9900 */
[----:B------:R-:W4:Y:S04]  /*5080*/  LDG.E.CONSTANT R53, desc[UR16][R58.64+0xc] ;  /* 0x00000c103a357981 */ /* 0x000f28000c1e9900 */
[----:B------:R2:W4:Y:S04]  /*5090*/  LDG.E.CONSTANT R60, desc[UR16][R58.64+-0x10] ;  /* 0xfffff0103a3c7981 */ /* 0x000528000c1e9900 */
[----:B------:R-:W4:Y:S01]  /*50a0*/  LDG.E.CONSTANT R55, desc[UR16][R30.64+-0x10] ;  /* 0xfffff0101e377981 */ /* 0x000f22000c1e9900 */
[----:B--2---:R-:W-:-:S03]  /*50b0*/  FADD R58, R54, -R33 ;  /* 0x80000021363a7221 */ /* 0x004fc60000000000 */
[----:B------:R-:W4:Y:S01]  /*50c0*/  LDG.E.CONSTANT R54, desc[UR16][R30.64+0xc] ;  /* 0x00000c101e367981 */ /* 0x000f22000c1e9900 */
[----:B-----5:R-:W-:Y:S02]  /*50d0*/  FADD R57, R57, -R32 ;  /* 0x8000002039397221 */ /* 0x020fe40000000000 */
[----:B------:R-:W0:Y:S02]  /*50e0*/  LDC.64 R32, c[0x0][0x3f0] ;  /* 0x0000fc00ff207b82 */ /* 0x000e240000000a00 */
[----:B------:R-:W-:Y:S01]  /*50f0*/  FMUL R57, R57, 1.3999999761581420898 ;  /* 0x3fb3333339397820 */ /* 0x000fe20000400000 */
[----:B---3--:R-:W-:-:S03]  /*5100*/  FADD R56, R61, -R56 ;  /* 0x800000383d387221 */ /* 0x008fc60000000000 */
[----:B------:R-:W-:-:S04]  /*5110*/  FFMA R57, R58, 1.2000000476837158203, R57 ;  /* 0x3f99999a3a397823 */ /* 0x000fc80000000039 */
[----:B------:R-:W-:Y:S01]  /*5120*/  FFMA R56, R56, 1.6000000238418579102, R57 ;  /* 0x3fcccccd38387823 */ /* 0x000fe20000000039 */
[----:B0-----:R-:W-:-:S05]  /*5130*/  IMAD.WIDE R32, R37, 0x4, R32 ;  /* 0x0000000425207825 */ /* 0x001fca00078e0220 */
[----:B------:R-:W2:Y:S04]  /*5140*/  LDG.E.CONSTANT R30, desc[UR16][R32.64+0x4] ;  /* 0x00000410201e7981 */ /* 0x000ea8000c1e9900 */
[----:B------:R-:W2:Y:S01]  /*5150*/  LDG.E.CONSTANT R31, desc[UR16][R32.64+-0x8] ;  /* 0xfffff810201f7981 */ /* 0x000ea2000c1e9900 */
[----:B----4-:R-:W-:-:S03]  /*5160*/  FADD R57, R54, -R55 ;  /* 0x8000003736397221 */ /* 0x010fc60000000000 */
[----:B------:R-:W3:Y:S04]  /*5170*/  LDG.E.CONSTANT R54, desc[UR16][R32.64] ;  /* 0x0000001020367981 */ /* 0x000ee8000c1e9900 */
[----:B------:R-:W3:Y:S01]  /*5180*/  LDG.E.CONSTANT R55, desc[UR16][R32.64+-0x4] ;  /* 0xfffffc1020377981 */ /* 0x000ee2000c1e9900 */
[----:B------:R-:W-:Y:S01]  /*5190*/  FFMA R58, R57, 1.7999999523162841797, R56 ;  /* 0x3fe66666393a7823 */ /* 0x000fe20000000038 */
[----:B------:R-:W-:Y:S02]  /*51a0*/  FADD R60, R53, -R60 ;  /* 0x8000003c353c7221 */ /* 0x000fe40000000000 */
[----:B------:R-:W4:Y:S04]  /*51b0*/  LDG.E.CONSTANT R56, desc[UR16][R32.64+0x8] ;  /* 0x0000081020387981 */ /* 0x000f28000c1e9900 */
[----:B------:R-:W4:Y:S01]  /*51c0*/  LDG.E.CONSTANT R57, desc[UR16][R32.64+-0xc] ;  /* 0xfffff41020397981 */ /* 0x000f22000c1e9900 */
[----:B--2---:R-:W-:-:S02]  /*51d0*/  FADD R59, R30, -R31 ;  /* 0x8000001f1e3b7221 */ /* 0x004fc40000000000 */
[----:B------:R-:W0:Y:S02]  /*51e0*/  LDC.64 R30, c[0x0][0x380] ;  /* 0x0000e000ff1e7b82 */ /* 0x000e240000000a00 */
[----:B------:R-:W-:Y:S01]  /*51f0*/  FMUL R59, R59, 1.3999999761581420898 ;  /* 0x3fb333333b3b7820 */ /* 0x000fe20000400000 */
[----:B0-----:R-:W-:-:S04]  /*5200*/  IMAD.WIDE R30, R38, 0x4, R30 ;  /* 0x00000004261e7825 */ /* 0x001fc800078e021e */
[----:B---3--:R-:W-:Y:S02]  /*5210*/  FADD R53, R54, -R55 ;  /* 0x8000003736357221 */ /* 0x008fe40000000000 */
[----:B------:R-:W2:Y:S04]  /*5220*/  LDG.E.CONSTANT R54, desc[UR16][R32.64+0xc] ;  /* 0x00000c1020367981 */ /* 0x000ea8000c1e9900 */
[----:B------:R0:W2:Y:S01]  /*5230*/  LDG.E.CONSTANT R55, desc[UR16][R32.64+-0x10] ;  /* 0xfffff01020377981 */ /* 0x0000a2000c1e9900 */
[----:B------:R-:W-:-:S03]  /*5240*/  FFMA R59, R53, 1.2000000476837158203, R59 ;  /* 0x3f99999a353b7823 */ /* 0x000fc6000000003b */
[----:B------:R-:W3:Y:S01]  /*5250*/  LDG.E R53, desc[UR16][R30.64] ;  /* 0x000000101e357981 */ /* 0x000ee2000c1e1900 */
[----:B----4-:R-:W-:Y:S01]  /*5260*/  FADD R56, R56, -R57 ;  /* 0x8000003938387221 */ /* 0x010fe20000000000 */
[----:B------:R-:W-:Y:S01]  /*5270*/  FMUL R57, R58, UR9 ;  /* 0x000000093a397c20 */ /* 0x000fe20008400000 */
[----:B------:R-:W-:Y:S01]  /*5280*/  FFMA R60, R60, 1.7999999523162841797, R51 ;  /* 0x3fe666663c3c7823 */ /* 0x000fe20000000033 */
[----:B------:R-:W-:Y:S01]  /*5290*/  FMUL R51, R16, UR8 ;  /* 0x0000000810337c20 */ /* 0x000fe20008400000 */
[----:B------:R-:W-:Y:S01]  /*52a0*/  FFMA R56, R56, 1.6000000238418579102, R59 ;  /* 0x3fcccccd38387823 */ /* 0x000fe2000000003b */
[----:B------:R-:W-:Y:S01]  /*52b0*/  FMUL R48, R48, UR11 ;  /* 0x0000000b30307c20 */ /* 0x000fe20008400000 */
[----:B------:R-:W-:Y:S01]  /*52c0*/  FFMA R44, R44, UR11, R57 ;  /* 0x0000000b2c2c7c23 */ /* 0x000fe20008000039 */
[----:B0-----:R-:W-:Y:S01]  /*52d0*/  FMUL R33, R17, UR8 ;  /* 0x0000000811217c20 */ /* 0x001fe20008400000 */
[----:B------:R-:W-:Y:S01]  /*52e0*/  FMUL R0, R0, UR10 ;  /* 0x0000000a00007c20 */ /* 0x000fe20008400000 */
[----:B------:R-:W-:Y:S01]  /*52f0*/  FMUL R57, R48, R51 ;  /* 0x0000003330397220 */ /* 0x000fe20000400000 */
[----:B------:R-:W0:Y:S01]  /*5300*/  LDC.64 R16, c[0x0][0x388] ;  /* 0x0000e200ff107b82 */ /* 0x000e220000000a00 */
[----:B------:R-:W-:Y:S01]  /*5310*/  FMUL R32, R15, UR8 ;  /* 0x000000080f207c20 */ /* 0x000fe20008400000 */
[----:B------:R-:W-:-:S04]  /*5320*/  FMUL R60, R60, UR9 ;  /* 0x000000093c3c7c20 */ /* 0x000fc80008400000 */
[----:B------:R-:W-:Y:S01]  /*5330*/  FFMA R47, R47, UR10, R60 ;  /* 0x0000000a2f2f7c23 */ /* 0x000fe2000800003c */
[----:B0-----:R-:W-:-:S04]  /*5340*/  IMAD.WIDE R16, R38, 0x4, R16 ;  /* 0x0000000426107825 */ /* 0x001fc800078e0210 */
[----:B--2---:R-:W-:-:S04]  /*5350*/  FADD R55, R54, -R55 ;  /* 0x8000003736377221 */ /* 0x004fc80000000000 */
[----:B------:R-:W-:Y:S01]  /*5360*/  FFMA R55, R55, 1.7999999523162841797, R56 ;  /* 0x3fe6666637377823 */ /* 0x000fe20000000038 */
[----:B------:R-:W-:-:S03]  /*5370*/  FFMA R54, R0, R33, R57 ;  /* 0x0000002100367223 */ /* 0x000fc60000000039 */
[----:B------:R-:W-:Y:S01]  /*5380*/  FMUL R15, R55, UR9 ;  /* 0x00000009370f7c20 */ /* 0x000fe20008400000 */
[----:B------:R-:W-:Y:S01]  /*5390*/  FMUL R33, R14, UR8 ;  /* 0x000000080e217c20 */ /* 0x000fe20008400000 */
[----:B------:R-:W-:Y:S02]  /*53a0*/  FMUL R55, R42, UR11 ;  /* 0x0000000b2a377c20 */ /* 0x000fe40008400000 */
[----:B------:R-:W-:Y:S01]  /*53b0*/  FFMA R54, R15, R32, R54 ;  /* 0x000000200f367223 */ /* 0x000fe20000000036 */
[----:B------:R-:W-:Y:S01]  /*53c0*/  FMUL R14, R13, UR8 ;  /* 0x000000080d0e7c20 */ /* 0x000fe20008400000 */
[----:B------:R-:W-:Y:S02]  /*53d0*/  FFMA R46, R46, UR10, R55 ;  /* 0x0000000a2e2e7c23 */ /* 0x000fe40008000037 */
[----:B------:R-:W-:Y:S01]  /*53e0*/  FFMA R13, R33, R44, R54 ;  /* 0x0000002c210d7223 */ /* 0x000fe20000000036 */
[----:B------:R-:W-:-:S03]  /*53f0*/  FMUL R55, R12, UR8 ;  /* 0x000000080c377c20 */ /* 0x000fc60008400000 */
[----:B------:R-:W-:-:S04]  /*5400*/  FFMA R12, R14, R47, R13 ;  /* 0x0000002f0e0c7223 */ /* 0x000fc8000000000d */
[----:B------:R-:W-:-:S04]  /*5410*/  FFMA R12, R55, R46, R12 ;  /* 0x0000002e370c7223 */ /* 0x000fc8000000000c */
[----:B---3--:R-:W-:Y:S01]  /*5420*/  FADD R53, R12, R53 ;  /* 0x000000350c357221 */ /* 0x008fe20000000000 */
[----:B------:R-:W-:Y:S01]  /*5430*/  FMUL R11, R11, UR8 ;  /* 0x000000080b0b7c20 */ /* 0x000fe20008400000 */
[----:B------:R-:W0:Y:S03]  /*5440*/  LDC.64 R12, c[0x0][0x390] ;  /* 0x0000e400ff0c7b82 */ /* 0x000e260000000a00 */
[----:B------:R1:W-:Y:S04]  /*5450*/  STG.E desc[UR16][R30.64], R53 ;  /* 0x000000351e007986 */ /* 0x0003e8000c101910 */
[----:B------:R-:W1:Y:S01]  /*5460*/  LDG.E R42, desc[UR16][R16.64] ;  /* 0x00000010102a7981 */ /* 0x000e62000c1e1900 */
[----:B------:R-:W-:-:S04]  /*5470*/  FMUL R11, R48, R11 ;  /* 0x0000000b300b7220 */ /* 0x000fc80000400000 */
[----:B------:R-:W-:Y:S01]  /*5480*/  FFMA R54, R0, R51, R11 ;  /* 0x0000003300367223 */ /* 0x000fe2000000000b */
[----:B------:R-:W-:Y:S01]  /*5490*/  FMUL R51, R10, UR8 ;  /* 0x000000080a337c20 */ /* 0x000fe20008400000 */
        /* <DEDUP_REMOVED lines=8> */
[----:B-1----:R-:W-:Y:S01]  /*5520*/  FADD R31, R9, R42 ;  /* 0x0000002a091f7221 */ /* 0x002fe20000000000 */
[----:B------:R-:W-:Y:S01]  /*5530*/  FMUL R51, R48, R51 ;  /* 0x0000003330337220 */ /* 0x000fe20000400000 */
        /* <DEDUP_REMOVED lines=10> */
[----:B------:R-:W-:Y:S01]  /*55e0*/  FFMA R3, R47, R30, R4 ;  /* 0x0000001e2f037223 */ /* 0x000fe20000000004 */
[----:B0-----:R-:W-:-:S04]  /*55f0*/  IMAD.WIDE R8, R38, 0x4, R8 ;  /* 0x0000000426087825 */ /* 0x001fc800078e0208 */
[----:B------:R-:W-:Y:S01]  /*5600*/  FMUL R11, R48, R11 ;  /* 0x0000000b300b7220 */ /* 0x000fe20000400000 */
[----:B------:R-:W-:Y:S01]  /*5610*/  FFMA R3, R46, R6, R3 ;  /* 0x000000062e037223 */ /* 0x000fe20000000003 */
[----:B------:R-:W0:Y:S03]  /*5620*/  LDC.64 R4, c[0x0][0x3a0] ;  /* 0x0000e800ff047b82 */ /* 0x000e260000000a00 */
[----:B--2---:R-:W-:-:S05]  /*5630*/  FADD R3, R3, R42 ;  /* 0x0000002a03037221 */ /* 0x004fca0000000000 */
[----:B------:R2:W-:Y:S04]  /*5640*/  STG.E desc[UR16][R12.64], R3 ;  /* 0x000000030c007986 */ /* 0x0005e8000c101910 */
[----:B------:R-:W3:Y:S01]  /*5650*/  LDG.E R42, desc[UR16][R8.64] ;  /* 0x00000010082a7981 */ /* 0x000ee2000c1e1900 */
[----:B-1----:R-:W-:Y:S01]  /*5660*/  FFMA R16, R0, R33, R11 ;  /* 0x0000002100107223 */ /* 0x002fe2000000000b */
[----:B------:R-:W-:-:S03]  /*5670*/  FMUL R2, R2, UR8 ;  /* 0x0000000802027c20 */ /* 0x000fc60008400000 */
[----:B------:R-:W-:Y:S01]  /*5680*/  FFMA R11, R15, R32, R16 ;  /* 0x000000200f0b7223 */ /* 0x000fe20000000010 */
[----:B------:R-:W-:-:S03]  /*5690*/  FMUL R49, R49, UR8 ;  /* 0x0000000831317c20 */ /* 0x000fc60008400000 */
[----:B------:R-:W-:Y:S01]  /*56a0*/  FFMA R2, R44, R2, R11 ;  /* 0x000000022c027223 */ /* 0x000fe2000000000b */
[----:B------:R-:W-:-:S03]  /*56b0*/  FMUL R11, R50, UR8 ;  /* 0x00000008320b7c20 */ /* 0x000fc60008400000 */
[----:B------:R-:W-:Y:S01]  /*56c0*/  FFMA R17, R47, R49, R2 ;  /* 0x000000312f117223 */ /* 0x000fe20000000002 */
[----:B0-----:R-:W-:-:S04]  /*56d0*/  IMAD.WIDE R4, R38, 0x4, R4 ;  /* 0x0000000426047825 */ /* 0x001fc800078e0204 */
[----:B--2---:R-:W-:Y:S01]  /*56e0*/  FMUL R13, R48, R10 ;  /* 0x0000000a300d7220 */ /* 0x004fe20000400000 */
[----:B------:R-:W0:Y:S01]  /*56f0*/  LDC.64 R2, c[0x0][0x3a8] ;  /* 0x0000ea00ff027b82 */ /* 0x000e220000000a00 */
[----:B------:R-:W-:-:S04]  /*5700*/  FFMA R17, R46, R11, R17 ;  /* 0x0000000b2e117223 */ /* 0x000fc80000000011 */
[----:B---3--:R-:W-:-:S05]  /*5710*/  FADD R17, R17, R42 ;  /* 0x0000002a11117221 */ /* 0x008fca0000000000 */
[----:B------:R1:W-:Y:S04]  /*5720*/  STG.E desc[UR16][R8.64], R17 ;  /* 0x0000001108007986 */ /* 0x0003e8000c101910 */
[----:B------:R-:W2:Y:S01]  /*5730*/  LDG.E R12, desc[UR16][R4.64] ;  /* 0x00000010040c7981 */ /* 0x000ea2000c1e1900 */
[----:B------:R-:W-:-:S04]  /*5740*/  FFMA R14, R0, R14, R13 ;  /* 0x0000000e000e7223 */ /* 0x000fc8000000000d */
[----:B------:R-:W-:Y:S01]  /*5750*/  FFMA R13, R15, R30, R14 ;  /* 0x0000001e0f0d7223 */ /* 0x000fe2000000000e */
[----:B------:R-:W-:-:S03]  /*5760*/  FMUL R52, R52, UR8 ;  /* 0x0000000834347c20 */ /* 0x000fc60008400000 */
[----:B------:R-:W-:Y:S01]  /*5770*/  FFMA R10, R44, R49, R13 ;  /* 0x000000312c0a7223 */ /* 0x000fe2000000000d */
[----:B------:R-:W-:-:S03]  /*5780*/  FMUL R18, R18, UR8 ;  /* 0x0000000812127c20 */ /* 0x000fc60008400000 */
[----:B------:R-:W-:-:S04]  /*5790*/  FFMA R13, R47, R52, R10 ;  /* 0x000000342f0d7223 */ /* 0x000fc8000000000a */
        /* <DEDUP_REMOVED lines=28> */
[----:B------:R-:W-:Y:S02]  /*5960*/  IMAD R38, R43, UR18, R38 ;  /* 0x000000122b267c24 */ /* 0x000fe4000f8e0226 */
[----:B--2---:R-:W-:-:S05]  /*5970*/  FADD R45, R45, R8 ;  /* 0x000000082d2d7221 */ /* 0x004fca0000000000 */
[----:B------:R0:W-:Y:S01]  /*5980*/  STG.E desc[UR16][R2.64], R45 ;  /* 0x0000002d02007986 */ /* 0x0001e2000c101910 */
[----:B------:R-:W-:Y:S05]  /*5990*/  @P0 BRA `(.L_x_354) ;  /* 0xffffffa8009c0947 */ /* 0x000fea000383ffff */
[----:B------:R-:W1:Y:S01]  /*59a0*/  LDCU UR4, c[0x0][0x374] ;  /* 0x00006e80ff0477ac */ /* 0x000e620008000800 */
[----:B------:R-:W1:Y:S01]  /*59b0*/  LDC R0, c[0x0][0x364] ;  /* 0x0000d900ff007b82 */ /* 0x000e620000000800 */
[----:B------:R-:W2:Y:S01]  /*59c0*/  LDCU UR5, c[0x0][0x4bc] ;  /* 0x00009780ff0577ac */ /* 0x000ea20008000800 */
[----:B-1----:R-:W-:-:S05]  /*59d0*/  IMAD R39, R0, UR4, R39 ;  /* 0x0000000400277c24 */ /* 0x002fca000f8e0227 */
[----:B--2---:R-:W-:-:S13]  /*59e0*/  ISETP.GE.AND P0, PT, R39, UR5, PT ;  /* 0x0000000527007c0c */ /* 0x004fda000bf06270 */
[----:B------:R-:W-:Y:S05]  /*59f0*/  @!P0 BRA `(.L_x_355) ;  /* 0xffffffa400e08947 */ /* 0x000fea000383ffff */
.L_x_182:
[----:B------:R-:W-:Y:S05]  /*5a00*/  BSYNC.RECONVERGENT B0 ;  /* 0x0000000000007941 */ /* 0x000fea0003800200 */
.L_x_181:
[----:B------:R-:W1:Y:S01]  /*5a10*/  LDCU UR4, c[0x0][0x370] ;  /* 0x00006e00ff0477ac */ /* 0x000e620008000800 */
[----:B0-----:R-:W1:Y:S01]  /*5a20*/  LDC R3, c[0x0][0x360] ;  /* 0x0000d800ff037b82 */ /* 0x001e620000000800 */
[----:B------:R-:W0:Y:S01]  /*5a30*/  LDCU UR5, c[0x0][0x4b4] ;  /* 0x00009680ff0577ac */ /* 0x000e220008000800 */
[----:B-1----:R-:W-:-:S05]  /*5a40*/  IMAD R40, R3, UR4, R40 ;  /* 0x0000000403287c24 */ /* 0x002fca000f8e0228 */
[----:B0-----:R-:W-:-:S13]  /*5a50*/  ISETP.GE.AND P0, PT, R40, UR5, PT ;  /* 0x0000000528007c0c */ /* 0x001fda000bf06270 */
[----:B------:R-:W-:Y:S05]  /*5a60*/  @!P0 BRA `(.L_x_356) ;  /* 0xffffffa400b08947 */ /* 0x000fea000383ffff */
[----:B------:R-:W-:Y:S05]  /*5a70*/  EXIT ;  /* 0x000000000000794d */ /* 0x000fea0003800000 */
        .weak           $__internal_1_$__cuda_sm20_rcp_rn_f32_slowpath
        .type           $__internal_1_$__cuda_sm20_rcp_rn_f32_slowpath,@function
        .size           $__internal_1_$__cuda_sm20_rcp_rn_f32_slowpath,(.L_x_701 - $__internal_1_$__cuda_sm20_rcp_rn_f32_slowpath)
$__internal_1_$__cuda_sm20_rcp_rn_f32_slowpath:
        /* <DEDUP_REMOVED lines=15> */
.L_x_358:
[----:B------:R-:W-:-:S04]  /*5b70*/  IADD3 R44, PT, PT, R43, -0xfd, RZ ;  /* 0xffffff032b2c7810 */ /* 0x000fc80007ffe0ff */
[----:B------:R-:W-:-:S13]  /*5b80*/  ISETP.GT.U32.AND P0, PT, R44, 0x1, PT ;  /* 0x000000012c00780c */ /* 0x000fda0003f04070 */
[----:B------:R-:W-:Y:S05]  /*5b90*/  @P0 BRA `(.L_x_360) ;  /* 0x0000000000780947 */ /* 0x000fea0003800000 */
[----:B------:R-:W-:Y:S01]  /*5ba0*/  LOP3.LUT R55, R0, 0x7fffff, RZ, 0xc0, !PT ;  /* 0x007fffff00377812 */ /* 0x000fe200078ec0ff */
[----:B------:R-:W-:Y:S01]  /*5bb0*/  HFMA2 R47, -RZ, RZ, 0, 1.78813934326171875e-07 ;  /* 0x00000003ff2f7431 */ /* 0x000fe200000001ff */
[----:B------:R-:W-:Y:S02]  /*5bc0*/  IADD3 R43, PT, PT, R43, -0xfc, RZ ;  /* 0xffffff042b2b7810 */ /* 0x000fe40007ffe0ff */
        /* <DEDUP_REMOVED lines=14> */
[--C-:B------:R-:W-:Y:S02]  /*5cb0*/  LOP3.LUT P1, RZ, R45, R44, R48.reuse, 0xf8, !PT ;  /* 0x0000002c2dff7212 */ /* 0x100fe4000782f830 */
[C---:B------:R-:W-:Y:S02]  /*5cc0*/  LOP3.LUT P0, RZ, R47.reuse, 0x1, RZ, 0xc0, !PT ;  /* 0x000000012fff7812 */ /* 0x040fe4000780c0ff */
[----:B------:R-:W-:Y:S02]  /*5cd0*/  LOP3.LUT P2, RZ, R47, 0x2, RZ, 0xc0, !PT ;  /* 0x000000022fff7812 */ /* 0x000fe4000784c0ff */
[----:B------:R-:W-:Y:S02]  /*5ce0*/  SHF.R.U32.HI R43, RZ, R43, R48 ;  /* 0x0000002bff2b7219 */ /* 0x000fe40000011630 */
[----:B------:R-:W-:-:S02]  /*5cf0*/  PLOP3.LUT P0, PT, P0, P1, P2, 0xe0, 0x0 ;  /* 0x000000000000781c */ /* 0x000fc40000703c20 */
[----:B------:R-:W-:Y:S02]  /*5d00*/  LOP3.LUT P1, RZ, R0, 0x7fffff, RZ, 0xc0, !PT ;  /* 0x007fffff00ff7812 */ /* 0x000fe4000782c0ff */
[----:B------:R-:W-:-:S04]  /*5d10*/  SEL R44, RZ, 0x1, !P0 ;  /* 0x00000001ff2c7807 */ /* 0x000fc80004000000 */
[----:B------:R-:W-:-:S04]  /*5d20*/  IADD3 R44, PT, PT, -R44, RZ, RZ ;  /* 0x000000ff2c2c7210 */ /* 0x000fc80007ffe1ff */
[----:B------:R-:W-:-:S13]  /*5d30*/  ISETP.GE.AND P0, PT, R44, RZ, PT ;  /* 0x000000ff2c00720c */ /* 0x000fda0003f06270 */
[----:B------:R-:W-:-:S04]  /*5d40*/  @!P0 IADD3 R43, PT, PT, R43, 0x1, RZ ;  /* 0x000000012b2b8810 */ /* 0x000fc80007ffe0ff */
[----:B------:R-:W-:-:S04]  /*5d50*/  @!P1 SHF.L.U32 R43, R43, 0x1, RZ ;  /* 0x000000012b2b9819 */ /* 0x000fc800000006ff */
[----:B------:R-:W-:Y:S01]  /*5d60*/  LOP3.LUT R45, R43, 0x80000000, R0, 0xf8, !PT ;  /* 0x800000002b2d7812 */ /* 0x000fe200078ef800 */
[----:B------:R-:W-:Y:S06]  /*5d70*/  BRA `(.L_x_359) ;  /* 0x0000000000047947 */ /* 0x000fec0003800000 */
.L_x_360:
[----:B------:R0:W1:Y:S02]  /*5d80*/  MUFU.RCP R45, R0 ;  /* 0x00000000002d7308 */ /* 0x0000640000001000 */
.L_x_359:
[----:B------:R-:W-:Y:S05]  /*5d90*/  BSYNC.RECONVERGENT B1 ;  /* 0x0000000000017941 */ /* 0x000fea0003800200 */
.L_x_357:
[----:B------:R-:W-:-:S04]  /*5da0*/  MOV R43, 0x0 ;  /* 0x00000000002b7802 */ /* 0x000fc80000000f00 */
[----:B01----:R-:W-:Y:S05]  /*5db0*/  RET.REL.NODEC R42 `(_Z33compute_component_scell_BR_cuda_kPfS_S_S_S_S_PKfS1_S1_S1_S1_S1_S1_S1_S1_S1_S1_S1_S1_S1_S1_S1_S1_S1_S1_S1_S1_S1_S1_S1_S1_S1_S1_S1_S1_S1_ffffiiiiiiiiiii) ;  /* 0xffffffa02a907950 */ /* 0x003fea0003c3ffff */
.L_x_361:
        /* <DEDUP_REMOVED lines=12> */
.L_x_701:


//--------------------- .text._Z33compute_component_scell_TL_cuda_kPfS_S_S_S_S_PKfS1_S1_S1_S1_S1_S1_S1_S1_S1_S1_S1_S1_S1_S1_S1_S1_S1_S1_S1_S1_S1_S1_S1_S1_S1_S1_S1_S1_S1_ffffiiiiiiiiiii --------------------------
	.section	.text._Z33compute_component_scell_TL_cuda_kPfS_S_S_S_S_PKfS1_S1_S1_S1_S1_S1_S1_S1_S1_S1_S1_S1_S1_S1_S1_S1_S1_S1_S1_S1_S1_S1_S1_S1_S1_S1_S1_S1_S1_ffffiiiiiiiiiii,"ax",@progbits
	.align	128
        .global         _Z33compute_component_scell_TL_cuda_kPfS_S_S_S_S_PKfS1_S1_S1_S1_S1_S1_S1_S1_S1_S1_S1_S1_S1_S1_S1_S1_S1_S1_S1_S1_S1_S1_S1_S1_S1_S1_S1_S1_S1_ffffiiiiiiiiiii
        .type           _Z33compute_component_scell_TL_cuda_kPfS_S_S_S_S_PKfS1_S1_S1_S1_S1_S1_S1_S1_S1_S1_S1_S1_S1_S1_S1_S1_S1_S1_S1_S1_S1_S1_S1_S1_S1_S1_S1_S1_S1_ffffiiiiiiiiiii,@function
        .size           _Z33compute_component_scell_TL_cuda_kPfS_S_S_S_S_PKfS1_S1_S1_S1_S1_S1_S1_S1_S1_S1_S1_S1_S1_S1_S1_S1_S1_S1_S1_S1_S1_S1_S1_S1_S1_S1_S1_S1_S1_ffffiiiiiiiiiii,(.L_x_702 - _Z33compute_component_scell_TL_cuda_kPfS_S_S_S_S_PKfS1_S1_S1_S1_S1_S1_S1_S1_S1_S1_S1_S1_S1_S1_S1_S1_S1_S1_S1_S1_S1_S1_S1_S1_S1_S1_S1_S1_S1_ffffiiiiiiiiiii)
        .other          _Z33compute_component_scell_TL_cuda_kPfS_S_S_S_S_PKfS1_S1_S1_S1_S1_S1_S1_S1_S1_S1_S1_S1_S1_S1_S1_S1_S1_S1_S1_S1_S1_S1_S1_S1_S1_S1_S1_S1_S1_ffffiiiiiiiiiii,@"STO_CUDA_ENTRY STV_DEFAULT"
_Z33compute_component_scell_TL_cuda_kPfS_S_S_S_S_PKfS1_S1_S1_S1_S1_S1_S1_S1_S1_S1_S1_S1_S1_S1_S1_S1_S1_S1_S1_S1_S1_S1_S1_S1_S1_S1_S1_S1_S1_ffffiiiiiiiiiii:
.text._Z33compute_component_scell_TL_cuda_kPfS_S_S_S_S_PKfS1_S1_S1_S1_S1_S1_S1_S1_S1_S1_S1_S1_S1_S1_S1_S1_S1_S1_S1_S1_S1_S1_S1_S1_S1_S1_S1_S1_S1_ffffiiiiiiiiiii:
        /* <DEDUP_REMOVED lines=19> */
.L_x_429:
[----:B------:R-:W0:Y:S01]  /*0130*/  LDCU.64 UR4, c[0x0][0x4b8] ;  /* 0x00009700ff0477ac */ /* 0x000e220008000a00 */
[----:B------:R-:W-:Y:S01]  /*0140*/  BSSY.RECONVERGENT B0, `(.L_x_362) ;  /* 0x00002ec000007945 */ /* 0x000fe20003800200 */
[----:B0-----:R-:W-:-:S04]  /*0150*/  IADD3 R3, PT, PT, R0, UR4, RZ ;  /* 0x0000000400037c10 */ /* 0x001fc8000fffe0ff */
[----:B------:R-:W-:-:S13]  /*0160*/  ISETP.GE.AND P0, PT, R3, UR5, PT ;  /* 0x0000000503007c0c */ /* 0x000fda000bf06270 */
[----:B-1----:R-:W-:Y:S05]  /*0170*/  @P0 BRA `(.L_x_363) ;  /* 0x0000002c00a00947 */ /* 0x002fea0003800000 */
.L_x_428:
[----:B------:R-:W0:Y:S01]  /*0180*/  LDC R4, c[0x0][0x4d8] ;  /* 0x00013600ff047b82 */ /* 0x000e220000000800 */
[----:B-1----:R-:W1:Y:S01]  /*0190*/  LDCU.64 UR6, c[0x0][0x4d0] ;  /* 0x00009a00ff0677ac */ /* 0x002e620008000a00 */
[----:B------:R-:W1:Y:S02]  /*01a0*/  LDCU.128 UR20, c[0x0][0x4c0] ;  /* 0x00009800ff1477ac */ /* 0x000e640008000c00 */
[----:B-1----:R-:W-:Y:S02]  /*01b0*/  UIADD3 UR5, UPT, UPT, UR20, UR6, URZ ;  /* 0x0000000614057290 */ /* 0x002fe4000fffe0ff */
[----:B0-----:R-:W-:Y:S01]  /*01c0*/  IMAD R9, R4, UR20, R3 ;  /* 0x0000001404097c24 */ /* 0x001fe2000f8e0203 */
[----:B------:R-:W-:Y:S02]  /*01d0*/  UIADD3 UR4, UPT, UPT, UR20, -UR21, URZ ;  /* 0x8000001514047290 */ /* 0x000fe4000fffe0ff */
[----:B------:R-:W-:Y:S01]  /*01e0*/  UIADD3 UR13, UPT, UPT, UR5, -0x3, URZ ;  /* 0xfffffffd050d7890 */ /* 0x000fe2000fffe0ff */
[C---:B------:R-:W-:Y:S01]  /*01f0*/  IMAD R5, R9.reuse, UR7, R2 ;  /* 0x0000000709057c24 */ /* 0x040fe2000f8e0202 */
[----:B------:R-:W-:Y:S01]  /*0200*/  IADD3 R21, PT, PT, R9, UR23, RZ ;  /* 0x0000001709157c10 */ /* 0x000fe2000fffe0ff */
[----:B------:R-:W-:-:S02]  /*0210*/  UIADD3 UR15, UPT, UPT, UR5, 0x2, URZ ;  /* 0x00000002050f7890 */ /* 0x000fc4000fffe0ff */
[C-C-:B------:R-:W-:Y:S01]  /*0220*/  IMAD R7, R4.reuse, UR5, R3.reuse ;  /* 0x0000000504077c24 */ /* 0x140fe2000f8e0203 */
[----:B------:R-:W-:Y:S01]  /*0230*/  UIADD3 UR6, UPT, UPT, UR5, -0x1, URZ ;  /* 0xffffffff05067890 */ /* 0x000fe2000fffe0ff */
[C---:B------:R-:W-:Y:S01]  /*0240*/  IADD3 R23, PT, PT, R21.reuse, -0x4, RZ ;  /* 0xfffffffc15177810 */ /* 0x040fe20007ffe0ff */
[----:B------:R-:W-:Y:S01]  /*0250*/  UIADD3 UR12, UPT, UPT, UR5, -0x2, URZ ;  /* 0xfffffffe050c7890 */ /* 0x000fe2000fffe0ff */
[C---:B------:R-:W-:Y:S01]  /*0260*/  IADD3 R25, PT, PT, R21.reuse, -0x3, RZ ;  /* 0xfffffffd15197810 */ /* 0x040fe20007ffe0ff */
[----:B------:R-:W-:Y:S01]  /*0270*/  UIADD3 UR14, UPT, UPT, UR5, -0x4, URZ ;  /* 0xfffffffc050e7890 */ /* 0x000fe2000fffe0ff */
[C---:B------:R-:W-:Y:S01]  /*0280*/  IADD3 R27, PT, PT, R21.reuse, -0x2, RZ ;  /* 0xfffffffe151b7810 */ /* 0x040fe20007ffe0ff */
[----:B------:R-:W-:Y:S01]  /*0290*/  UIADD3 UR5, UPT, UPT, UR5, 0x3, URZ ;  /* 0x0000000305057890 */ /* 0x000fe2000fffe0ff */
[--C-:B------:R-:W-:Y:S01]  /*02a0*/  IMAD R6, R21, UR7, R2.reuse ;  /* 0x0000000715067c24 */ /* 0x100fe2000f8e0202 */
[C---:B------:R-:W-:Y:S01]  /*02b0*/  IADD3 R15, PT, PT, R7.reuse, R4, RZ ;  /* 0x00000004070f7210 */ /* 0x040fe20007ffe0ff */
[----:B------:R-:W-:Y:S01]  /*02c0*/  IMAD R14, R7, UR7, R2 ;  /* 0x00000007070e7c24 */ /* 0x000fe2000f8e0202 */
[----:B------:R-:W-:Y:S01]  /*02d0*/  IADD3 R21, PT, PT, R21, -0x1, RZ ;  /* 0xffffffff15157810 */ /* 0x000fe20007ffe0ff */
[C-C-:B------:R-:W-:Y:S01]  /*02e0*/  IMAD R11, R4.reuse, UR13, R3.reuse ;  /* 0x0000000d040b7c24 */ /* 0x140fe2000f8e0203 */
[----:B------:R-:W-:Y:S01]  /*02f0*/  IADD3 R18, PT, PT, R5, UR22, RZ ;  /* 0x0000001605127c10 */ /* 0x000fe2000fffe0ff */
[----:B------:R-:W-:-:S02]  /*0300*/  IMAD R17, R4, UR15, R3 ;  /* 0x0000000f04117c24 */ /* 0x000fc4000f8e0203 */
[C-C-:B------:R-:W-:Y:S02]  /*0310*/  IMAD R7, R4.reuse, UR6, R3.reuse ;  /* 0x0000000604077c24 */ /* 0x140fe4000f8e0203 */
[C-C-:B------:R-:W-:Y:S02]  /*0320*/  IMAD R13, R4.reuse, UR14, R3.reuse ;  /* 0x0000000e040d7c24 */ /* 0x140fe4000f8e0203 */
[C-C-:B------:R-:W-:Y:S02]  /*0330*/  IMAD R9, R4.reuse, UR12, R3.reuse ;  /* 0x0000000c04097c24 */ /* 0x140fe4000f8e0203 */
[----:B------:R-:W-:Y:S02]  /*0340*/  IMAD R19, R4, UR5, R3 ;  /* 0x0000000504137c24 */ /* 0x000fe4000f8e0203 */
[--C-:B------:R-:W-:Y:S02]  /*0350*/  IMAD R10, R11, UR7, R2.reuse ;  /* 0x000000070b0a7c24 */ /* 0x100fe4000f8e0202 */
[----:B------:R-:W-:-:S02]  /*0360*/  IMAD R8, R17, UR7, R2 ;  /* 0x0000000711087c24 */ /* 0x000fc4000f8e0202 */
[--C-:B------:R-:W-:Y:S02]  /*0370*/  IMAD R12, R15, UR7, R2.reuse ;  /* 0x000000070f0c7c24 */ /* 0x100fe4000f8e0202 */
[--C-:B------:R-:W-:Y:S02]  /*0380*/  IMAD R20, R7, UR7, R2.reuse ;  /* 0x0000000707147c24 */ /* 0x100fe4000f8e0202 */
[--C-:B------:R-:W-:Y:S02]  /*0390*/  IMAD R11, R13, UR7, R2.reuse ;  /* 0x000000070d0b7c24 */ /* 0x100fe4000f8e0202 */
[--C-:B------:R-:W-:Y:S01]  /*03a0*/  IMAD R17, R21, UR7, R2.reuse ;  /* 0x0000000715117c24 */ /* 0x100fe2000f8e0202 */
[----:B------:R-:W-:Y:S01]  /*03b0*/  MOV R21, UR4 ;  /* 0x0000000400157c02 */ /* 0x000fe20008000f00 */
[--C-:B------:R-:W-:Y:S02]  /*03c0*/  IMAD R9, R9, UR7, R2.reuse ;  /* 0x0000000709097c24 */ /* 0x100fe4000f8e0202 */
[----:B------:R-:W-:-:S02]  /*03d0*/  IMAD R13, R19, UR7, R2 ;  /* 0x00000007130d7c24 */ /* 0x000fc4000f8e0202 */
[--C-:B------:R-:W-:Y:S02]  /*03e0*/  IMAD R7, R23, UR7, R2.reuse ;  /* 0x0000000717077c24 */ /* 0x100fe4000f8e0202 */
[--C-:B------:R-:W-:Y:S02]  /*03f0*/  IMAD R15, R25, UR7, R2.reuse ;  /* 0x00000007190f7c24 */ /* 0x100fe4000f8e0202 */
[----:B------:R-:W-:-:S07]  /*0400*/  IMAD R16, R27, UR7, R2 ;  /* 0x000000071b107c24 */ /* 0x000fce000f8e0202 */
.L_x_427:
[----:B-1----:R-:W0:Y:S02]  /*0410*/  LDC.64 R22, c[0x0][0x3f8] ;  /* 0x0000fe00ff167b82 */ /* 0x002e240000000a00 */
[----:B0-----:R-:W-:-:S06]  /*0420*/  IMAD.WIDE R22, R5, 0x4, R22 ;  /* 0x0000000405167825 */ /* 0x001fcc00078e0216 */
        /* <DEDUP_REMOVED lines=8> */
[----:B------:R-:W-:Y:S05]  /*04b0*/  CALL.REL.NOINC `($__internal_2_$__cuda_sm20_rcp_rn_f32_slowpath) ;  /* 0x0000002800f07944 */ /* 0x000fea0003c00000 */
[----:B------:R-:W-:Y:S01]  /*04c0*/  MOV R47, R4 ;  /* 0x00000004002f7202 */ /* 0x000fe20000000f00 */
[----:B------:R-:W-:Y:S06]  /*04d0*/  BRA `(.L_x_366) ;  /* 0x0000000000107947 */ /* 0x000fec0003800000 */
.L_x_365:
[----:B------:R-:W0:Y:S02]  /*04e0*/  MUFU.RCP R47, R22 ;  /* 0x00000016002f7308 */ /* 0x000e240000001000 */
[----:B0-----:R-:W-:-:S04]  /*04f0*/  FFMA R4, R22, R47, -1 ;  /* 0xbf80000016047423 */ /* 0x001fc8000000002f */
[----:B------:R-:W-:-:S04]  /*0500*/  FADD.FTZ R4, -R4, -RZ ;  /* 0x800000ff04047221 */ /* 0x000fc80000010100 */
[----:B------:R-:W-:-:S07]  /*0510*/  FFMA R47, R47, R4, R47 ;  /* 0x000000042f2f7223 */ /* 0x000fce000000002f */
.L_x_366:
[----:B------:R-:W-:Y:S05]  /*0520*/  BSYNC.RECONVERGENT B2 ;  /* 0x0000000000027941 */ /* 0x000fea0003800200 */
.L_x_364:
[----:B------:R-:W0:Y:S02]  /*0530*/  LDC.64 R22, c[0x0][0x400] ;  /* 0x00010000ff167b82 */ /* 0x000e240000000a00 */
        /* <DEDUP_REMOVED lines=12> */
.L_x_368:
[----:B------:R-:W0:Y:S02]  /*0600*/  MUFU.RCP R35, R22 ;  /* 0x0000001600237308 */ /* 0x000e240000001000 */
[----:B0-----:R-:W-:-:S04]  /*0610*/  FFMA R4, R22, R35, -1 ;  /* 0xbf80000016047423 */ /* 0x001fc80000000023 */
[----:B------:R-:W-:-:S04]  /*0620*/  FADD.FTZ R4, -R4, -RZ ;  /* 0x800000ff04047221 */ /* 0x000fc80000010100 */
[----:B------:R-:W-:-:S07]  /*0630*/  FFMA R35, R35, R4, R35 ;  /* 0x0000000423237223 */ /* 0x000fce0000000023 */
.L_x_369:
[----:B------:R-:W-:Y:S05]  /*0640*/  BSYNC.RECONVERGENT B2 ;  /* 0x0000000000027941 */ /* 0x000fea0003800200 */
.L_x_367:
        /* <DEDUP_REMOVED lines=13> */
.L_x_371:
[----:B------:R-:W0:Y:S02]  /*0720*/  MUFU.RCP R43, R22 ;  /* 0x00000016002b7308 */ /* 0x000e240000001000 */
[----:B0-----:R-:W-:-:S04]  /*0730*/  FFMA R4, R22, R43, -1 ;  /* 0xbf80000016047423 */ /* 0x001fc8000000002b */
[----:B------:R-:W-:-:S04]  /*0740*/  FADD.FTZ R4, -R4, -RZ ;  /* 0x800000ff04047221 */ /* 0x000fc80000010100 */
[----:B------:R-:W-:-:S07]  /*0750*/  FFMA R43, R43, R4, R43 ;  /* 0x000000042b2b7223 */ /* 0x000fce000000002b */
.L_x_372:
[----:B------:R-:W-:Y:S05]  /*0760*/  BSYNC.RECONVERGENT B2 ;  /* 0x0000000000027941 */ /* 0x000fea0003800200 */
.L_x_370:
        /* <DEDUP_REMOVED lines=13> */
.L_x_374:
[----:B------:R-:W0:Y:S02]  /*0840*/  MUFU.RCP R38, R23 ;  /* 0x0000001700267308 */ /* 0x000e240000001000 */
[----:B0-----:R-:W-:-:S04]  /*0850*/  FFMA R4, R23, R38, -1 ;  /* 0xbf80000017047423 */ /* 0x001fc80000000026 */
[----:B------:R-:W-:-:S04]  /*0860*/  FADD.FTZ R19, -R4, -RZ ;  /* 0x800000ff04137221 */ /* 0x000fc80000010100 */
[----:B------:R-:W-:-:S07]  /*0870*/  FFMA R38, R38, R19, R38 ;  /* 0x0000001326267223 */ /* 0x000fce0000000026 */
.L_x_375:
[----:B------:R-:W-:Y:S05]  /*0880*/  BSYNC.RECONVERGENT B2 ;  /* 0x0000000000027941 */ /* 0x000fea0003800200 */
.L_x_373:
        /* <DEDUP_REMOVED lines=13> */
.L_x_377:
[----:B------:R-:W0:Y:S02]  /*0960*/  MUFU.RCP R36, R23 ;  /* 0x0000001700247308 */ /* 0x000e240000001000 */
[----:B0-----:R-:W-:-:S04]  /*0970*/  FFMA R4, R23, R36, -1 ;  /* 0xbf80000017047423 */ /* 0x001fc80000000024 */
[----:B------:R-:W-:-:S04]  /*0980*/  FADD.FTZ R19, -R4, -RZ ;  /* 0x800000ff04137221 */ /* 0x000fc80000010100 */
[----:B------:R-:W-:-:S07]  /*0990*/  FFMA R36, R36, R19, R36 ;  /* 0x0000001324247223 */ /* 0x000fce0000000024 */
.L_x_378:
[----:B------:R-:W-:Y:S05]  /*09a0*/  BSYNC.RECONVERGENT B2 ;  /* 0x0000000000027941 */ /* 0x000fea0003800200 */
.L_x_376:
        /* <DEDUP_REMOVED lines=13> */
.L_x_380:
[----:B------:R-:W0:Y:S02]  /*0a80*/  MUFU.RCP R23, R22 ;  /* 0x0000001600177308 */ /* 0x000e240000001000 */
[----:B0-----:R-:W-:-:S04]  /*0a90*/  FFMA R4, R22, R23, -1 ;  /* 0xbf80000016047423 */ /* 0x001fc80000000017 */
[----:B------:R-:W-:-:S04]  /*0aa0*/  FADD.FTZ R4, -R4, -RZ ;  /* 0x800000ff04047221 */ /* 0x000fc80000010100 */
[----:B------:R-:W-:-:S07]  /*0ab0*/  FFMA R23, R23, R4, R23 ;  /* 0x0000000417177223 */ /* 0x000fce0000000017 */
.L_x_381:
[----:B------:R-:W-:Y:S05]  /*0ac0*/  BSYNC.RECONVERGENT B2 ;  /* 0x0000000000027941 */ /* 0x000fea0003800200 */
.L_x_379:
        /* <DEDUP_REMOVED lines=13> */
.L_x_383:
[----:B------:R-:W0:Y:S02]  /*0ba0*/  MUFU.RCP R51, R24 ;  /* 0x0000001800337308 */ /* 0x000e240000001000 */
[----:B0-----:R-:W-:-:S04]  /*0bb0*/  FFMA R4, R24, R51, -1 ;  /* 0xbf80000018047423 */ /* 0x001fc80000000033 */
[----:B------:R-:W-:-:S04]  /*0bc0*/  FADD.FTZ R4, -R4, -RZ ;  /* 0x800000ff04047221 */ /* 0x000fc80000010100 */
[----:B------:R-:W-:-:S07]  /*0bd0*/  FFMA R51, R51, R4, R51 ;  /* 0x0000000433337223 */ /* 0x000fce0000000033 */
.L_x_384:
[----:B------:R-:W-:Y:S05]  /*0be0*/  BSYNC.RECONVERGENT B2 ;  /* 0x0000000000027941 */ /* 0x000fea0003800200 */
.L_x_382:
        /* <DEDUP_REMOVED lines=13> */
.L_x_386:
[----:B------:R-:W0:Y:S02]  /*0cc0*/  MUFU.RCP R44, R25 ;  /* 0x00000019002c7308 */ /* 0x000e240000001000 */
[----:B0-----:R-:W-:-:S04]  /*0cd0*/  FFMA R4, R25, R44, -1 ;  /* 0xbf80000019047423 */ /* 0x001fc8000000002c */
[----:B------:R-:W-:-:S04]  /*0ce0*/  FADD.FTZ R19, -R4, -RZ ;  /* 0x800000ff04137221 */ /* 0x000fc80000010100 */
[----:B------:R-:W-:-:S07]  /*0cf0*/  FFMA R44, R44, R19, R44 ;  /* 0x000000132c2c7223 */ /* 0x000fce000000002c */
.L_x_387:
[----:B------:R-:W-:Y:S05]  /*0d00*/  BSYNC.RECONVERGENT B2 ;  /* 0x0000000000027941 */ /* 0x000fea0003800200 */
.L_x_385:
        /* <DEDUP_REMOVED lines=13> */
.L_x_389:
[----:B------:R-:W0:Y:S02]  /*0de0*/  MUFU.RCP R48, R25 ;  /* 0x0000001900307308 */ /* 0x000e240000001000 */
[----:B0-----:R-:W-:-:S04]  /*0df0*/  FFMA R4, R25, R48, -1 ;  /* 0xbf80000019047423 */ /* 0x001fc80000000030 */
[----:B------:R-:W-:-:S04]  /*0e00*/  FADD.FTZ R19, -R4, -RZ ;  /* 0x800000ff04137221 */ /* 0x000fc80000010100 */
[----:B------:R-:W-:-:S07]  /*0e10*/  FFMA R48, R48, R19, R48 ;  /* 0x0000001330307223 */ /* 0x000fce0000000030 */
.L_x_390:
[----:B------:R-:W-:Y:S05]  /*0e20*/  BSYNC.RECONVERGENT B2 ;  /* 0x0000000000027941 */ /* 0x000fea0003800200 */
.L_x_388:
        /* <DEDUP_REMOVED lines=13> */
.L_x_392:
[----:B------:R-:W0:Y:S02]  /*0f00*/  MUFU.RCP R39, R24 ;  /* 0x0000001800277308 */ /* 0x000e240000001000 */
[----:B0-----:R-:W-:-:S04]  /*0f10*/  FFMA R4, R24, R39, -1 ;  /* 0xbf80000018047423 */ /* 0x001fc80000000027 */
[----:B------:R-:W-:-:S04]  /*0f20*/  FADD.FTZ R4, -R4, -RZ ;  /* 0x800000ff04047221 */ /* 0x000fc80000010100 */
[----:B------:R-:W-:-:S07]  /*0f30*/  FFMA R39, R39, R4, R39 ;  /* 0x0000000427277223 */ /* 0x000fce0000000027 */
.L_x_393:
[----:B------:R-:W-:Y:S05]  /*0f40*/  BSYNC.RECONVERGENT B2 ;  /* 0x0000000000027941 */ /* 0x000fea0003800200 */
.L_x_391:
        /* <DEDUP_REMOVED lines=13> */
.L_x_395:
[----:B------:R-:W0:Y:S02]  /*1020*/  MUFU.RCP R22, R25 ;  /* 0x0000001900167308 */ /* 0x000e240000001000 */
[----:B0-----:R-:W-:-:S04]  /*1030*/  FFMA R4, R25, R22, -1 ;  /* 0xbf80000019047423 */ /* 0x001fc80000000016 */
[----:B------:R-:W-:-:S04]  /*1040*/  FADD.FTZ R19, -R4, -RZ ;  /* 0x800000ff04137221 */ /* 0x000fc80000010100 */
[----:B------:R-:W-:-:S07]  /*1050*/  FFMA R22, R22, R19, R22 ;  /* 0x0000001316167223 */ /* 0x000fce0000000016 */
.L_x_396:
[----:B------:R-:W-:Y:S05]  /*1060*/  BSYNC.RECONVERGENT B2 ;  /* 0x0000000000027941 */ /* 0x000fea0003800200 */
.L_x_394:
        /* <DEDUP_REMOVED lines=13> */
.L_x_398:
[----:B------:R-:W0:Y:S02]  /*1140*/  MUFU.RCP R49, R24 ;  /* 0x0000001800317308 */ /* 0x000e240000001000 */
[----:B0-----:R-:W-:-:S04]  /*1150*/  FFMA R4, R24, R49, -1 ;  /* 0xbf80000018047423 */ /* 0x001fc80000000031 */
[----:B------:R-:W-:-:S04]  /*1160*/  FADD.FTZ R4, -R4, -RZ ;  /* 0x800000ff04047221 */ /* 0x000fc80000010100 */
[----:B------:R-:W-:-:S07]  /*1170*/  FFMA R49, R49, R4, R49 ;  /* 0x0000000431317223 */ /* 0x000fce0000000031 */
.L_x_399:
[----:B------:R-:W-:Y:S05]  /*1180*/  BSYNC.RECONVERGENT B2 ;  /* 0x0000000000027941 */ /* 0x000fea0003800200 */
.L_x_397:
        /* <DEDUP_REMOVED lines=13> */
.L_x_401:
[----:B------:R-:W0:Y:S02]  /*1260*/  MUFU.RCP R42, R25 ;  /* 0x00000019002a7308 */ /* 0x000e240000001000 */
[----:B0-----:R-:W-:-:S04]  /*1270*/  FFMA R4, R25, R42, -1 ;  /* 0xbf80000019047423 */ /* 0x001fc8000000002a */
[----:B------:R-:W-:-:S04]  /*1280*/  FADD.FTZ R19, -R4, -RZ ;  /* 0x800000ff04137221 */ /* 0x000fc80000010100 */
[----:B------:R-:W-:-:S07]  /*1290*/  FFMA R42, R42, R19, R42 ;  /* 0x000000132a2a7223 */ /* 0x000fce000000002a */
.L_x_402:
[----:B------:R-:W-:Y:S05]  /*12a0*/  BSYNC.RECONVERGENT B2 ;  /* 0x0000000000027941 */ /* 0x000fea0003800200 */
.L_x_400:
        /* <DEDUP_REMOVED lines=13> */
.L_x_404:
[----:B------:R-:W0:Y:S02]  /*1380*/  MUFU.RCP R46, R25 ;  /* 0x00000019002e7308 */ /* 0x000e240000001000 */
[----:B0-----:R-:W-:-:S04]  /*1390*/  FFMA R4, R25, R46, -1 ;  /* 0xbf80000019047423 */ /* 0x001fc8000000002e */
[----:B------:R-:W-:-:S04]  /*13a0*/  FADD.FTZ R19, -R4, -RZ ;  /* 0x800000ff04137221 */ /* 0x000fc80000010100 */
[----:B------:R-:W-:-:S07]  /*13b0*/  FFMA R46, R46, R19, R46 ;  /* 0x000000132e2e7223 */ /* 0x000fce000000002e */
.L_x_405:
[----:B------:R-:W-:Y:S05]  /*13c0*/  BSYNC.RECONVERGENT B2 ;  /* 0x0000000000027941 */ /* 0x000fea0003800200 */
.L_x_403:
        /* <DEDUP_REMOVED lines=13> */
.L_x_407:
[----:B------:R-:W0:Y:S02]  /*14a0*/  MUFU.RCP R34, R25 ;  /* 0x0000001900227308 */ /* 0x000e240000001000 */
[----:B0-----:R-:W-:-:S04]  /*14b0*/  FFMA R4, R25, R34, -1 ;  /* 0xbf80000019047423 */ /* 0x001fc80000000022 */
[----:B------:R-:W-:-:S04]  /*14c0*/  FADD.FTZ R19, -R4, -RZ ;  /* 0x800000ff04137221 */ /* 0x000fc80000010100 */
[----:B------:R-:W-:-:S07]  /*14d0*/  FFMA R34, R34, R19, R34 ;  /* 0x0000001322227223 */ /* 0x000fce0000000022 */
.L_x_408:
[----:B------:R-:W-:Y:S05]  /*14e0*/  BSYNC.RECONVERGENT B2 ;  /* 0x0000000000027941 */ /* 0x000fea0003800200 */
.L_x_406:
        /* <DEDUP_REMOVED lines=13> */
.L_x_410:
[----:B------:R-:W0:Y:S02]  /*15c0*/  MUFU.RCP R45, R24 ;  /* 0x00000018002d7308 */ /* 0x000e240000001000 */
[----:B0-----:R-:W-:-:S04]  /*15d0*/  FFMA R4, R24, R45, -1 ;  /* 0xbf80000018047423 */ /* 0x001fc8000000002d */
[----:B------:R-:W-:-:S04]  /*15e0*/  FADD.FTZ R4, -R4, -RZ ;  /* 0x800000ff04047221 */ /* 0x000fc80000010100 */
[----:B------:R-:W-:-:S07]  /*15f0*/  FFMA R45, R45, R4, R45 ;  /* 0x000000042d2d7223 */ /* 0x000fce000000002d */
.L_x_411:
[----:B------:R-:W-:Y:S05]  /*1600*/  BSYNC.RECONVERGENT B2 ;  /* 0x0000000000027941 */ /* 0x000fea0003800200 */
.L_x_409:
        /* <DEDUP_REMOVED lines=13> */
.L_x_413:
[----:B------:R-:W0:Y:S02]  /*16e0*/  MUFU.RCP R28, R25 ;  /* 0x00000019001c7308 */ /* 0x000e240000001000 */
[----:B0-----:R-:W-:-:S04]  /*16f0*/  FFMA R4, R25, R28, -1 ;  /* 0xbf80000019047423 */ /* 0x001fc8000000001c */
[----:B------:R-:W-:-:S04]  /*1700*/  FADD.FTZ R19, -R4, -RZ ;  /* 0x800000ff04137221 */ /* 0x000fc80000010100 */
[----:B------:R-:W-:-:S07]  /*1710*/  FFMA R28, R28, R19, R28 ;  /* 0x000000131c1c7223 */ /* 0x000fce000000001c */
.L_x_414:
[----:B------:R-:W-:Y:S05]  /*1720*/  BSYNC.RECONVERGENT B2 ;  /* 0x0000000000027941 */ /* 0x000fea0003800200 */
.L_x_412:
        /* <DEDUP_REMOVED lines=13> */
.L_x_416:
[----:B------:R-:W0:Y:S02]  /*1800*/  MUFU.RCP R41, R24 ;  /* 0x0000001800297308 */ /* 0x000e240000001000 */
[----:B0-----:R-:W-:-:S04]  /*1810*/  FFMA R4, R24, R41, -1 ;  /* 0xbf80000018047423 */ /* 0x001fc80000000029 */
[----:B------:R-:W-:-:S04]  /*1820*/  FADD.FTZ R4, -R4, -RZ ;  /* 0x800000ff04047221 */ /* 0x000fc80000010100 */
[----:B------:R-:W-:-:S07]  /*1830*/  FFMA R41, R41, R4, R41 ;  /* 0x0000000429297223 */ /* 0x000fce0000000029 */
.L_x_417:
[----:B------:R-:W-:Y:S05]  /*1840*/  BSYNC.RECONVERGENT B2 ;  /* 0x0000000000027941 */ /* 0x000fea0003800200 */
.L_x_415:
        /* <DEDUP_REMOVED lines=13> */
.L_x_419:
[----:B------:R-:W0:Y:S02]  /*1920*/  MUFU.RCP R40, R25 ;  /* 0x0000001900287308 */ /* 0x000e240000001000 */
[----:B0-----:R-:W-:-:S04]  /*1930*/  FFMA R4, R25, R40, -1 ;  /* 0xbf80000019047423 */ /* 0x001fc80000000028 */
[----:B------:R-:W-:-:S04]  /*1940*/  FADD.FTZ R19, -R4, -RZ ;  /* 0x800000ff04137221 */ /* 0x000fc80000010100 */
[----:B------:R-:W-:-:S07]  /*1950*/  FFMA R40, R40, R19, R40 ;  /* 0x0000001328287223 */ /* 0x000fce0000000028 */
.L_x_420:
[----:B------:R-:W-:Y:S05]  /*1960*/  BSYNC.RECONVERGENT B2 ;  /* 0x0000000000027941 */ /* 0x000fea0003800200 */
.L_x_418:
        /* <DEDUP_REMOVED lines=13> */
.L_x_422:
[----:B------:R-:W0:Y:S02]  /*1a40*/  MUFU.RCP R26, R25 ;  /* 0x00000019001a7308 */ /* 0x000e240000001000 */
[----:B0-----:R-:W-:-:S04]  /*1a50*/  FFMA R4, R25, R26, -1 ;  /* 0xbf80000019047423 */ /* 0x001fc8000000001a */
[----:B------:R-:W-:-:S04]  /*1a60*/  FADD.FTZ R19, -R4, -RZ ;  /* 0x800000ff04137221 */ /* 0x000fc80000010100 */
[----:B------:R-:W-:-:S07]  /*1a70*/  FFMA R26, R26, R19, R26 ;  /* 0x000000131a1a7223 */ /* 0x000fce000000001a */
.L_x_423:
[----:B------:R-:W-:Y:S05]  /*1a80*/  BSYNC.RECONVERGENT B2 ;  /* 0x0000000000027941 */ /* 0x000fea0003800200 */
.L_x_421:
        /* <DEDUP_REMOVED lines=13> */
.L_x_425:
[----:B------:R-:W0:Y:S02]  /*1b60*/  MUFU.RCP R24, R25 ;  /* 0x0000001900187308 */ /* 0x000e240000001000 */
[----:B0-----:R-:W-:-:S04]  /*1b70*/  FFMA R4, R25, R24, -1 ;  /* 0xbf80000019047423 */ /* 0x001fc80000000018 */
[----:B------:R-:W-:-:S04]  /*1b80*/  FADD.FTZ R19, -R4, -RZ ;  /* 0x800000ff04137221 */ /* 0x000fc80000010100 */
[----:B------:R-:W-:-:S07]  /*1b90*/  FFMA R24, R24, R19, R24 ;  /* 0x0000001318187223 */ /* 0x000fce0000000018 */
.L_x_426:
[----:B------:R-:W-:Y:S05]  /*1ba0*/  BSYNC.RECONVERGENT B2 ;  /* 0x0000000000027941 */ /* 0x000fea0003800200 */
.L_x_424:
[----:B------:R-:W0:Y:S02]  /*1bb0*/  LDC.64 R30, c[0x0][0x3c8] ;  /* 0x0000f200ff1e7b82 */ /* 0x000e240000000a00 */
[----:B0-----:R-:W-:-:S04]  /*1bc0*/  IMAD.WIDE R32, R9, 0x4, R30 ;  /* 0x0000000409207825 */ /* 0x001fc800078e021e */
[--C-:B------:R-:W-:Y:S02]  /*1bd0*/  IMAD.WIDE R52, R12, 0x4, R30.reuse ;  /* 0x000000040c347825 */ /* 0x100fe400078e021e */
[----:B------:R-:W2:Y:S02]  /*1be0*/  LDG.E.CONSTANT R32, desc[UR16][R32.64] ;  /* 0x0000001020207981 */ /* 0x000ea4000c1e9900 */
[--C-:B------:R-:W-:Y:S02]  /*1bf0*/  IMAD.WIDE R60, R14, 0x4, R30.reuse ;  /* 0x000000040e3c7825 */ /* 0x100fe400078e021e */
[----:B------:R0:W2:Y:S02]  /*1c00*/  LDG.E.CONSTANT R27, desc[UR16][R52.64] ;  /* 0x00000010341b7981 */ /* 0x0000a4000c1e9900 */
[--C-:B------:R-:W-:Y:S02]  /*1c10*/  IMAD.WIDE R54, R20, 0x4, R30.reuse ;  /* 0x0000000414367825 */ /* 0x100fe400078e021e */
[----:B------:R-:W3:Y:S04]  /*1c20*/  LDG.E.CONSTANT R29, desc[UR16][R60.64] ;  /* 0x000000103c1d7981 */ /* 0x000ee8000c1e9900 */
[----:B------:R-:W3:Y:S01]  /*1c30*/  LDG.E.CONSTANT R33, desc[UR16][R54.64] ;  /* 0x0000001036217981 */ /* 0x000ee2000c1e9900 */
[----:B0-----:R-:W-:-:S04]  /*1c40*/  IMAD.WIDE R52, R10, 0x4, R30 ;  /* 0x000000040a347825 */ /* 0x001fc800078e021e */
[--C-:B------:R-:W-:Y:S01]  /*1c50*/  IMAD.WIDE R56, R8, 0x4, R30.reuse ;  /* 0x0000000408387825 */ /* 0x100fe200078e021e */
[----:B------:R0:W4:Y:S03]  /*1c60*/  LDG.E.CONSTANT R50, desc[UR16][R52.64] ;  /* 0x0000001034327981 */ /* 0x000126000c1e9900 */
[--C-:B------:R-:W-:Y:S01]  /*1c70*/  IMAD.WIDE R58, R13, 0x4, R30.reuse ;  /* 0x000000040d3a7825 */ /* 0x100fe200078e021e */
[----:B------:R1:W4:Y:S03]  /*1c80*/  LDG.E.CONSTANT R25, desc[UR16][R56.64] ;  /* 0x0000001038197981 */ /* 0x000326000c1e9900 */
[----:B------:R-:W-:Y:S01]  /*1c90*/  IMAD.WIDE R30, R11, 0x4, R30 ;  /* 0x000000040b1e7825 */ /* 0x000fe200078e021e */
[----:B------:R-:W5:Y:S01]  /*1ca0*/  LDG.E.CONSTANT R4, desc[UR16][R58.64] ;  /* 0x000000103a047981 */ /* 0x000f62000c1e9900 */
[----:B0-----:R-:W1:Y:S03]  /*1cb0*/  LDC.64 R52, c[0x0][0x3d0] ;  /* 0x0000f400ff347b82 */ /* 0x001e660000000a00 */
[----:B------:R0:W5:Y:S01]  /*1cc0*/  LDG.E.CONSTANT R19, desc[UR16][R30.64] ;  /* 0x000000101e137981 */ /* 0x000162000c1e9900 */
[----:B-1----:R-:W-:-:S04]  /*1cd0*/  IMAD.WIDE R56, R12, 0x4, R52 ;  /* 0x000000040c387825 */ /* 0x002fc800078e0234 */
[--C-:B------:R-:W-:Y:S01]  /*1ce0*/  IMAD.WIDE R60, R9, 0x4, R52.reuse ;  /* 0x00000004093c7825 */ /* 0x100fe200078e0234 */
[----:B------:R1:W5:Y:S04]  /*1cf0*/  LDG.E.CONSTANT R55, desc[UR16][R56.64] ;  /* 0x0000001038377981 */ /* 0x000368000c1e9900 */
[----:B------:R-:W5:Y:S01]  /*1d00*/  LDG.E.CONSTANT R54, desc[UR16][R60.64] ;  /* 0x000000103c367981 */ /* 0x000f62000c1e9900 */
[----:B0-----:R-:W-:-:S04]  /*1d10*/  IMAD.WIDE R30, R14, 0x4, R52 ;  /* 0x000000040e1e7825 */ /* 0x001fc800078e0234 */
[--C-:B------:R-:W-:Y:S02]  /*1d20*/  IMAD.WIDE R58, R20, 0x4, R52.reuse ;  /* 0x00000004143a7825 */ /* 0x100fe400078e0234 */
[----:B------:R-:W5:Y:S02]  /*1d30*/  LDG.E.CONSTANT R30, desc[UR16][R30.64] ;  /* 0x000000101e1e7981 */ /* 0x000f64000c1e9900 */
[--C-:B-1----:R-:W-:Y:S02]  /*1d40*/  IMAD.WIDE R56, R8, 0x4, R52.reuse ;  /* 0x0000000408387825 */ /* 0x102fe400078e0234 */
[----:B------:R0:W5:Y:S02]  /*1d50*/  LDG.E.CONSTANT R31, desc[UR16][R58.64] ;  /* 0x000000103a1f7981 */ /* 0x000164000c1e9900 */
[----:B0-----:R-:W-:-:S06]  /*1d60*/  IMAD.WIDE R58, R10, 0x4, R52 ;  /* 0x000000040a3a7825 */ /* 0x001fcc00078e0234 */
[----:B------:R-:W5:Y:S01]  /*1d70*/  LDG.E.CONSTANT R58, desc[UR16][R58.64] ;  /* 0x000000103a3a7981 */ /* 0x000f62000c1e9900 */
[----:B--2---:R-:W-:Y:S01]  /*1d80*/  FADD R27, R27, -R32 ;  /* 0x800000201b1b7221 */ /* 0x004fe20000000000 */
[----:B---3--:R-:W-:Y:S02]  /*1d90*/  FADD R29, R29, -R33 ;  /* 0x800000211d1d7221 */ /* 0x008fe40000000000 */
[----:B------:R-:W0:Y:S01]  /*1da0*/  LDC.64 R32, c[0x0][0x3d8] ;  /* 0x0000f600ff207b82 */ /* 0x000e220000000a00 */
[----:B------:R-:W-:-:S04]  /*1db0*/  FMUL R27, R27, 1.3999999761581420898 ;  /* 0x3fb333331b1b7820 */ /* 0x000fc80000400000 */
[----:B------:R-:W-:Y:S01]  /*1dc0*/  FFMA R27, R29, 1.2000000476837158203, R27 ;  /* 0x3f99999a1d1b7823 */ /* 0x000fe2000000001b */
[----:B----4-:R-:W-:Y:S01]  /*1dd0*/  FADD R50, R25, -R50 ;  /* 0x8000003219327221 */ /* 0x010fe20000000000 */
[----:B-----5:R-:W-:Y:S02]  /*1de0*/  FADD R60, R4, -R19 ;  /* 0x80000013043c7221 */ /* 0x020fe40000000000 */
[----:B------:R1:W2:Y:S01]  /*1df0*/  LDG.E.CONSTANT R19, desc[UR16][R56.64] ;  /* 0x0000001038137981 */ /* 0x0002a2000c1e9900 */
[----:B------:R-:W-:Y:S01]  /*1e00*/  FFMA R25, R50, 1.6000000238418579102, R27 ;  /* 0x3fcccccd32197823 */ /* 0x000fe2000000001b */
[----:B-1----:R-:W-:-:S04]  /*1e10*/  IMAD.WIDE R56, R13, 0x4, R52 ;  /* 0x000000040d387825 */ /* 0x002fc800078e0234 */
[----:B------:R-:W-:Y:S01]  /*1e20*/  IMAD.WIDE R52, R11, 0x4, R52 ;  /* 0x000000040b347825 */ /* 0x000fe200078e0234 */
[----:B------:R0:W3:Y:S04]  /*1e30*/  LDG.E.CONSTANT R4, desc[UR16][R56.64] ;  /* 0x0000001038047981 */ /* 0x0000e8000c1e9900 */
[----:B------:R1:W3:Y:S01]  /*1e40*/  LDG.E.CONSTANT R27, desc[UR16][R52.64] ;  /* 0x00000010341b7981 */ /* 0x0002e2000c1e9900 */
[----:B0-----:R-:W-:-:S04]  /*1e50*/  IMAD.WIDE R56, R14, 0x4, R32 ;  /* 0x000000040e387825 */ /* 0x001fc800078e0220 */
[----:B-1----:R-:W-:Y:S01]  /*1e60*/  IMAD.WIDE R52, R20, 0x4, R32 ;  /* 0x0000000414347825 */ /* 0x002fe200078e0220 */
[----:B------:R0:W4:Y:S04]  /*1e70*/  LDG.E.CONSTANT R29, desc[UR16][R56.64] ;  /* 0x00000010381d7981 */ /* 0x000128000c1e9900 */
[----:B------:R1:W4:Y:S01]  /*1e80*/  LDG.E.CONSTANT R50, desc[UR16][R52.64] ;  /* 0x0000001034327981 */ /* 0x000322000c1e9900 */
[----:B------:R-:W-:Y:S01]  /*1e90*/  FADD R61, R55, -R54 ;  /* 0x80000036373d7221 */ /* 0x000fe20000000000 */
[----:B------:R-:W-:-:S04]  /*1ea0*/  IMAD.WIDE R54, R8, 0x4, R32 ;  /* 0x0000000408367825 */ /* 0x000fc800078e0220 */
[--C-:B0-----:R-:W-:Y:S02]  /*1eb0*/  IMAD.WIDE R56, R9, 0x4, R32.reuse ;  /* 0x0000000409387825 */ /* 0x101fe400078e0220 */
[----:B------:R-:W5:Y:S02]  /*1ec0*/  LDG.E.CONSTANT R54, desc[UR16][R54.64] ;  /* 0x0000001036367981 */ /* 0x000f64000c1e9900 */
[--C-:B-1----:R-:W-:Y:S02]  /*1ed0*/  IMAD.WIDE R52, R12, 0x4, R32.reuse ;  /* 0x000000040c347825 */ /* 0x102fe400078e0220 */
[----:B------:R-:W5:Y:S04]  /*1ee0*/  LDG.E.CONSTANT R56, desc[UR16][R56.64] ;  /* 0x0000001038387981 */ /* 0x000f68000c1e9900 */
[----:B------:R0:W5:Y:S02]  /*1ef0*/  LDG.E.CONSTANT R37, desc[UR16][R52.64] ;  /* 0x0000001034257981 */ /* 0x000164000c1e9900 */
[----:B0-----:R-:W-:-:S05]  /*1f00*/  IMAD.WIDE R52, R10, 0x4, R32 ;  /* 0x000000040a347825 */ /* 0x001fca00078e0220 */
[----:B------:R0:W5:Y:S01]  /*1f10*/  LDG.E.CONSTANT R59, desc[UR16][R52.64] ;  /* 0x00000010343b7981 */ /* 0x000162000c1e9900 */
[----:B------:R-:W-:Y:S01]  /*1f20*/  FADD R30, R30, -R31 ;  /* 0x8000001f1e1e7221 */ /* 0x000fe20000000000 */
[----:B------:R-:W-:-:S04]  /*1f30*/  FMUL R61, R61, 1.3999999761581420898 ;  /* 0x3fb333333d3d7820 */ /* 0x000fc80000400000 */
[----:B------:R-:W-:Y:S02]  /*1f40*/  FFMA R61, R30, 1.2000000476837158203, R61 ;  /* 0x3f99999a1e3d7823 */ /* 0x000fe4000000003d */
[----:B------:R-:W1:Y:S01]  /*1f50*/  LDC.64 R30, c[0x0][0x3b8] ;  /* 0x0000ee00ff1e7b82 */ /* 0x000e620000000a00 */
[----:B------:R-:W-:Y:S01]  /*1f60*/  FFMA R25, R60, 1.7999999523162841797, R25 ;  /* 0x3fe666663c197823 */ /* 0x000fe20000000019 */
[----:B0-----:R-:W-:-:S06]  /*1f70*/  IMAD.WIDE R52, R11, 0x4, R32 ;  /* 0x000000040b347825 */ /* 0x001fcc00078e0220 */
[----:B------:R-:W5:Y:S01]  /*1f80*/  LDG.E.CONSTANT R53, desc[UR16][R52.64] ;  /* 0x0000001034357981 */ /* 0x000f62000c1e9900 */
[----:B--2---:R-:W-:Y:S02]  /*1f90*/  FADD R58, R19, -R58 ;  /* 0x8000003a133a7221 */ /* 0x004fe40000000000 */
[----:B------:R-:W0:Y:S02]  /*1fa0*/  LDC R19, c[0x0][0x4d4] ;  /* 0x00013500ff137b82 */ /* 0x000e240000000800 */
[----:B------:R-:W-:Y:S01]  /*1fb0*/  FFMA R57, R58, 1.6000000238418579102, R61 ;  /* 0x3fcccccd3a397823 */ /* 0x000fe2000000003d */
[----:B------:R-:W-:-:S04]  /*1fc0*/  IMAD.WIDE R60, R13, 0x4, R32 ;  /* 0x000000040d3c7825 */ /* 0x000fc800078e0220 */
[----:B---3--:R-:W-:Y:S01]  /*1fd0*/  FADD R4, R4, -R27 ;  /* 0x8000001b04047221 */ /* 0x008fe20000000000 */
[----:B----4-:R-:W-:Y:S02]  /*1fe0*/  FADD R27, R29, -R50 ;  /* 0x800000321d1b7221 */ /* 0x010fe40000000000 */
[----:B------:R1:W2:Y:S02]  /*1ff0*/  LDG.E.CONSTANT R50, desc[UR16][R60.64] ;  /* 0x000000103c327981 */ /* 0x0002a4000c1e9900 */
[----:B-1----:R-:W-:-:S04]  /*2000*/  IMAD.WIDE R60, R6, 0x4, R30 ;  /* 0x00000004063c7825 */ /* 0x002fc800078e021e */
[----:B-----5:R-:W-:Y:S02]  /*2010*/  FADD R37, R37, -R56 ;  /* 0x8000003825257221 */ /* 0x020fe40000000000 */
[----:B------:R0:W3:Y:S02]  /*2020*/  LDG.E.CONSTANT R56, desc[UR16][R60.64] ;  /* 0x000000103c387981 */ /* 0x0000e4000c1e9900 */
[----:B------:R-:W-:-:S04]  /*2030*/  FMUL R32, R37, 1.3999999761581420898 ;  /* 0x3fb3333325207820 */ /* 0x000fc80000400000 */
[----:B------:R-:W-:Y:S01]  /*2040*/  FFMA R27, R27, 1.2000000476837158203, R32 ;  /* 0x3f99999a1b1b7823 */ /* 0x000fe20000000020 */
[----:B------:R-:W-:-:S04]  /*2050*/  IMAD.WIDE R32, R17, 0x4, R30 ;  /* 0x0000000411207825 */ /* 0x000fc800078e021e */
[----:B------:R-:W-:Y:S01]  /*2060*/  FADD R54, R54, -R59 ;  /* 0x8000003b36367221 */ /* 0x000fe20000000000 */
[----:B------:R-:W-:Y:S01]  /*2070*/  IMAD.WIDE R58, R16, 0x4, R30 ;  /* 0x00000004103a7825 */ /* 0x000fe200078e021e */
[----:B------:R1:W3:Y:S03]  /*2080*/  LDG.E.CONSTANT R37, desc[UR16][R32.64] ;  /* 0x0000001020257981 */ /* 0x0002e6000c1e9900 */
[----:B0-----:R-:W-:Y:S02]  /*2090*/  IMAD.WIDE R60, R19, 0x4, R60 ;  /* 0x00000004133c7825 */ /* 0x001fe400078e023c */
[----:B------:R-:W4:Y:S02]  /*20a0*/  LDG.E.CONSTANT R58, desc[UR16][R58.64] ;  /* 0x000000103a3a7981 */ /* 0x000f24000c1e9900 */
[----:B------:R-:W-:Y:S01]  /*20b0*/  FFMA R27, R54, 1.6000000238418579102, R27 ;  /* 0x3fcccccd361b7823 */ /* 0x000fe2000000001b */
[----:B------:R-:W-:-:S04]  /*20c0*/  IMAD.WIDE R54, R15, 0x4, R30 ;  /* 0x000000040f367825 */ /* 0x000fc800078e021e */
[----:B-1----:R-:W-:Y:S02]  /*20d0*/  IMAD.WIDE R32, R19, 0x4, R60 ;  /* 0x0000000413207825 */ /* 0x002fe400078e023c */
[----:B------:R-:W5:Y:S04]  /*20e0*/  LDG.E.CONSTANT R54, desc[UR16][R54.64] ;  /* 0x0000001036367981 */ /* 0x000f68000c1e9900 */
[----:B------:R0:W4:Y:S04]  /*20f0*/  LDG.E.CONSTANT R59, desc[UR16][R60.64] ;  /* 0x000000103c3b7981 */ /* 0x000128000c1e9900 */
[----:B------:R1:W5:Y:S01]  /*2100*/  LDG.E.CONSTANT R29, desc[UR16][R32.64] ;  /* 0x00000010201d7981 */ /* 0x000362000c1e9900 */
[----:B------:R-:W-:-:S04]  /*2110*/  IMAD.WIDE R30, R7, 0x4, R30 ;  /* 0x00000004071e7825 */ /* 0x000fc800078e021e */
[----:B0-----:R-:W-:-:S04]  /*2120*/  IMAD.WIDE R60, R19, 0x4, R32 ;  /* 0x00000004133c7825 */ /* 0x001fc800078e0220 */
[----:B--2---:R-:W-:Y:S02]  /*2130*/  FADD R55, R50, -R53 ;  /* 0x8000003532377221 */ /* 0x004fe40000000000 */
[----:B------:R-:W1:Y:S01]  /*2140*/  LDC.64 R52, c[0x0][0x3b0] ;  /* 0x0000ec00ff347b82 */ /* 0x000e620000000a00 */
[----:B------:R-:W-:Y:S02]  /*2150*/  FFMA R50, R4, 1.7999999523162841797, R57 ;  /* 0x3fe6666604327823 */ /* 0x000fe40000000039 */
[----:B------:R-:W2:Y:S01]  /*2160*/  LDG.E.CONSTANT R4, desc[UR16][R60.64] ;  /* 0x000000103c047981 */ /* 0x000ea2000c1e9900 */
[----:B-1----:R-:W-:-:S04]  /*2170*/  IMAD.WIDE R32, R6, 0x4, R52 ;  /* 0x0000000406207825 */ /* 0x002fc800078e0234 */
[----:B---3--:R-:W-:Y:S01]  /*2180*/  FADD R56, R56, -R37 ;  /* 0x8000002538387221 */ /* 0x008fe20000000000 */
[----:B------:R-:W3:Y:S04]  /*2190*/  LDG.E.CONSTANT R60, desc[UR16][R32.64] ;  /* 0x00000010203c7981 */ /* 0x000ee8000c1e9900 */
[----:B------:R0:W2:Y:S01]  /*21a0*/  LDG.E.CONSTANT R37, desc[UR16][R30.64] ;  /* 0x000000101e257981 */ /* 0x0000a2000c1e9900 */
[----:B----4-:R-:W-:Y:S01]  /*21b0*/  FADD R58, R59, -R58 ;  /* 0x8000003a3b3a7221 */ /* 0x010fe20000000000 */
[----:B0-----:R-:W-:-:S04]  /*21c0*/  IMAD.WIDE R30, R19, 0x4, R32 ;  /* 0x00000004131e7825 */ /* 0x001fc800078e0220 */
[----:B------:R-:W-:Y:S01]  /*21d0*/  FMUL R59, R58, 1.3999999761581420898 ;  /* 0x3fb333333a3b7820 */ /* 0x000fe20000400000 */
[----:B------:R-:W-:-:S04]  /*21e0*/  IMAD.WIDE R32, R16, 0x4, R52 ;  /* 0x0000000410207825 */ /* 0x000fc800078e0234 */
[----:B-----5:R-:W-:Y:S01]  /*21f0*/  FADD R54, R29, -R54 ;  /* 0x800000361d367221 */ /* 0x020fe20000000000 */
[----:B------:R-:W4:Y:S01]  /*2200*/  LDG.E.CONSTANT R58, desc[UR16][R30.64] ;  /* 0x000000101e3a7981 */ /* 0x000f22000c1e9900 */
[----:B------:R-:W-:Y:S01]  /*2210*/  FFMA R59, R56, 1.2000000476837158203, R59 ;  /* 0x3f99999a383b7823 */ /* 0x000fe2000000003b */
[----:B------:R-:W-:Y:S02]  /*2220*/  IMAD.WIDE R56, R17, 0x4, R52 ;  /* 0x0000000411387825 */ /* 0x000fe400078e0234 */
[----:B------:R0:W4:Y:S04]  /*2230*/  LDG.E.CONSTANT R29, desc[UR16][R32.64] ;  /* 0x00000010201d7981 */ /* 0x000128000c1e9900 */
[----:B------:R-:W3:Y:S01]  /*2240*/  LDG.E.CONSTANT R57, desc[UR16][R56.64] ;  /* 0x0000001038397981 */ /* 0x000ee2000c1e9900 */
[----:B------:R-:W-:Y:S01]  /*2250*/  FFMA R27, R55, 1.7999999523162841797, R27 ;  /* 0x3fe66666371b7823 */ /* 0x000fe2000000001b */
[----:B0-----:R-:W-:-:S05]  /*2260*/  IMAD.WIDE R32, R15, 0x4, R52 ;  /* 0x000000040f207825 */ /* 0x001fca00078e0234 */
[----:B------:R0:W5:Y:S02]  /*2270*/  LDG.E.CONSTANT R55, desc[UR16][R32.64] ;  /* 0x0000001020377981 */ /* 0x000164000c1e9900 */
[----:B0-----:R-:W0:Y:S01]  /*2280*/  LDC.64 R32, c[0x0][0x3c0] ;  /* 0x0000f000ff207b82 */ /* 0x001e220000000a00 */
[----:B------:R-:W-:-:S04]  /*2290*/  IMAD.WIDE R30, R19, 0x4, R30 ;  /* 0x00000004131e7825 */ /* 0x000fc800078e021e */
[----:B------:R-:W-:Y:S01]  /*22a0*/  FFMA R54, R54, 1.6000000238418579102, R59 ;  /* 0x3fcccccd36367823 */ /* 0x000fe2000000003b */
[----:B------:R1:W5:Y:S01]  /*22b0*/  LDG.E.CONSTANT R56, desc[UR16][R30.64] ;  /* 0x000000101e387981 */ /* 0x000362000c1e9900 */
[----:B------:R-:W-:-:S04]  /*22c0*/  IMAD.WIDE R52, R7, 0x4, R52 ;  /* 0x0000000407347825 */ /* 0x000fc800078e0234 */
[----:B--2---:R-:W-:Y:S02]  /*22d0*/  FADD R37, R4, -R37 ;  /* 0x8000002504257221 */ /* 0x004fe40000000000 */
[----:B------:R-:W2:Y:S01]  /*22e0*/  LDG.E.CONSTANT R4, desc[UR16][R52.64] ;  /* 0x0000001034047981 */ /* 0x000ea2000c1e9900 */
[----:B----4-:R-:W-:Y:S01]  /*22f0*/  FADD R29, R58, -R29 ;  /* 0x8000001d3a1d7221 */ /* 0x010fe20000000000 */
[----:B---3--:R-:W-:-:S03]  /*2300*/  FADD R57, R60, -R57 ;  /* 0x800000393c397221 */ /* 0x008fc60000000000 */
[----:B------:R-:W-:Y:S01]  /*2310*/  FMUL R58, R29, 1.3999999761581420898 ;  /* 0x3fb333331d3a7820 */ /* 0x000fe20000400000 */
[----:B------:R-:W-:-:S04]  /*2320*/  IMAD.WIDE R60, R19, 0x4, R30 ;  /* 0x00000004133c7825 */ /* 0x000fc800078e021e */
[----:B------:R-:W-:Y:S01]  /*2330*/  FFMA R57, R57, 1.2000000476837158203, R58 ;  /* 0x3f99999a39397823 */ /* 0x000fe2000000003a */
[----:B0-----:R-:W-:Y:S01]  /*2340*/  IMAD.WIDE R58, R6, 0x4, R32 ;  /* 0x00000004063a7825 */ /* 0x001fe200078e0220 */
[----:B------:R0:W2:Y:S03]  /*2350*/  LDG.E.CONSTANT R29, desc[UR16][R60.64] ;  /* 0x000000103c1d7981 */ /* 0x0000a6000c1e9900 */
[----:B-1----:R-:W-:Y:S02]  /*2360*/  IMAD.WIDE R30, R19, 0x4, R58 ;  /* 0x00000004131e7825 */ /* 0x002fe400078e023a */
[----:B------:R-:W3:Y:S02]  /*2370*/  LDG.E.CONSTANT R58, desc[UR16][R58.64] ;  /* 0x000000103a3a7981 */ /* 0x000ee4000c1e9900 */
[----:B0-----:R-:W-:Y:S02]  /*2380*/  IMAD.WIDE R60, R16, 0x4, R32 ;  /* 0x00000004103c7825 */ /* 0x001fe400078e0220 */
[----:B------:R0:W4:Y:S04]  /*2390*/  LDG.E.CONSTANT R52, desc[UR16][R30.64] ;  /* 0x000000101e347981 */ /* 0x000128000c1e9900 */
[----:B------:R-:W4:Y:S01]  /*23a0*/  LDG.E.CONSTANT R60, desc[UR16][R60.64] ;  /* 0x000000103c3c7981 */ /* 0x000f22000c1e9900 */
[----:B-----5:R-:W-:-:S04]  /*23b0*/  FADD R56, R56, -R55 ;  /* 0x8000003738387221 */ /* 0x020fc80000000000 */
[----:B------:R-:W-:Y:S01]  /*23c0*/  FFMA R53, R56, 1.6000000238418579102, R57 ;  /* 0x3fcccccd38357823 */ /* 0x000fe20000000039 */
[----:B------:R-:W-:-:S05]  /*23d0*/  IMAD.WIDE R56, R17, 0x4, R32 ;  /* 0x0000000411387825 */ /* 0x000fca00078e0220 */
[----:B------:R4:W3:Y:S01]  /*23e0*/  LDG.E.CONSTANT R55, desc[UR16][R56.64] ;  /* 0x0000001038377981 */ /* 0x0008e2000c1e9900 */
[----:B0-----:R-:W-:-:S05]  /*23f0*/  IMAD.WIDE R30, R19, 0x4, R30 ;  /* 0x00000004131e7825 */ /* 0x001fca00078e021e */
[----:B------:R-:W5:Y:S01]  /*2400*/  LDG.E.CONSTANT R57, desc[UR16][R30.64] ;  /* 0x000000101e397981 */ /* 0x000f62000c1e9900 */
[----:B----4-:R-:W-:Y:S01]  /*2410*/  FADD R56, R52, -R60 ;  /* 0x8000003c34387221 */ /* 0x010fe20000000000 */
[----:B------:R-:W-:-:S05]  /*2420*/  IMAD.WIDE R60, R15, 0x4, R32 ;  /* 0x000000040f3c7825 */ /* 0x000fca00078e0220 */
[----:B------:R0:W5:Y:S01]  /*2430*/  LDG.E.CONSTANT R52, desc[UR16][R60.64] ;  /* 0x000000103c347981 */ /* 0x000162000c1e9900 */
[----:B------:R-:W-:-:S06]  /*2440*/  IMAD.WIDE R32, R7, 0x4, R32 ;  /* 0x0000000407207825 */ /* 0x000fcc00078e0220 */
[----:B------:R-:W4:Y:S01]  /*2450*/  LDG.E.CONSTANT R32, desc[UR16][R32.64] ;  /* 0x0000001020207981 */ /* 0x000f22000c1e9900 */
[----:B0-----:R-:W-:Y:S02]  /*2460*/  IMAD.WIDE R60, R19, 0x4, R30 ;  /* 0x00000004133c7825 */ /* 0x001fe400078e021e */
[----:B------:R-:W0:Y:S04]  /*2470*/  LDC.64 R30, c[0x0][0x3e0] ;  /* 0x0000f800ff1e7b82 */ /* 0x000e280000000a00 */
[----:B------:R-:W4:Y:S01]  /*2480*/  LDG.E.CONSTANT R61, desc[UR16][R60.64] ;  /* 0x000000103c3d7981 */ /* 0x000f22000c1e9900 */
[----:B---3--:R-:W-:Y:S01]  /*2490*/  FADD R55, R58, -R55 ;  /* 0x800000373a377221 */ /* 0x008fe20000000000 */
[----:B------:R-:W-:Y:S01]  /*24a0*/  FMUL R56, R56, 1.3999999761581420898 ;  /* 0x3fb3333338387820 */ /* 0x000fe20000400000 */
[----:B--2---:R-:W-:-:S03]  /*24b0*/  FADD R4, R29, -R4 ;  /* 0x800000041d047221 */ /* 0x004fc60000000000 */
[----:B------:R-:W-:Y:S01]  /*24c0*/  FFMA R55, R55, 1.2000000476837158203, R56 ;  /* 0x3f99999a37377823 */ /* 0x000fe20000000038 */
[----:B0-----:R-:W-:-:S05]  /*24d0*/  IMAD.WIDE R58, R18, 0x4, R30 ;  /* 0x00000004123a7825 */ /* 0x001fca00078e021e */
[----:B------:R-:W2:Y:S04]  /*24e0*/  LDG.E.CONSTANT R29, desc[UR16][R58.64] ;  /* 0x000000103a1d7981 */ /* 0x000ea8000c1e9900 */
[----:B------:R-:W2:Y:S04]  /*24f0*/  LDG.E.CONSTANT R56, desc[UR16][R58.64+-0x4] ;  /* 0xfffffc103a387981 */ /* 0x000ea8000c1e9900 */
[----:B------:R-:W3:Y:S01]  /*2500*/  LDG.E.CONSTANT R33, desc[UR16][R58.64+0x4] ;  /* 0x000004103a217981 */ /* 0x000ee2000c1e9900 */
[----:B-----5:R-:W-:-:S03]  /*2510*/  FADD R30, R57, -R52 ;  /* 0x80000034391e7221 */ /* 0x020fc60000000000 */
[----:B------:R-:W3:Y:S01]  /*2520*/  LDG.E.CONSTANT R52, desc[UR16][R58.64+-0x8] ;  /* 0xfffff8103a347981 */ /* 0x000ee2000c1e9900 */
[----:B------:R-:W-:Y:S01]  /*2530*/  FFMA R37, R37, 1.7999999523162841797, R54 ;  /* 0x3fe6666625257823 */ /* 0x000fe20000000036 */
[----:B------:R-:W-:Y:S01]  /*2540*/  FFMA R4, R4, 1.7999999523162841797, R53 ;  /* 0x3fe6666604047823 */ /* 0x000fe20000000035 */
[----:B------:R-:W-:Y:S02]  /*2550*/  FFMA R53, R30, 1.6000000238418579102, R55 ;  /* 0x3fcccccd1e357823 */ /* 0x000fe40000000037 */
[----:B------:R-:W0:Y:S01]  /*2560*/  LDC.64 R30, c[0x0][0x3e8] ;  /* 0x0000fa00ff1e7b82 */ /* 0x000e220000000a00 */
[----:B------:R-:W5:Y:S01]  /*2570*/  LDG.E.CONSTANT R55, desc[UR16][R58.64+0x8] ;  /* 0x000008103a377981 */ /* 0x000f62000c1e9900 */
[----:B----4-:R-:W-:-:S03]  /*2580*/  FADD R54, R61, -R32 ;  /* 0x800000203d367221 */ /* 0x010fc60000000000 */
[----:B------:R-:W5:Y:S01]  /*2590*/  LDG.E.CONSTANT R32, desc[UR16][R58.64+-0xc] ;  /* 0xfffff4103a207981 */ /* 0x000f62000c1e9900 */
[----:B0-----:R-:W-:-:S05]  /*25a0*/  IMAD.WIDE R30, R18, 0x4, R30 ;  /* 0x00000004121e7825 */ /* 0x001fca00078e021e */
[----:B------:R-:W4:Y:S04]  /*25b0*/  LDG.E.CONSTANT R57, desc[UR16][R30.64+0x4] ;  /* 0x000004101e397981 */ /* 0x000f28000c1e9900 */
[----:B------:R-:W4:Y:S01]  /*25c0*/  LDG.E.CONSTANT R60, desc[UR16][R30.64+0x8] ;  /* 0x000008101e3c7981 */ /* 0x000f22000c1e9900 */
[----:B--2---:R-:W-:Y:S01]  /*25d0*/  FADD R56, R29, -R56 ;  /* 0x800000381d387221 */ /* 0x004fe20000000000 */
[----:B---3--:R-:W-:Y:S02]  /*25e0*/  FADD R29, R33, -R52 ;  /* 0x80000034211d7221 */ /* 0x008fe40000000000 */
[----:B------:R-:W2:Y:S04]  /*25f0*/  LDG.E.CONSTANT R52, desc[UR16][R30.64] ;  /* 0x000000101e347981 */ /* 0x000ea8000c1e9900 */
[----:B------:R-:W2:Y:S01]  /*2600*/  LDG.E.CONSTANT R33, desc[UR16][R30.64+-0x4] ;  /* 0xfffffc101e217981 */ /* 0x000ea2000c1e9900 */
[----:B-----5:R-:W-:-:S03]  /*2610*/  FADD R61, R55, -R32 ;  /* 0x80000020373d7221 */ /* 0x020fc60000000000 */
[----:B------:R-:W4:Y:S01]  /*2620*/  LDG.E.CONSTANT R32, desc[UR16][R30.64+-0x8] ;  /* 0xfffff8101e207981 */ /* 0x000f22000c1e9900 */
[----:B------:R-:W-:-:S03]  /*2630*/  FMUL R29, R29, 1.3999999761581420898 ;  /* 0x3fb333331d1d7820 */ /* 0x000fc60000400000 */
[----:B------:R-:W3:Y:S01]  /*2640*/  LDG.E.CONSTANT R55, desc[UR16][R58.64+-0x10] ;  /* 0xfffff0103a377981 */ /* 0x000ee2000c1e9900 */
[----:B------:R-:W-:Y:S01]  /*2650*/  FFMA R56, R56, 1.2000000476837158203, R29 ;  /* 0x3f99999a38387823 */ /* 0x000fe2000000001d */
[----:B------:R-:W-:Y:S02]  /*2660*/  FFMA R29, R54, 1.7999999523162841797, R53 ;  /* 0x3fe66666361d7823 */ /* 0x000fe40000000035 */
[----:B------:R2:W3:Y:S01]  /*2670*/  LDG.E.CONSTANT R54, desc[UR16][R58.64+0xc] ;  /* 0x00000c103a367981 */ /* 0x0004e2000c1e9900 */
[----:B------:R-:W-:-:S03]  /*2680*/  FFMA R53, R61, 1.6000000238418579102, R56 ;  /* 0x3fcccccd3d357823 */ /* 0x000fc60000000038 */
[----:B------:R-:W5:Y:S04]  /*2690*/  LDG.E.CONSTANT R61, desc[UR16][R30.64+-0x10] ;  /* 0xfffff0101e3d7981 */ /* 0x000f68000c1e9900 */
[----:B------:R-:W3:Y:S01]  /*26a0*/  LDG.E.CONSTANT R56, desc[UR16][R30.64+-0xc] ;  /* 0xfffff4101e387981 */ /* 0x000ee2000c1e9900 */
[----:B--2---:R-:W-:-:S03]  /*26b0*/  FADD R58, R52, -R33 ;  /* 0x80000021343a7221 */ /* 0x004fc60000000000 */
[----:B------:R-:W5:Y:S01]  /*26c0*/  LDG.E.CONSTANT R52, desc[UR16][R30.64+0xc] ;  /* 0x00000c101e347981 */ /* 0x000f62000c1e9900 */
[----:B----4-:R-:W-:Y:S02]  /*26d0*/  FADD R57, R57, -R32 ;  /* 0x8000002039397221 */ /* 0x010fe40000000000 */
[----:B------:R-:W0:Y:S02]  /*26e0*/  LDC.64 R32, c[0x0][0x3f0] ;  /* 0x0000fc00ff207b82 */ /* 0x000e240000000a00 */
[----:B0-----:R-:W-:-:S05]  /*26f0*/  IMAD.WIDE R32, R18, 0x4, R32 ;  /* 0x0000000412207825 */ /* 0x001fca00078e0220 */
[----:B------:R-:W2:Y:S04]  /*2700*/  LDG.E.CONSTANT R59, desc[UR16][R32.64+-0x4] ;  /* 0xfffffc10203b7981 */ /* 0x000ea8000c1e9900 */
[----:B------:R-:W4:Y:S04]  /*2710*/  LDG.E.CONSTANT R30, desc[UR16][R32.64+0x4] ;  /* 0x00000410201e7981 */ /* 0x000f28000c1e9900 */
[----:B------:R-:W4:Y:S01]  /*2720*/  LDG.E.CONSTANT R31, desc[UR16][R32.64+-0x8] ;  /* 0xfffff810201f7981 */ /* 0x000f22000c1e9900 */
[----:B-----5:R-:W-:-:S03]  /*2730*/  FADD R61, R52, -R61 ;  /* 0x8000003d343d7221 */ /* 0x020fc60000000000 */
[----:B------:R-:W2:Y:S01]  /*2740*/  LDG.E.CONSTANT R52, desc[UR16][R32.64] ;  /* 0x0000001020347981 */ /* 0x000ea2000c1e9900 */
[----:B------:R-:W-:Y:S01]  /*2750*/  FMUL R57, R57, 1.3999999761581420898 ;  /* 0x3fb3333339397820 */ /* 0x000fe20000400000 */
[----:B---3--:R-:W-:-:S03]  /*2760*/  FADD R56, R60, -R56 ;  /* 0x800000383c387221 */ /* 0x008fc60000000000 */
[----:B------:R-:W-:-:S04]  /*2770*/  FFMA R57, R58, 1.2000000476837158203, R57 ;  /* 0x3f99999a3a397823 */ /* 0x000fc80000000039 */
[----:B------:R-:W-:Y:S02]  /*2780*/  FFMA R56, R56, 1.6000000238418579102, R57 ;  /* 0x3fcccccd38387823 */ /* 0x000fe40000000039 */
[----:B------:R-:W3:Y:S02]  /*2790*/  LDG.E.CONSTANT R57, desc[UR16][R32.64+-0xc] ;  /* 0xfffff41020397981 */ /* 0x000ee4000c1e9900 */
[----:B------:R-:W-:Y:S02]  /*27a0*/  FFMA R58, R61, 1.7999999523162841797, R56 ;  /* 0x3fe666663d3a7823 */ /* 0x000fe40000000038 */
[----:B------:R-:W3:Y:S01]  /*27b0*/  LDG.E.CONSTANT R56, desc[UR16][R32.64+0x8] ;  /* 0x0000081020387981 */ /* 0x000ee2000c1e9900 */
[----:B------:R-:W-:-:S03]  /*27c0*/  FADD R60, R54, -R55 ;  /* 0x80000037363c7221 */ /* 0x000fc60000000000 */
[----:B------:R-:W5:Y:S04]  /*27d0*/  LDG.E.CONSTANT R54, desc[UR16][R32.64+0xc] ;  /* 0x00000c1020367981 */ /* 0x000f68000c1e9900 */
[----:B------:R0:W5:Y:S01]  /*27e0*/  LDG.E.CONSTANT R55, desc[UR16][R32.64+-0x10] ;  /* 0xfffff01020377981 */ /* 0x000162000c1e9900 */
[----:B--2---:R-:W-:Y:S01]  /*27f0*/  FADD R52, R52, -R59 ;  /* 0x8000003b34347221 */ /* 0x004fe20000000000 */
[----:B----4-:R-:W-:Y:S01]  /*2800*/  FADD R59, R30, -R31 ;  /* 0x8000001f1e3b7221 */ /* 0x010fe20000000000 */
[----:B------:R-:W-:Y:S01]  /*2810*/  FFMA R60, R60, 1.7999999523162841797, R53 ;  /* 0x3fe666663c3c7823 */ /* 0x000fe20000000035 */
[----:B------:R-:W1:Y:S02]  /*2820*/  LDC.64 R30, c[0x0][0x380] ;  /* 0x0000e000ff1e7b82 */ /* 0x000e640000000a00 */
[----:B------:R-:W-:-:S04]  /*2830*/  FMUL R59, R59, 1.3999999761581420898 ;  /* 0x3fb333333b3b7820 */ /* 0x000fc80000400000 */
[----:B------:R-:W-:Y:S01]  /*2840*/  FFMA R59, R52, 1.2000000476837158203, R59 ;  /* 0x3f99999a343b7823 */ /* 0x000fe2000000003b */
[----:B------:R-:W-:Y:S01]  /*2850*/  FMUL R50, R50, UR11 ;  /* 0x0000000b32327c20 */ /* 0x000fe20008400000 */
[----:B------:R-:W-:Y:S01]  /*2860*/  FMUL R47, R47, UR8 ;  /* 0x000000082f2f7c20 */ /* 0x000fe20008400000 */
[----:B------:R-:W-:Y:S01]  /*2870*/  FMUL R4, R4, UR10 ;  /* 0x0000000a04047c20 */ /* 0x000fe20008400000 */
[----:B0-----:R-:W0:Y:S01]  /*2880*/  LDC.64 R32, c[0x0][0x388] ;  /* 0x0000e200ff207b82 */ /* 0x001e220000000a00 */
[----:B-1----:R-:W-:-:S05]  /*2890*/  IMAD.WIDE R30, R5, 0x4, R30 ;  /* 0x00000004051e7825 */ /* 0x002fca00078e021e */
[----:B------:R-:W2:Y:S01]  /*28a0*/  LDG.E R52, desc[UR16][R30.64] ;  /* 0x000000101e347981 */ /* 0x000ea2000c1e1900 */
[----:B---3--:R-:W-:Y:S01]  /*28b0*/  FADD R56, R56, -R57 ;  /* 0x8000003938387221 */ /* 0x008fe20000000000 */
[----:B------:R-:W-:Y:S01]  /*28c0*/  FMUL R53, R35, UR8 ;  /* 0x0000000823357c20 */ /* 0x000fe20008400000 */
[----:B-----5:R-:W-:Y:S02]  /*28d0*/  FADD R55, R54, -R55 ;  /* 0x8000003736377221 */ /* 0x020fe40000000000 */
[----:B------:R-:W-:Y:S01]  /*28e0*/  FFMA R56, R56, 1.6000000238418579102, R59 ;  /* 0x3fcccccd38387823 */ /* 0x000fe2000000003b */
[----:B------:R-:W-:-:S03]  /*28f0*/  FMUL R57, R50, R53 ;  /* 0x0000003532397220 */ /* 0x000fc60000400000 */
[----:B------:R-:W-:Y:S01]  /*2900*/  FFMA R35, R55, 1.7999999523162841797, R56 ;  /* 0x3fe6666637237823 */ /* 0x000fe20000000038 */
[----:B------:R-:W-:Y:S01]  /*2910*/  FMUL R58, R58, UR9 ;  /* 0x000000093a3a7c20 */ /* 0x000fe20008400000 */
[----:B------:R-:W-:Y:S01]  /*2920*/  FFMA R54, R4, R47, R57 ;  /* 0x0000002f04367223 */ /* 0x000fe20000000039 */
[----:B------:R-:W-:Y:S01]  /*2930*/  FMUL R43, R43, UR8 ;  /* 0x000000082b2b7c20 */ /* 0x000fe20008400000 */
[----:B------:R-:W-:Y:S01]  /*2940*/  FMUL R35, R35, UR9 ;  /* 0x0000000923237c20 */ /* 0x000fe20008400000 */
[----:B------:R-:W-:Y:S01]  /*2950*/  FFMA R27, R27, UR11, R58 ;  /* 0x0000000b1b1b7c23 */ /* 0x000fe2000800003a */
[----:B------:R-:W-:Y:S01]  /*2960*/  FMUL R60, R60, UR9 ;  /* 0x000000093c3c7c20 */ /* 0x000fe20008400000 */
[----:B------:R-:W-:Y:S01]  /*2970*/  FMUL R38, R38, UR8 ;  /* 0x0000000826267c20 */ /* 0x000fe20008400000 */
[----:B------:R-:W-:Y:S01]  /*2980*/  FFMA R47, R35, R43, R54 ;  /* 0x0000002b232f7223 */ /* 0x000fe20000000036 */
[----:B------:R-:W-:Y:S01]  /*2990*/  FMUL R54, R25, UR11 ;  /* 0x0000000b19367c20 */ /* 0x000fe20008400000 */
[----:B------:R-:W-:Y:S01]  /*29a0*/  FMUL R25, R36, UR8 ;  /* 0x0000000824197c20 */ /* 0x000fe20008400000 */
[----:B------:R-:W-:Y:S01]  /*29b0*/  FFMA R29, R29, UR10, R60 ;  /* 0x0000000a1d1d7c23 */ /* 0x000fe2000800003c */
[----:B------:R-:W-:Y:S01]  /*29c0*/  FFMA R36, R38, R27, R47 ;  /* 0x0000001b26247223 */ /* 0x000fe2000000002f */
[----:B------:R-:W-:Y:S01]  /*29d0*/  FFMA R47, R37, UR10, R54 ;  /* 0x0000000a252f7c23 */ /* 0x000fe20008000036 */
[----:B------:R-:W-:-:S02]  /*29e0*/  FMUL R54, R23, UR8 ;  /* 0x0000000817367c20 */ /* 0x000fc40008400000 */
[----:B------:R-:W-:Y:S01]  /*29f0*/  FFMA R23, R25, R29, R36 ;  /* 0x0000001d19177223 */ /* 0x000fe20000000024 */
[----:B0-----:R-:W-:-:S04]  /*2a00*/  IMAD.WIDE R32, R5, 0x4, R32 ;  /* 0x0000000405207825 */ /* 0x001fc800078e0220 */
[----:B------:R-:W-:Y:S01]  /*2a10*/  FMUL R51, R51, UR8 ;  /* 0x0000000833337c20 */ /* 0x000fe20008400000 */
[----:B------:R-:W0:Y:S01]  /*2a20*/  LDC.64 R36, c[0x0][0x390] ;  /* 0x0000e400ff247b82 */ /* 0x000e220000000a00 */
[----:B------:R-:W-:-:S04]  /*2a30*/  FFMA R23, R54, R47, R23 ;  /* 0x0000002f36177223 */ /* 0x000fc80000000017 */
[----:B--2---:R-:W-:-:S05]  /*2a40*/  FADD R55, R23, R52 ;  /* 0x0000003417377221 */ /* 0x004fca0000000000 */
        /* <DEDUP_REMOVED lines=28> */
[----:B--2---:R-:W-:Y:S01]  /*2c10*/  FADD R53, R30, R53 ;  /* 0x000000351e357221 */ /* 0x004fe20000000000 */
[----:B-1----:R-:W-:Y:S01]  /*2c20*/  FMUL R33, R50, R48 ;  /* 0x0000003032217220 */ /* 0x002fe20000400000 */
[----:B------:R-:W0:Y:S03]  /*2c30*/  LDC.64 R30, c[0x0][0x3a0] ;  /* 0x0000e800ff1e7b82 */ /* 0x000e260000000a00 */
[----:B------:R1:W-:Y:S04]  /*2c40*/  STG.E desc[UR16][R36.64], R53 ;  /* 0x0000003524007986 */ /* 0x0003e8000c101910 */
[----:B------:R-:W2:Y:S01]  /*2c50*/  LDG.E R43, desc[UR16][R22.64] ;  /* 0x00000010162b7981 */ /* 0x000ea2000c1e1900 */
[----:B------:R-:W-:Y:S01]  /*2c60*/  FFMA R38, R4, R38, R33 ;  /* 0x0000002604267223 */ /* 0x000fe20000000021 */
[----:B------:R-:W-:Y:S01]  /*2c70*/  FMUL R45, R45, UR8 ;  /* 0x000000082d2d7c20 */ /* 0x000fe20008400000 */
[----:B------:R-:W3:Y:S02]  /*2c80*/  LDC.64 R32, c[0x0][0x3a8] ;  /* 0x0000ea00ff207b82 */ /* 0x000ee40000000a00 */
        /* <DEDUP_REMOVED lines=9> */
[----:B------:R-:W2:Y:S01]  /*2d20*/  LDG.E R41, desc[UR16][R30.64] ;  /* 0x000000101e297981 */ /* 0x000ea2000c1e1900 */
[----:B-1----:R-:W-:-:S04]  /*2d30*/  FMUL R37, R50, R44 ;  /* 0x0000002c32257220 */ /* 0x002fc80000400000 */
[----:B------:R-:W-:-:S04]  /*2d40*/  FFMA R36, R4, R25, R37 ;  /* 0x0000001904247223 */ /* 0x000fc80000000025 */
[----:B------:R-:W-:Y:S01]  /*2d50*/  FFMA R36, R35, R46, R36 ;  /* 0x0000002e23247223 */ /* 0x000fe20000000024 */
[----:B------:R-:W-:-:S03]  /*2d60*/  FMUL R40, R40, UR8 ;  /* 0x0000000828287c20 */ /* 0x000fc60008400000 */
[----:B------:R-:W-:Y:S01]  /*2d70*/  FFMA R36, R27, R42, R36 ;  /* 0x0000002a1b247223 */ /* 0x000fe20000000024 */
[----:B------:R-:W-:-:S03]  /*2d80*/  FMUL R26, R26, UR8 ;  /* 0x000000081a1a7c20 */ /* 0x000fc60008400000 */
[----:B------:R-:W-:-:S04]  /*2d90*/  FFMA R36, R29, R40, R36 ;  /* 0x000000281d247223 */ /* 0x000fc80000000024 */
[----:B------:R-:W-:Y:S01]  /*2da0*/  FFMA R36, R47, R26, R36 ;  /* 0x0000001a2f247223 */ /* 0x000fe20000000024 */
[----:B---3--:R-:W-:-:S04]  /*2db0*/  IMAD.WIDE R32, R5, 0x4, R32 ;  /* 0x0000000405207825 */ /* 0x008fc800078e0220 */
[----:B--2---:R-:W-:-:S05]  /*2dc0*/  FADD R41, R36, R41 ;  /* 0x0000002924297221 */ /* 0x004fca0000000000 */
[----:B------:R1:W-:Y:S04]  /*2dd0*/  STG.E desc[UR16][R30.64], R41 ;  /* 0x000000291e007986 */ /* 0x0003e8000c101910 */
[----:B0-----:R-:W2:Y:S01]  /*2de0*/  LDG.E R23, desc[UR16][R32.64] ;  /* 0x0000001020177981 */ /* 0x001ea2000c1e1900 */
        /* <DEDUP_REMOVED lines=27> */
[----:B------:R-:W0:Y:S01]  /*2fa0*/  LDCU UR4, c[0x0][0x374] ;  /* 0x00006e80ff0477ac */ /* 0x000e220008000800 */
[----:B------:R-:W0:Y:S01]  /*2fb0*/  LDC R4, c[0x0][0x364] ;  /* 0x0000d900ff047b82 */ /* 0x000e220000000800 */
[----:B------:R-:W2:Y:S01]  /*2fc0*/  LDCU UR5, c[0x0][0x4bc] ;  /* 0x00009780ff0577ac */ /* 0x000ea20008000800 */
[----:B0-----:R-:W-:-:S05]  /*2fd0*/  IMAD R3, R4, UR4, R3 ;  /* 0x0000000404037c24 */ /* 0x001fca000f8e0203 */
[----:B--2---:R-:W-:-:S13]  /*2fe0*/  ISETP.GE.AND P0, PT, R3, UR5, PT ;  /* 0x0000000503007c0c */ /* 0x004fda000bf06270 */
[----:B------:R-:W-:Y:S05]  /*2ff0*/  @!P0 BRA `(.L_x_428) ;  /* 0xffffffd000608947 */ /* 0x000fea000383ffff */
.L_x_363:
[----:B------:R-:W-:Y:S05]  /*3000*/  BSYNC.RECONVERGENT B0 ;  /* 0x0000000000007941 */ /* 0x000fea0003800200 */
.L_x_362:
[----:B------:R-:W0:Y:S01]  /*3010*/  LDCU UR4, c[0x0][0x370] ;  /* 0x00006e00ff0477ac */ /* 0x000e220008000800 */
[----:B------:R-:W0:Y:S01]  /*3020*/  LDC R3, c[0x0][0x360] ;  /* 0x0000d800ff037b82 */ /* 0x000e220000000800 */
[----:B------:R-:W2:Y:S01]  /*3030*/  LDCU UR5, c[0x0][0x4b4] ;  /* 0x00009680ff0577ac */ /* 0x000ea20008000800 */
[----:B0-----:R-:W-:-:S05]  /*3040*/  IMAD R2, R3, UR4, R2 ;  /* 0x0000000403027c24 */ /* 0x001fca000f8e0202 */
[----:B--2---:R-:W-:-:S13]  /*3050*/  ISETP.GE.AND P0, PT, R2, UR5, PT ;  /* 0x0000000502007c0c */ /* 0x004fda000bf06270 */
[----:B------:R-:W-:Y:S05]  /*3060*/  @!P0 BRA `(.L_x_429) ;  /* 0xffffffd000308947 */ /* 0x000fea000383ffff */
[----:B------:R-:W-:Y:S05]  /*3070*/  EXIT ;  /* 0x000000000000794d */ /* 0x000fea0003800000 */
        .weak           $__internal_2_$__cuda_sm20_rcp_rn_f32_slowpath
        .type           $__internal_2_$__cuda_sm20_rcp_rn_f32_slowpath,@function
        .size           $__internal_2_$__cuda_sm20_rcp_rn_f32_slowpath,(.L_x_702 - $__internal_2_$__cuda_sm20_rcp_rn_f32_slowpath)
$__internal_2_$__cuda_sm20_rcp_rn_f32_slowpath:
        /* <DEDUP_REMOVED lines=15> */
.L_x_431:
        /* <DEDUP_REMOVED lines=25> */
[----:B------:R-:W-:Y:S02]  /*3300*/  SEL R19, RZ, 0x1, !P0 ;  /* 0x00000001ff137807 */ /* 0x000fe40004000000 */
[----:B------:R-:W-:Y:S02]  /*3310*/  SHF.R.U32.HI R25, RZ, R30, R25 ;  /* 0x0000001eff197219 */ /* 0x000fe40000011619 */
[----:B------:R-:W-:-:S04]  /*3320*/  IADD3 R19, PT, PT, -R19, RZ, RZ ;  /* 0x000000ff13137210 */ /* 0x000fc80007ffe1ff */
[----:B------:R-:W-:-:S13]  /*3330*/  ISETP.GE.AND P0, PT, R19, RZ, PT ;  /* 0x000000ff1300720c */ /* 0x000fda0003f06270 */
[----:B------:R-:W-:-:S04]  /*3340*/  @!P0 IADD3 R25, PT, PT, R25, 0x1, RZ ;  /* 0x0000000119198810 */ /* 0x000fc80007ffe0ff */
[----:B------:R-:W-:-:S04]  /*3350*/  @!P1 SHF.L.U32 R25, R25, 0x1, RZ ;  /* 0x0000000119199819 */ /* 0x000fc800000006ff */
[----:B------:R-:W-:Y:S01]  /*3360*/  LOP3.LUT R25, R25, 0x80000000, R4, 0xf8, !PT ;  /* 0x8000000019197812 */ /* 0x000fe200078ef804 */
[----:B------:R-:W-:Y:S06]  /*3370*/  BRA `(.L_x_432) ;  /* 0x0000000000047947 */ /* 0x000fec0003800000 */
.L_x_433:
[----:B------:R0:W1:Y:S02]  /*3380*/  MUFU.RCP R25, R4 ;  /* 0x0000000400197308 */ /* 0x0000640000001000 */
.L_x_432:
[----:B------:R-:W-:Y:S05]  /*3390*/  BSYNC.RECONVERGENT B1 ;  /* 0x0000000000017941 */ /* 0x000fea0003800200 */
.L_x_430:
[----:B01----:R-:W-:Y:S01]  /*33a0*/  MOV R4, R25 ;  /* 0x0000001900047202 */ /* 0x003fe20000000f00 */
[----:B------:R-:W-:-:S04]  /*33b0*/  HFMA2 R25, -RZ, RZ, 0, 0 ;  /* 0x00000000ff197431 */ /* 0x000fc800000001ff */
[----:B------:R-:W-:Y:S05]  /*33c0*/  RET.REL.NODEC R24 `(_Z33compute_component_scell_TL_cuda_kPfS_S_S_S_S_PKfS1_S1_S1_S1_S1_S1_S1_S1_S1_S1_S1_S1_S1_S1_S1_S1_S1_S1_S1_S1_S1_S1_S1_S1_S1_S1_S1_S1_S1_ffffiiiiiiiiiii) ;  /* 0xffffffcc180c7950 */ /* 0x000fea0003c3ffff */
.L_x_434:
        /* <DEDUP_REMOVED lines=11> */
.L_x_702:


//--------------------- .text._Z33compute_component_scell_TR_cuda_kPfS_S_S_S_S_PKfS1_S1_S1_S1_S1_S1_S1_S1_S1_S1_S1_S1_S1_S1_S1_S1_S1_S1_S1_S1_S1_S1_S1_S1_S1_S1_S1_S1_S1_ffffiiiiiiiiiii --------------------------
	.section	.text._Z33compute_component_scell_TR_cuda_kPfS_S_S_S_S_PKfS1_S1_S1_S1_S1_S1_S1_S1_S1_S1_S1_S1_S1_S1_S1_S1_S1_S1_S1_S1_S1_S1_S1_S1_S1_S1_S1_S1_S1_ffffiiiiiiiiiii,"ax",@progbits
	.align	128
        .global         _Z33compute_component_scell_TR_cuda_kPfS_S_S_S_S_PKfS1_S1_S1_S1_S1_S1_S1_S1_S1_S1_S1_S1_S1_S1_S1_S1_S1_S1_S1_S1_S1_S1_S1_S1_S1_S1_S1_S1_S1_ffffiiiiiiiiiii
        .type           _Z33compute_component_scell_TR_cuda_kPfS_S_S_S_S_PKfS1_S1_S1_S1_S1_S1_S1_S1_S1_S1_S1_S1_S1_S1_S1_S1_S1_S1_S1_S1_S1_S1_S1_S1_S1_S1_S1_S1_S1_ffffiiiiiiiiiii,@function
        .size           _Z33compute_component_scell_TR_cuda_kPfS_S_S_S_S_PKfS1_S1_S1_S1_S1_S1_S1_S1_S1_S1_S1_S1_S1_S1_S1_S1_S1_S1_S1_S1_S1_S1_S1_S1_S1_S1_S1_S1_S1_ffffiiiiiiiiiii,(.L_x_703 - _Z33compute_component_scell_TR_cuda_kPfS_S_S_S_S_PKfS1_S1_S1_S1_S1_S1_S1_S1_S1_S1_S1_S1_S1_S1_S1_S1_S1_S1_S1_S1_S1_S1_S1_S1_S1_S1_S1_S1_S1_ffffiiiiiiiiiii)
        .other          _Z33compute_component_scell_TR_cuda_kPfS_S_S_S_S_PKfS1_S1_S1_S1_S1_S1_S1_S1_S1_S1_S1_S1_S1_S1_S1_S1_S1_S1_S1_S1_S1_S1_S1_S1_S1_S1_S1_S1_S1_ffffiiiiiiiiiii,@"STO_CUDA_ENTRY STV_DEFAULT"
_Z33compute_component_scell_TR_cuda_kPfS_S_S_S_S_PKfS1_S1_S1_S1_S1_S1_S1_S1_S1_S1_S1_S1_S1_S1_S1_S1_S1_S1_S1_S1_S1_S1_S1_S1_S1_S1_S1_S1_S1_ffffiiiiiiiiiii:
.text._Z33compute_component_scell_TR_cuda_kPfS_S_S_S_S_PKfS1_S1_S1_S1_S1_S1_S1_S1_S1_S1_S1_S1_S1_S1_S1_S1_S1_S1_S1_S1_S1_S1_S1_S1_S1_S1_S1_S1_S1_ffffiiiiiiiiiii:
        /* <DEDUP_REMOVED lines=19> */
.L_x_610:
[----:B------:R-:W0:Y:S01]  /*0130*/  LDCU.64 UR4, c[0x0][0x4b8] ;  /* 0x00009700ff0477ac */ /* 0x000e220008000a00 */
[----:B------:R-:W-:Y:S01]  /*0140*/  BSSY.RECONVERGENT B0, `(.L_x_435) ;  /* 0x00005bc000007945 */ /* 0x000fe20003800200 */
[----:B0-----:R-:W-:-:S04]  /*0150*/  IADD3 R40, PT, PT, R43, UR4, RZ ;  /* 0x000000042b287c10 */ /* 0x001fc8000fffe0ff */
[----:B------:R-:W-:-:S13]  /*0160*/  ISETP.GE.AND P0, PT, R40, UR5, PT ;  /* 0x0000000528007c0c */ /* 0x000fda000bf06270 */
[----:B------:R-:W-:Y:S05]  /*0170*/  @P0 BRA `(.L_x_436) ;  /* 0x0000005800e00947 */ /* 0x000fea0003800000 */
.L_x_609:
        /* <DEDUP_REMOVED lines=8> */
[----:B------:R-:W-:Y:S01]  /*0200*/  UIADD3 UR12, UPT, UPT, UR5, 0x3, URZ ;  /* 0x00000003050c7890 */ /* 0x000fe2000fffe0ff */
[----:B------:R-:W-:Y:S01]  /*0210*/  IADD3 R9, PT, PT, R5, UR23, RZ ;  /* 0x0000001705097c10 */ /* 0x000fe2000fffe0ff */
[----:B------:R-:W-:-:S02]  /*0220*/  UIADD3 UR13, UPT, UPT, UR5, -0x4, URZ ;  /* 0xfffffffc050d7890 */ /* 0x000fc4000fffe0ff */
[----:B------:R-:W-:Y:S01]  /*0230*/  IMAD R3, R25, UR5, R40 ;  /* 0x0000000519037c24 */ /* 0x000fe2000f8e0228 */
[----:B------:R-:W-:Y:S01]  /*0240*/  UIADD3 UR14, UPT, UPT, UR5, -0x3, URZ ;  /* 0xfffffffd050e7890 */ /* 0x000fe2000fffe0ff */
[-C--:B------:R-:W-:Y:S01]  /*0250*/  IADD3 R37, PT, PT, R5, R25.reuse, RZ ;  /* 0x0000001905257210 */ /* 0x080fe20007ffe0ff */
[----:B------:R-:W-:Y:S01]  /*0260*/  UIADD3 UR15, UPT, UPT, UR5, -0x2, URZ ;  /* 0xfffffffe050f7890 */ /* 0x000fe2000fffe0ff */
[C-C-:B------:R-:W-:Y:S01]  /*0270*/  IMAD R38, R3.reuse, UR7, R42.reuse ;  /* 0x0000000703267c24 */ /* 0x140fe2000f8e022a */
[----:B------:R-:W-:Y:S01]  /*0280*/  UIADD3 UR5, UPT, UPT, UR5, -0x1, URZ ;  /* 0xffffffff05057890 */ /* 0x000fe2000fffe0ff */
[----:B------:R-:W-:Y:S01]  /*0290*/  IADD3 R35, PT, PT, R3, R25, RZ ;  /* 0x0000001903237210 */ /* 0x000fe20007ffe0ff */
[C---:B------:R-:W-:Y:S01]  /*02a0*/  IMAD R36, R9.reuse, UR7, R42 ;  /* 0x0000000709247c24 */ /* 0x040fe2000f8e022a */
[----:B------:R-:W-:Y:S01]  /*02b0*/  IADD3 R11, PT, PT, R9, -0x4, RZ ;  /* 0xfffffffc090b7810 */ /* 0x000fe20007ffe0ff */
[--C-:B------:R-:W-:Y:S01]  /*02c0*/  IMAD R3, R25, UR6, R40.reuse ;  /* 0x0000000619037c24 */ /* 0x100fe2000f8e0228 */
[----:B------:R-:W-:Y:S01]  /*02d0*/  IADD3 R23, PT, PT, R9, -0x3, RZ ;  /* 0xfffffffd09177810 */ /* 0x000fe20007ffe0ff */
[--C-:B------:R-:W-:Y:S01]  /*02e0*/  IMAD R29, R25, UR12, R40.reuse ;  /* 0x0000000c191d7c24 */ /* 0x100fe2000f8e0228 */
[----:B------:R-:W-:Y:S01]  /*02f0*/  IADD3 R13, PT, PT, R9, -0x2, RZ ;  /* 0xfffffffe090d7810 */ /* 0x000fe20007ffe0ff */
[--C-:B------:R-:W-:Y:S01]  /*0300*/  IMAD R5, R25, UR13, R40.reuse ;  /* 0x0000000d19057c24 */ /* 0x100fe2000f8e0228 */
[----:B------:R-:W-:Y:S01]  /*0310*/  IADD3 R9, PT, PT, R9, -0x1, RZ ;  /* 0xffffffff09097810 */ /* 0x000fe20007ffe0ff */
[--C-:B------:R-:W-:Y:S01]  /*0320*/  IMAD R27, R25, UR14, R40.reuse ;  /* 0x0000000e191b7c24 */ /* 0x100fe2000f8e0228 */
[----:B------:R-:W-:Y:S01]  /*0330*/  IADD3 R39, PT, PT, R41, UR22, RZ ;  /* 0x0000001629277c10 */ /* 0x000fe2000fffe0ff */
[C-C-:B------:R-:W-:Y:S01]  /*0340*/  IMAD R7, R25.reuse, UR15, R40.reuse ;  /* 0x0000000f19077c24 */ /* 0x140fe2000f8e0228 */
[----:B------:R-:W-:Y:S01]  /*0350*/  MOV R20, UR4 ;  /* 0x0000000400147c02 */ /* 0x000fe20008000f00 */
[----:B------:R-:W-:-:S02]  /*0360*/  IMAD R25, R25, UR5, R40 ;  /* 0x0000000519197c24 */ /* 0x000fc4000f8e0228 */
[--C-:B------:R-:W-:Y:S02]  /*0370*/  IMAD R37, R37, UR7, R42.reuse ;  /* 0x0000000725257c24 */ /* 0x100fe4000f8e022a */
        /* <DEDUP_REMOVED lines=11> */
.L_x_608:
[----:B0-----:R-:W0:Y:S08]  /*0430*/  LDC.64 R6, c[0x0][0x3f8] ;  /* 0x0000fe00ff067b82 */ /* 0x001e300000000a00 */
[----:B------:R-:W1:Y:S01]  /*0440*/  LDC R19, c[0x0][0x4d4] ;  /* 0x00013500ff137b82 */ /* 0x000e620000000800 */
[----:B0-----:R-:W-:-:S04]  /*0450*/  IMAD.WIDE R2, R41, 0x4, R6 ;  /* 0x0000000429027825 */ /* 0x001fc800078e0206 */
[----:B------:R-:W-:-:S04]  /*0460*/  IMAD.WIDE R6, R37, 0x4, R6 ;  /* 0x0000000425067825 */ /* 0x000fc800078e0206 */
[C---:B-1----:R-:W-:Y:S02]  /*0470*/  IMAD.WIDE R4, R19.reuse, 0x4, R2 ;  /* 0x0000000413047825 */ /* 0x042fe400078e0202 */
[----:B------:R-:W2:Y:S02]  /*0480*/  LDG.E.CONSTANT R2, desc[UR16][R2.64] ;  /* 0x0000001002027981 */ /* 0x000ea4000c1e9900 */
[----:B------:R-:W-:Y:S02]  /*0490*/  IMAD.WIDE R8, R19, 0x4, R6 ;  /* 0x0000000413087825 */ /* 0x000fe400078e0206 */
        /* <DEDUP_REMOVED lines=14> */
[----:B------:R-:W-:Y:S05]  /*0580*/  CALL.REL.NOINC `($__internal_3_$__cuda_sm20_rcp_rn_f32_slowpath) ;  /* 0x0000005400fc7944 */ /* 0x000fea0003c00000 */
[----:B------:R-:W-:Y:S01]  /*0590*/  MOV R18, R47 ;  /* 0x0000002f00127202 */ /* 0x000fe20000000f00 */
[----:B------:R-:W-:Y:S06]  /*05a0*/  BRA `(.L_x_439) ;  /* 0x0000000000107947 */ /* 0x000fec0003800000 */
.L_x_438:
[----:B------:R-:W0:Y:S02]  /*05b0*/  MUFU.RCP R18, R11 ;  /* 0x0000000b00127308 */ /* 0x000e240000001000 */
[----:B0-----:R-:W-:-:S04]  /*05c0*/  FFMA R0, R11, R18, -1 ;  /* 0xbf8000000b007423 */ /* 0x001fc80000000012 */
[----:B------:R-:W-:-:S04]  /*05d0*/  FADD.FTZ R3, -R0, -RZ ;  /* 0x800000ff00037221 */ /* 0x000fc80000010100 */
[----:B------:R-:W-:-:S07]  /*05e0*/  FFMA R18, R18, R3, R18 ;  /* 0x0000000312127223 */ /* 0x000fce0000000012 */
.L_x_439:
[----:B------:R-:W-:Y:S05]  /*05f0*/  BSYNC.RECONVERGENT B2 ;  /* 0x0000000000027941 */ /* 0x000fea0003800200 */
.L_x_437:
[----:B------:R-:W0:Y:S02]  /*0600*/  LDC.64 R6, c[0x0][0x400] ;  /* 0x00010000ff067b82 */ /* 0x000e240000000a00 */
[----:B0-----:R-:W-:-:S04]  /*0610*/  IMAD.WIDE R2, R41, 0x4, R6 ;  /* 0x0000000429027825 */ /* 0x001fc800078e0206 */
[----:B------:R-:W-:-:S04]  /*0620*/  IMAD.WIDE R6, R37, 0x4, R6 ;  /* 0x0000000425067825 */ /* 0x000fc800078e0206 */
[C---:B------:R-:W-:Y:S02]  /*0630*/  IMAD.WIDE R4, R19.reuse, 0x4, R2 ;  /* 0x0000000413047825 */ /* 0x040fe400078e0202 */
        /* <DEDUP_REMOVED lines=19> */
.L_x_441:
[----:B------:R-:W0:Y:S02]  /*0770*/  MUFU.RCP R17, R10 ;  /* 0x0000000a00117308 */ /* 0x000e240000001000 */
[----:B0-----:R-:W-:-:S04]  /*0780*/  FFMA R0, R10, R17, -1 ;  /* 0xbf8000000a007423 */ /* 0x001fc80000000011 */
[----:B------:R-:W-:-:S04]  /*0790*/  FADD.FTZ R0, -R0, -RZ ;  /* 0x800000ff00007221 */ /* 0x000fc80000010100 */
[----:B------:R-:W-:-:S07]  /*07a0*/  FFMA R17, R17, R0, R17 ;  /* 0x0000000011117223 */ /* 0x000fce0000000011 */
.L_x_442:
[----:B------:R-:W-:Y:S05]  /*07b0*/  BSYNC.RECONVERGENT B2 ;  /* 0x0000000000027941 */ /* 0x000fea0003800200 */
.L_x_440:
        /* <DEDUP_REMOVED lines=23> */
.L_x_444:
[----:B------:R-:W0:Y:S02]  /*0930*/  MUFU.RCP R16, R11 ;  /* 0x0000000b00107308 */ /* 0x000e240000001000 */
[----:B0-----:R-:W-:-:S04]  /*0940*/  FFMA R0, R11, R16, -1 ;  /* 0xbf8000000b007423 */ /* 0x001fc80000000010 */
[----:B------:R-:W-:-:S04]  /*0950*/  FADD.FTZ R3, -R0, -RZ ;  /* 0x800000ff00037221 */ /* 0x000fc80000010100 */
[----:B------:R-:W-:-:S07]  /*0960*/  FFMA R16, R16, R3, R16 ;  /* 0x0000000310107223 */ /* 0x000fce0000000010 */
.L_x_445:
[----:B------:R-:W-:Y:S05]  /*0970*/  BSYNC.RECONVERGENT B2 ;  /* 0x0000000000027941 */ /* 0x000fea0003800200 */
.L_x_443:
        /* <DEDUP_REMOVED lines=13> */
.L_x_447:
[----:B------:R-:W0:Y:S02]  /*0a50*/  MUFU.RCP R2, R9 ;  /* 0x0000000900027308 */ /* 0x000e240000001000 */
[----:B0-----:R-:W-:-:S04]  /*0a60*/  FFMA R0, R9, R2, -1 ;  /* 0xbf80000009007423 */ /* 0x001fc80000000002 */
[----:B------:R-:W-:-:S04]  /*0a70*/  FADD.FTZ R3, -R0, -RZ ;  /* 0x800000ff00037221 */ /* 0x000fc80000010100 */
[----:B------:R-:W-:-:S07]  /*0a80*/  FFMA R2, R2, R3, R2 ;  /* 0x0000000302027223 */ /* 0x000fce0000000002 */
.L_x_448:
[----:B------:R-:W-:Y:S05]  /*0a90*/  BSYNC.RECONVERGENT B2 ;  /* 0x0000000000027941 */ /* 0x000fea0003800200 */
.L_x_446:
[----:B------:R-:W-:-:S06]  /*0aa0*/  IMAD.WIDE R4, R19, 0x4, R4 ;  /* 0x0000000413047825 */ /* 0x000fcc00078e0204 */
        /* <DEDUP_REMOVED lines=9> */
[----:B------:R-:W-:Y:S05]  /*0b40*/  BRA `(.L_x_451) ;  /* 0x0000000000107947 */ /* 0x000fea0003800000 */
.L_x_450:
[----:B------:R-:W0:Y:S02]  /*0b50*/  MUFU.RCP R47, R4 ;  /* 0x00000004002f7308 */ /* 0x000e240000001000 */
[----:B0-----:R-:W-:-:S04]  /*0b60*/  FFMA R0, R4, R47, -1 ;  /* 0xbf80000004007423 */ /* 0x001fc8000000002f */
[----:B------:R-:W-:-:S04]  /*0b70*/  FADD.FTZ R0, -R0, -RZ ;  /* 0x800000ff00007221 */ /* 0x000fc80000010100 */
[----:B------:R-:W-:-:S07]  /*0b80*/  FFMA R47, R47, R0, R47 ;  /* 0x000000002f2f7223 */ /* 0x000fce000000002f */
.L_x_451:
[----:B------:R-:W-:Y:S05]  /*0b90*/  BSYNC.RECONVERGENT B2 ;  /* 0x0000000000027941 */ /* 0x000fea0003800200 */
.L_x_449:
[----:B------:R-:W-:-:S05]  /*0ba0*/  IMAD.WIDE R4, R37, 0x4, R6 ;  /* 0x0000000425047825 */ /* 0x000fca00078e0206 */
        /* <DEDUP_REMOVED lines=11> */
.L_x_453:
[----:B------:R-:W0:Y:S02]  /*0c60*/  MUFU.RCP R47, R6 ;  /* 0x00000006002f7308 */ /* 0x000e240000001000 */
[----:B0-----:R-:W-:-:S04]  /*0c70*/  FFMA R0, R6, R47, -1 ;  /* 0xbf80000006007423 */ /* 0x001fc8000000002f */
[----:B------:R-:W-:-:S04]  /*0c80*/  FADD.FTZ R0, -R0, -RZ ;  /* 0x800000ff00007221 */ /* 0x000fc80000010100 */
[----:B------:R-:W-:-:S07]  /*0c90*/  FFMA R47, R47, R0, R47 ;  /* 0x000000002f2f7223 */ /* 0x000fce000000002f */
.L_x_454:
[----:B------:R-:W-:Y:S05]  /*0ca0*/  BSYNC.RECONVERGENT B2 ;  /* 0x0000000000027941 */ /* 0x000fea0003800200 */
.L_x_452:
[----:B------:R-:W-:-:S06]  /*0cb0*/  IMAD.WIDE R4, R19, 0x4, R4 ;  /* 0x0000000413047825 */ /* 0x000fcc00078e0204 */
        /* <DEDUP_REMOVED lines=11> */
.L_x_456:
[----:B------:R-:W0:Y:S02]  /*0d70*/  MUFU.RCP R47, R4 ;  /* 0x00000004002f7308 */ /* 0x000e240000001000 */
[----:B0-----:R-:W-:-:S04]  /*0d80*/  FFMA R0, R4, R47, -1 ;  /* 0xbf80000004007423 */ /* 0x001fc8000000002f */
[----:B------:R-:W-:-:S04]  /*0d90*/  FADD.FTZ R0, -R0, -RZ ;  /* 0x800000ff00007221 */ /* 0x000fc80000010100 */
[----:B------:R-:W-:-:S07]  /*0da0*/  FFMA R47, R47, R0, R47 ;  /* 0x000000002f2f7223 */ /* 0x000fce000000002f */
.L_x_457:
[----:B------:R-:W-:Y:S05]  /*0db0*/  BSYNC.RECONVERGENT B2 ;  /* 0x0000000000027941 */ /* 0x000fea0003800200 */
.L_x_455:
        /* <DEDUP_REMOVED lines=15> */
.L_x_459:
[----:B------:R-:W0:Y:S02]  /*0eb0*/  MUFU.RCP R2, R9 ;  /* 0x0000000900027308 */ /* 0x000e240000001000 */
[----:B0-----:R-:W-:-:S04]  /*0ec0*/  FFMA R0, R9, R2, -1 ;  /* 0xbf80000009007423 */ /* 0x001fc80000000002 */
[----:B------:R-:W-:-:S04]  /*0ed0*/  FADD.FTZ R3, -R0, -RZ ;  /* 0x800000ff00037221 */ /* 0x000fc80000010100 */
[----:B------:R-:W-:-:S07]  /*0ee0*/  FFMA R2, R2, R3, R2 ;  /* 0x0000000302027223 */ /* 0x000fce0000000002 */
.L_x_460:
[----:B------:R-:W-:Y:S05]  /*0ef0*/  BSYNC.RECONVERGENT B2 ;  /* 0x0000000000027941 */ /* 0x000fea0003800200 */
.L_x_458:
        /* <DEDUP_REMOVED lines=11> */
.L_x_462:
[----:B------:R-:W0:Y:S02]  /*0fb0*/  MUFU.RCP R47, R4 ;  /* 0x00000004002f7308 */ /* 0x000e240000001000 */
[----:B0-----:R-:W-:-:S04]  /*0fc0*/  FFMA R0, R4, R47, -1 ;  /* 0xbf80000004007423 */ /* 0x001fc8000000002f */
[----:B------:R-:W-:-:S04]  /*0fd0*/  FADD.FTZ R0, -R0, -RZ ;  /* 0x800000ff00007221 */ /* 0x000fc80000010100 */
[----:B------:R-:W-:-:S07]  /*0fe0*/  FFMA R47, R47, R0, R47 ;  /* 0x000000002f2f7223 */ /* 0x000fce000000002f */
.L_x_463:
[----:B------:R-:W-:Y:S05]  /*0ff0*/  BSYNC.RECONVERGENT B2 ;  /* 0x0000000000027941 */ /* 0x000fea0003800200 */
.L_x_461:
        /* <DEDUP_REMOVED lines=12> */
.L_x_465:
[----:B------:R-:W0:Y:S02]  /*10c0*/  MUFU.RCP R47, R4 ;  /* 0x00000004002f7308 */ /* 0x000e240000001000 */
[----:B0-----:R-:W-:-:S04]  /*10d0*/  FFMA R0, R4, R47, -1 ;  /* 0xbf80000004007423 */ /* 0x001fc8000000002f */
[----:B------:R-:W-:-:S04]  /*10e0*/  FADD.FTZ R0, -R0, -RZ ;  /* 0x800000ff00007221 */ /* 0x000fc80000010100 */
[----:B------:R-:W-:-:S07]  /*10f0*/  FFMA R47, R47, R0, R47 ;  /* 0x000000002f2f7223 */ /* 0x000fce000000002f */
.L_x_466:
[----:B------:R-:W-:Y:S05]  /*1100*/  BSYNC.RECONVERGENT B2 ;  /* 0x0000000000027941 */ /* 0x000fea0003800200 */
.L_x_464:
        /* <DEDUP_REMOVED lines=12> */
.L_x_468:
[----:B------:R-:W0:Y:S02]  /*11d0*/  MUFU.RCP R47, R6 ;  /* 0x00000006002f7308 */ /* 0x000e240000001000 */
[----:B0-----:R-:W-:-:S04]  /*11e0*/  FFMA R0, R6, R47, -1 ;  /* 0xbf80000006007423 */ /* 0x001fc8000000002f */
[----:B------:R-:W-:-:S04]  /*11f0*/  FADD.FTZ R0, -R0, -RZ ;  /* 0x800000ff00007221 */ /* 0x000fc80000010100 */
[----:B------:R-:W-:-:S07]  /*1200*/  FFMA R47, R47, R0, R47 ;  /* 0x000000002f2f7223 */ /* 0x000fce000000002f */
.L_x_469:
[----:B------:R-:W-:Y:S05]  /*1210*/  BSYNC.RECONVERGENT B2 ;  /* 0x0000000000027941 */ /* 0x000fea0003800200 */
.L_x_467:
        /* <DEDUP_REMOVED lines=15> */
.L_x_471:
[----:B------:R-:W0:Y:S02]  /*1310*/  MUFU.RCP R2, R9 ;  /* 0x0000000900027308 */ /* 0x000e240000001000 */
[----:B0-----:R-:W-:-:S04]  /*1320*/  FFMA R0, R9, R2, -1 ;  /* 0xbf80000009007423 */ /* 0x001fc80000000002 */
[----:B------:R-:W-:-:S04]  /*1330*/  FADD.FTZ R3, -R0, -RZ ;  /* 0x800000ff00037221 */ /* 0x000fc80000010100 */
[----:B------:R-:W-:-:S07]  /*1340*/  FFMA R2, R2, R3, R2 ;  /* 0x0000000302027223 */ /* 0x000fce0000000002 */
.L_x_472:
[----:B------:R-:W-:Y:S05]  /*1350*/  BSYNC.RECONVERGENT B2 ;  /* 0x0000000000027941 */ /* 0x000fea0003800200 */
.L_x_470:
        /* <DEDUP_REMOVED lines=11> */
.L_x_474:
[----:B------:R-:W0:Y:S02]  /*1410*/  MUFU.RCP R47, R4 ;  /* 0x00000004002f7308 */ /* 0x000e240000001000 */
[----:B0-----:R-:W-:-:S04]  /*1420*/  FFMA R0, R4, R47, -1 ;  /* 0xbf80000004007423 */ /* 0x001fc8000000002f */
[----:B------:R-:W-:-:S04]  /*1430*/  FADD.FTZ R0, -R0, -RZ ;  /* 0x800000ff00007221 */ /* 0x000fc80000010100 */
[----:B------:R-:W-:-:S07]  /*1440*/  FFMA R47, R47, R0, R47 ;  /* 0x000000002f2f7223 */ /* 0x000fce000000002f */
.L_x_475:
[----:B------:R-:W-:Y:S05]  /*1450*/  BSYNC.RECONVERGENT B2 ;  /* 0x0000000000027941 */ /* 0x000fea0003800200 */
.L_x_473:
        /* <DEDUP_REMOVED lines=12> */
.L_x_477:
[----:B------:R-:W0:Y:S02]  /*1520*/  MUFU.RCP R47, R4 ;  /* 0x00000004002f7308 */ /* 0x000e240000001000 */
[----:B0-----:R-:W-:-:S04]  /*1530*/  FFMA R0, R4, R47, -1 ;  /* 0xbf80000004007423 */ /* 0x001fc8000000002f */
[----:B------:R-:W-:-:S04]  /*1540*/  FADD.FTZ R0, -R0, -RZ ;  /* 0x800000ff00007221 */ /* 0x000fc80000010100 */
[----:B------:R-:W-:-:S07]  /*1550*/  FFMA R47, R47, R0, R47 ;  /* 0x000000002f2f7223 */ /* 0x000fce000000002f */
.L_x_478:
[----:B------:R-:W-:Y:S05]  /*1560*/  BSYNC.RECONVERGENT B2 ;  /* 0x0000000000027941 */ /* 0x000fea0003800200 */
.L_x_476:
        /* <DEDUP_REMOVED lines=12> */
.L_x_480:
[----:B------:R-:W0:Y:S02]  /*1630*/  MUFU.RCP R47, R6 ;  /* 0x00000006002f7308 */ /* 0x000e240000001000 */
[----:B0-----:R-:W-:-:S04]  /*1640*/  FFMA R0, R6, R47, -1 ;  /* 0xbf80000006007423 */ /* 0x001fc8000000002f */
[----:B------:R-:W-:-:S04]  /*1650*/  FADD.FTZ R0, -R0, -RZ ;  /* 0x800000ff00007221 */ /* 0x000fc80000010100 */
[----:B------:R-:W-:-:S07]  /*1660*/  FFMA R47, R47, R0, R47 ;  /* 0x000000002f2f7223 */ /* 0x000fce000000002f */
.L_x_481:
[----:B------:R-:W-:Y:S05]  /*1670*/  BSYNC.RECONVERGENT B2 ;  /* 0x0000000000027941 */ /* 0x000fea0003800200 */
.L_x_479:
        /* <DEDUP_REMOVED lines=25> */
.L_x_483:
[----:B------:R-:W0:Y:S02]  /*1810*/  MUFU.RCP R12, R31 ;  /* 0x0000001f000c7308 */ /* 0x000e240000001000 */
[----:B0-----:R-:W-:-:S04]  /*1820*/  FFMA R0, R31, R12, -1 ;  /* 0xbf8000001f007423 */ /* 0x001fc8000000000c */
[----:B------:R-:W-:-:S04]  /*1830*/  FADD.FTZ R3, -R0, -RZ ;  /* 0x800000ff00037221 */ /* 0x000fc80000010100 */
[----:B------:R-:W-:-:S07]  /*1840*/  FFMA R12, R12, R3, R12 ;  /* 0x000000030c0c7223 */ /* 0x000fce000000000c */
.L_x_484:
[----:B------:R-:W-:Y:S05]  /*1850*/  BSYNC.RECONVERGENT B2 ;  /* 0x0000000000027941 */ /* 0x000fea0003800200 */
.L_x_482:
        /* <DEDUP_REMOVED lines=23> */
.L_x_486:
[----:B------:R-:W0:Y:S02]  /*19d0*/  MUFU.RCP R11, R10 ;  /* 0x0000000a000b7308 */ /* 0x000e240000001000 */
[----:B0-----:R-:W-:-:S04]  /*19e0*/  FFMA R0, R10, R11, -1 ;  /* 0xbf8000000a007423 */ /* 0x001fc8000000000b */
[----:B------:R-:W-:-:S04]  /*19f0*/  FADD.FTZ R0, -R0, -RZ ;  /* 0x800000ff00007221 */ /* 0x000fc80000010100 */
[----:B------:R-:W-:-:S07]  /*1a00*/  FFMA R11, R11, R0, R11 ;  /* 0x000000000b0b7223 */ /* 0x000fce000000000b */
.L_x_487:
[----:B------:R-:W-:Y:S05]  /*1a10*/  BSYNC.RECONVERGENT B2 ;  /* 0x0000000000027941 */ /* 0x000fea0003800200 */
.L_x_485:
        /* <DEDUP_REMOVED lines=13> */
.L_x_489:
[----:B------:R-:W0:Y:S02]  /*1af0*/  MUFU.RCP R2, R9 ;  /* 0x0000000900027308 */ /* 0x000e240000001000 */
[----:B0-----:R-:W-:-:S04]  /*1b00*/  FFMA R0, R9, R2, -1 ;  /* 0xbf80000009007423 */ /* 0x001fc80000000002 */
[----:B------:R-:W-:-:S04]  /*1b10*/  FADD.FTZ R3, -R0, -RZ ;  /* 0x800000ff00037221 */ /* 0x000fc80000010100 */
[----:B------:R-:W-:-:S07]  /*1b20*/  FFMA R2, R2, R3, R2 ;  /* 0x0000000302027223 */ /* 0x000fce0000000002 */
.L_x_490:
[----:B------:R-:W-:Y:S05]  /*1b30*/  BSYNC.RECONVERGENT B2 ;  /* 0x0000000000027941 */ /* 0x000fea0003800200 */
.L_x_488:
        /* <DEDUP_REMOVED lines=11> */
.L_x_492:
[----:B------:R-:W0:Y:S02]  /*1bf0*/  MUFU.RCP R47, R4 ;  /* 0x00000004002f7308 */ /* 0x000e240000001000 */
[----:B0-----:R-:W-:-:S04]  /*1c00*/  FFMA R0, R4, R47, -1 ;  /* 0xbf80000004007423 */ /* 0x001fc8000000002f */
[----:B------:R-:W-:-:S04]  /*1c10*/  FADD.FTZ R0, -R0, -RZ ;  /* 0x800000ff00007221 */ /* 0x000fc80000010100 */
[----:B------:R-:W-:-:S07]  /*1c20*/  FFMA R47, R47, R0, R47 ;  /* 0x000000002f2f7223 */ /* 0x000fce000000002f */
.L_x_493:
[----:B------:R-:W-:Y:S05]  /*1c30*/  BSYNC.RECONVERGENT B2 ;  /* 0x0000000000027941 */ /* 0x000fea0003800200 */
.L_x_491:
        /* <DEDUP_REMOVED lines=12> */
.L_x_495:
[----:B------:R-:W0:Y:S02]  /*1d00*/  MUFU.RCP R47, R6 ;  /* 0x00000006002f7308 */ /* 0x000e240000001000 */
[----:B0-----:R-:W-:-:S04]  /*1d10*/  FFMA R0, R6, R47, -1 ;  /* 0xbf80000006007423 */ /* 0x001fc8000000002f */
[----:B------:R-:W-:-:S04]  /*1d20*/  FADD.FTZ R0, -R0, -RZ ;  /* 0x800000ff00007221 */ /* 0x000fc80000010100 */
[----:B------:R-:W-:-:S07]  /*1d30*/  FFMA R47, R47, R0, R47 ;  /* 0x000000002f2f7223 */ /* 0x000fce000000002f */
.L_x_496:
[----:B------:R-:W-:Y:S05]  /*1d40*/  BSYNC.RECONVERGENT B2 ;  /* 0x0000000000027941 */ /* 0x000fea0003800200 */
.L_x_494:
        /* <DEDUP_REMOVED lines=12> */
.L_x_498:
[----:B------:R-:W0:Y:S02]  /*1e10*/  MUFU.RCP R47, R4 ;  /* 0x00000004002f7308 */ /* 0x000e240000001000 */
[----:B0-----:R-:W-:-:S04]  /*1e20*/  FFMA R0, R4, R47, -1 ;  /* 0xbf80000004007423 */ /* 0x001fc8000000002f */
[----:B------:R-:W-:-:S04]  /*1e30*/  FADD.FTZ R0, -R0, -RZ ;  /* 0x800000ff00007221 */ /* 0x000fc80000010100 */
[----:B------:R-:W-:-:S07]  /*1e40*/  FFMA R47, R47, R0, R47 ;  /* 0x000000002f2f7223 */ /* 0x000fce000000002f */
.L_x_499:
[----:B------:R-:W-:Y:S05]  /*1e50*/  BSYNC.RECONVERGENT B2 ;  /* 0x0000000000027941 */ /* 0x000fea0003800200 */
.L_x_497:
        /* <DEDUP_REMOVED lines=15> */
.L_x_501:
[----:B------:R-:W0:Y:S02]  /*1f50*/  MUFU.RCP R2, R9 ;  /* 0x0000000900027308 */ /* 0x000e240000001000 */
[----:B0-----:R-:W-:-:S04]  /*1f60*/  FFMA R0, R9, R2, -1 ;  /* 0xbf80000009007423 */ /* 0x001fc80000000002 */
[----:B------:R-:W-:-:S04]  /*1f70*/  FADD.FTZ R3, -R0, -RZ ;  /* 0x800000ff00037221 */ /* 0x000fc80000010100 */
[----:B------:R-:W-:-:S07]  /*1f80*/  FFMA R2, R2, R3, R2 ;  /* 0x0000000302027223 */ /* 0x000fce0000000002 */
.L_x_502:
[----:B------:R-:W-:Y:S05]  /*1f90*/  BSYNC.RECONVERGENT B2 ;  /* 0x0000000000027941 */ /* 0x000fea0003800200 */
.L_x_500:
        /* <DEDUP_REMOVED lines=11> */
.L_x_504:
[----:B------:R-:W0:Y:S02]  /*2050*/  MUFU.RCP R47, R4 ;  /* 0x00000004002f7308 */ /* 0x000e240000001000 */
[----:B0-----:R-:W-:-:S04]  /*2060*/  FFMA R0, R4, R47, -1 ;  /* 0xbf80000004007423 */ /* 0x001fc8000000002f */
[----:B------:R-:W-:-:S04]  /*2070*/  FADD.FTZ R0, -R0, -RZ ;  /* 0x800000ff00007221 */ /* 0x000fc80000010100 */
[----:B------:R-:W-:-:S07]  /*2080*/  FFMA R47, R47, R0, R47 ;  /* 0x000000002f2f7223 */ /* 0x000fce000000002f */
.L_x_505:
[----:B------:R-:W-:Y:S05]  /*2090*/  BSYNC.RECONVERGENT B2 ;  /* 0x0000000000027941 */ /* 0x000fea0003800200 */
.L_x_503:
        /* <DEDUP_REMOVED lines=12> */
.L_x_507:
[----:B------:R-:W0:Y:S02]  /*2160*/  MUFU.RCP R47, R4 ;  /* 0x00000004002f7308 */ /* 0x000e240000001000 */
[----:B0-----:R-:W-:-:S04]  /*2170*/  FFMA R0, R4, R47, -1 ;  /* 0xbf80000004007423 */ /* 0x001fc8000000002f */
[----:B------:R-:W-:-:S04]  /*2180*/  FADD.FTZ R0, -R0, -RZ ;  /* 0x800000ff00007221 */ /* 0x000fc80000010100 */
[----:B------:R-:W-:-:S07]  /*2190*/  FFMA R47, R47, R0, R47 ;  /* 0x000000002f2f7223 */ /* 0x000fce000000002f */
.L_x_508:
[----:B------:R-:W-:Y:S05]  /*21a0*/  BSYNC.RECONVERGENT B2 ;  /* 0x0000000000027941 */ /* 0x000fea0003800200 */
.L_x_506:
        /* <DEDUP_REMOVED lines=12> */
.L_x_510:
[----:B------:R-:W0:Y:S02]  /*2270*/  MUFU.RCP R47, R6 ;  /* 0x00000006002f7308 */ /* 0x000e240000001000 */
[----:B0-----:R-:W-:-:S04]  /*2280*/  FFMA R0, R6, R47, -1 ;  /* 0xbf80000006007423 */ /* 0x001fc8000000002f */
[----:B------:R-:W-:-:S04]  /*2290*/  FADD.FTZ R0, -R0, -RZ ;  /* 0x800000ff00007221 */ /* 0x000fc80000010100 */
[----:B------:R-:W-:-:S07]  /*22a0*/  FFMA R47, R47, R0, R47 ;  /* 0x000000002f2f7223 */ /* 0x000fce000000002f */
.L_x_511:
[----:B------:R-:W-:Y:S05]  /*22b0*/  BSYNC.RECONVERGENT B2 ;  /* 0x0000000000027941 */ /* 0x000fea0003800200 */
.L_x_509:
        /* <DEDUP_REMOVED lines=15> */
.L_x_513:
[----:B------:R-:W0:Y:S02]  /*23b0*/  MUFU.RCP R2, R31 ;  /* 0x0000001f00027308 */ /* 0x000e240000001000 */
[----:B0-----:R-:W-:-:S04]  /*23c0*/  FFMA R0, R31, R2, -1 ;  /* 0xbf8000001f007423 */ /* 0x001fc80000000002 */
[----:B------:R-:W-:-:S04]  /*23d0*/  FADD.FTZ R3, -R0, -RZ ;  /* 0x800000ff00037221 */ /* 0x000fc80000010100 */
[----:B------:R-:W-:-:S07]  /*23e0*/  FFMA R2, R2, R3, R2 ;  /* 0x0000000302027223 */ /* 0x000fce0000000002 */
.L_x_514:
[----:B------:R-:W-:Y:S05]  /*23f0*/  BSYNC.RECONVERGENT B2 ;  /* 0x0000000000027941 */ /* 0x000fea0003800200 */
.L_x_512:
        /* <DEDUP_REMOVED lines=11> */
.L_x_516:
[----:B------:R-:W0:Y:S02]  /*24b0*/  MUFU.RCP R47, R4 ;  /* 0x00000004002f7308 */ /* 0x000e240000001000 */
[----:B0-----:R-:W-:-:S04]  /*24c0*/  FFMA R0, R4, R47, -1 ;  /* 0xbf80000004007423 */ /* 0x001fc8000000002f */
[----:B------:R-:W-:-:S04]  /*24d0*/  FADD.FTZ R0, -R0, -RZ ;  /* 0x800000ff00007221 */ /* 0x000fc80000010100 */
[----:B------:R-:W-:-:S07]  /*24e0*/  FFMA R47, R47, R0, R47 ;  /* 0x000000002f2f7223 */ /* 0x000fce000000002f */
.L_x_517:
[----:B------:R-:W-:Y:S05]  /*24f0*/  BSYNC.RECONVERGENT B2 ;  /* 0x0000000000027941 */ /* 0x000fea0003800200 */
.L_x_515:
        /* <DEDUP_REMOVED lines=12> */
.L_x_519:
[----:B------:R-:W0:Y:S02]  /*25c0*/  MUFU.RCP R47, R4 ;  /* 0x00000004002f7308 */ /* 0x000e240000001000 */
[----:B0-----:R-:W-:-:S04]  /*25d0*/  FFMA R0, R4, R47, -1 ;  /* 0xbf80000004007423 */ /* 0x001fc8000000002f */
[----:B------:R-:W-:-:S04]  /*25e0*/  FADD.FTZ R0, -R0, -RZ ;  /* 0x800000ff00007221 */ /* 0x000fc80000010100 */
[----:B------:R-:W-:-:S07]  /*25f0*/  FFMA R47, R47, R0, R47 ;  /* 0x000000002f2f7223 */ /* 0x000fce000000002f */
.L_x_520:
[----:B------:R-:W-:Y:S05]  /*2600*/  BSYNC.RECONVERGENT B2 ;  /* 0x0000000000027941 */ /* 0x000fea0003800200 */
.L_x_518:
        /* <DEDUP_REMOVED lines=12> */
.L_x_522:
[----:B------:R-:W0:Y:S02]  /*26d0*/  MUFU.RCP R47, R6 ;  /* 0x00000006002f7308 */ /* 0x000e240000001000 */
[----:B0-----:R-:W-:-:S04]  /*26e0*/  FFMA R0, R6, R47, -1 ;  /* 0xbf80000006007423 */ /* 0x001fc8000000002f */
[----:B------:R-:W-:-:S04]  /*26f0*/  FADD.FTZ R0, -R0, -RZ ;  /* 0x800000ff00007221 */ /* 0x000fc80000010100 */
[----:B------:R-:W-:-:S07]  /*2700*/  FFMA R47, R47, R0, R47 ;  /* 0x000000002f2f7223 */ /* 0x000fce000000002f */
.L_x_523:
[----:B------:R-:W-:Y:S05]  /*2710*/  BSYNC.RECONVERGENT B2 ;  /* 0x0000000000027941 */ /* 0x000fea0003800200 */
.L_x_521:
        /* <DEDUP_REMOVED lines=25> */
.L_x_525:
[----:B------:R-:W0:Y:S02]  /*28b0*/  MUFU.RCP R7, R44 ;  /* 0x0000002c00077308 */ /* 0x000e240000001000 */
[----:B0-----:R-:W-:-:S04]  /*28c0*/  FFMA R0, R44, R7, -1 ;  /* 0xbf8000002c007423 */ /* 0x001fc80000000007 */
[----:B------:R-:W-:-:S04]  /*28d0*/  FADD.FTZ R0, -R0, -RZ ;  /* 0x800000ff00007221 */ /* 0x000fc80000010100 */
[----:B------:R-:W-:-:S07]  /*28e0*/  FFMA R7, R7, R0, R7 ;  /* 0x0000000007077223 */ /* 0x000fce0000000007 */
.L_x_526:
[----:B------:R-:W-:Y:S05]  /*28f0*/  BSYNC.RECONVERGENT B2 ;  /* 0x0000000000027941 */ /* 0x000fea0003800200 */
.L_x_524:
        /* <DEDUP_REMOVED lines=13> */
.L_x_528:
[----:B------:R-:W0:Y:S02]  /*29d0*/  MUFU.RCP R2, R33 ;  /* 0x0000002100027308 */ /* 0x000e240000001000 */
[----:B0-----:R-:W-:-:S04]  /*29e0*/  FFMA R0, R33, R2, -1 ;  /* 0xbf80000021007423 */ /* 0x001fc80000000002 */
[----:B------:R-:W-:-:S04]  /*29f0*/  FADD.FTZ R3, -R0, -RZ ;  /* 0x800000ff00037221 */ /* 0x000fc80000010100 */
[----:B------:R-:W-:-:S07]  /*2a00*/  FFMA R2, R2, R3, R2 ;  /* 0x0000000302027223 */ /* 0x000fce0000000002 */
.L_x_529:
[----:B------:R-:W-:Y:S05]  /*2a10*/  BSYNC.RECONVERGENT B2 ;  /* 0x0000000000027941 */ /* 0x000fea0003800200 */
.L_x_527:
        /* <DEDUP_REMOVED lines=11> */
.L_x_531:
[----:B------:R-:W0:Y:S02]  /*2ad0*/  MUFU.RCP R47, R4 ;  /* 0x00000004002f7308 */ /* 0x000e240000001000 */
[----:B0-----:R-:W-:-:S04]  /*2ae0*/  FFMA R0, R4, R47, -1 ;  /* 0xbf80000004007423 */ /* 0x001fc8000000002f */
[----:B------:R-:W-:-:S04]  /*2af0*/  FADD.FTZ R0, -R0, -RZ ;  /* 0x800000ff00007221 */ /* 0x000fc80000010100 */
[----:B------:R-:W-:-:S07]  /*2b00*/  FFMA R47, R47, R0, R47 ;  /* 0x000000002f2f7223 */ /* 0x000fce000000002f */
.L_x_532:
[----:B------:R-:W-:Y:S05]  /*2b10*/  BSYNC.RECONVERGENT B2 ;  /* 0x0000000000027941 */ /* 0x000fea0003800200 */
.L_x_530:
        /* <DEDUP_REMOVED lines=12> */
.L_x_534:
[----:B------:R-:W0:Y:S02]  /*2be0*/  MUFU.RCP R47, R6 ;  /* 0x00000006002f7308 */ /* 0x000e240000001000 */
[----:B0-----:R-:W-:-:S04]  /*2bf0*/  FFMA R0, R6, R47, -1 ;  /* 0xbf80000006007423 */ /* 0x001fc8000000002f */
[----:B------:R-:W-:-:S04]  /*2c00*/  FADD.FTZ R0, -R0, -RZ ;  /* 0x800000ff00007221 */ /* 0x000fc80000010100 */
[----:B------:R-:W-:-:S07]  /*2c10*/  FFMA R47, R47, R0, R47 ;  /* 0x000000002f2f7223 */ /* 0x000fce000000002f */
.L_x_535:
[----:B------:R-:W-:Y:S05]  /*2c20*/  BSYNC.RECONVERGENT B2 ;  /* 0x0000000000027941 */ /* 0x000fea0003800200 */
.L_x_533:
        /* <DEDUP_REMOVED lines=12> */
.L_x_537:
[----:B------:R-:W0:Y:S02]  /*2cf0*/  MUFU.RCP R47, R4 ;  /* 0x00000004002f7308 */ /* 0x000e240000001000 */
[----:B0-----:R-:W-:-:S04]  /*2d00*/  FFMA R0, R4, R47, -1 ;  /* 0xbf80000004007423 */ /* 0x001fc8000000002f */
[----:B------:R-:W-:-:S04]  /*2d10*/  FADD.FTZ R0, -R0, -RZ ;  /* 0x800000ff00007221 */ /* 0x000fc80000010100 */
[----:B------:R-:W-:-:S07]  /*2d20*/  FFMA R47, R47, R0, R47 ;  /* 0x000000002f2f7223 */ /* 0x000fce000000002f */
.L_x_538:
[----:B------:R-:W-:Y:S05]  /*2d30*/  BSYNC.RECONVERGENT B2 ;  /* 0x0000000000027941 */ /* 0x000fea0003800200 */
.L_x_536:
        /* <DEDUP_REMOVED lines=15> */
.L_x_540:
[----:B------:R-:W0:Y:S02]  /*2e30*/  MUFU.RCP R2, R33 ;  /* 0x0000002100027308 */ /* 0x000e240000001000 */
[----:B0-----:R-:W-:-:S04]  /*2e40*/  FFMA R0, R33, R2, -1 ;  /* 0xbf80000021007423 */ /* 0x001fc80000000002 */
[----:B------:R-:W-:-:S04]  /*2e50*/  FADD.FTZ R3, -R0, -RZ ;  /* 0x800000ff00037221 */ /* 0x000fc80000010100 */
[----:B------:R-:W-:-:S07]  /*2e60*/  FFMA R2, R2, R3, R2 ;  /* 0x0000000302027223 */ /* 0x000fce0000000002 */
.L_x_541:
[----:B------:R-:W-:Y:S05]  /*2e70*/  BSYNC.RECONVERGENT B2 ;  /* 0x0000000000027941 */ /* 0x000fea0003800200 */
.L_x_539:
        /* <DEDUP_REMOVED lines=11> */
.L_x_543:
[----:B------:R-:W0:Y:S02]  /*2f30*/  MUFU.RCP R47, R4 ;  /* 0x00000004002f7308 */ /* 0x000e240000001000 */
[----:B0-----:R-:W-:-:S04]  /*2f40*/  FFMA R0, R4, R47, -1 ;  /* 0xbf80000004007423 */ /* 0x001fc8000000002f */
[----:B------:R-:W-:-:S04]  /*2f50*/  FADD.FTZ R0, -R0, -RZ ;  /* 0x800000ff00007221 */ /* 0x000fc80000010100 */
[----:B------:R-:W-:-:S07]  /*2f60*/  FFMA R47, R47, R0, R47 ;  /* 0x000000002f2f7223 */ /* 0x000fce000000002f */
.L_x_544:
[----:B------:R-:W-:Y:S05]  /*2f70*/  BSYNC.RECONVERGENT B2 ;  /* 0x0000000000027941 */ /* 0x000fea0003800200 */
.L_x_542:
        /* <DEDUP_REMOVED lines=12> */
.L_x_546:
[----:B------:R-:W0:Y:S02]  /*3040*/  MUFU.RCP R47, R4 ;  /* 0x00000004002f7308 */ /* 0x000e240000001000 */
[----:B0-----:R-:W-:-:S04]  /*3050*/  FFMA R0, R4, R47, -1 ;  /* 0xbf80000004007423 */ /* 0x001fc8000000002f */
[----:B------:R-:W-:-:S04]  /*3060*/  FADD.FTZ R0, -R0, -RZ ;  /* 0x800000ff00007221 */ /* 0x000fc80000010100 */
[----:B------:R-:W-:-:S07]  /*3070*/  FFMA R47, R47, R0, R47 ;  /* 0x000000002f2f7223 */ /* 0x000fce000000002f */
.L_x_547:
[----:B------:R-:W-:Y:S05]  /*3080*/  BSYNC.RECONVERGENT B2 ;  /* 0x0000000000027941 */ /* 0x000fea0003800200 */
.L_x_545:
        /* <DEDUP_REMOVED lines=12> */
.L_x_549:
[----:B------:R-:W0:Y:S02]  /*3150*/  MUFU.RCP R47, R30 ;  /* 0x0000001e002f7308 */ /* 0x000e240000001000 */
[----:B0-----:R-:W-:-:S04]  /*3160*/  FFMA R0, R30, R47, -1 ;  /* 0xbf8000001e007423 */ /* 0x001fc8000000002f */
[----:B------:R-:W-:-:S04]  /*3170*/  FADD.FTZ R0, -R0, -RZ ;  /* 0x800000ff00007221 */ /* 0x000fc80000010100 */
[----:B------:R-:W-:-:S07]  /*3180*/  FFMA R47, R47, R0, R47 ;  /* 0x000000002f2f7223 */ /* 0x000fce000000002f */
.L_x_550:
[----:B------:R-:W-:Y:S05]  /*3190*/  BSYNC.RECONVERGENT B2 ;  /* 0x0000000000027941 */ /* 0x000fea0003800200 */
.L_x_548:
        /* <DEDUP_REMOVED lines=15> */
.L_x_552:
[----:B------:R-:W0:Y:S02]  /*3290*/  MUFU.RCP R2, R45 ;  /* 0x0000002d00027308 */ /* 0x000e240000001000 */
[----:B0-----:R-:W-:-:S04]  /*32a0*/  FFMA R0, R45, R2, -1 ;  /* 0xbf8000002d007423 */ /* 0x001fc80000000002 */
[----:B------:R-:W-:-:S04]  /*32b0*/  FADD.FTZ R3, -R0, -RZ ;  /* 0x800000ff00037221 */ /* 0x000fc80000010100 */
[----:B------:R-:W-:-:S07]  /*32c0*/  FFMA R2, R2, R3, R2 ;  /* 0x0000000302027223 */ /* 0x000fce0000000002 */
.L_x_553:
[----:B------:R-:W-:Y:S05]  /*32d0*/  BSYNC.RECONVERGENT B2 ;  /* 0x0000000000027941 */ /* 0x000fea0003800200 */
.L_x_551:
        /* <DEDUP_REMOVED lines=11> */
.L_x_555:
[----:B------:R-:W0:Y:S02]  /*3390*/  MUFU.RCP R47, R30 ;  /* 0x0000001e002f7308 */ /* 0x000e240000001000 */
[----:B0-----:R-:W-:-:S04]  /*33a0*/  FFMA R0, R30, R47, -1 ;  /* 0xbf8000001e007423 */ /* 0x001fc8000000002f */
[----:B------:R-:W-:-:S04]  /*33b0*/  FADD.FTZ R0, -R0, -RZ ;  /* 0x800000ff00007221 */ /* 0x000fc80000010100 */
[----:B------:R-:W-:-:S07]  /*33c0*/  FFMA R47, R47, R0, R47 ;  /* 0x000000002f2f7223 */ /* 0x000fce000000002f */
.L_x_556:
[----:B------:R-:W-:Y:S05]  /*33d0*/  BSYNC.RECONVERGENT B2 ;  /* 0x0000000000027941 */ /* 0x000fea0003800200 */
.L_x_554:
        /* <DEDUP_REMOVED lines=12> */
.L_x_558:
[----:B------:R-:W0:Y:S02]  /*34a0*/  MUFU.RCP R47, R4 ;  /* 0x00000004002f7308 */ /* 0x000e240000001000 */
[----:B0-----:R-:W-:-:S04]  /*34b0*/  FFMA R0, R4, R47, -1 ;  /* 0xbf80000004007423 */ /* 0x001fc8000000002f */
[----:B------:R-:W-:-:S04]  /*34c0*/  FADD.FTZ R0, -R0, -RZ ;  /* 0x800000ff00007221 */ /* 0x000fc80000010100 */
[----:B------:R-:W-:-:S07]  /*34d0*/  FFMA R47, R47, R0, R47 ;  /* 0x000000002f2f7223 */ /* 0x000fce000000002f */
.L_x_559:
[----:B------:R-:W-:Y:S05]  /*34e0*/  BSYNC.RECONVERGENT B2 ;  /* 0x0000000000027941 */ /* 0x000fea0003800200 */
.L_x_557:
        /* <DEDUP_REMOVED lines=13> */
.L_x_561:
[----:B------:R-:W0:Y:S02]  /*35c0*/  MUFU.RCP R3, R32 ;  /* 0x0000002000037308 */ /* 0x000e240000001000 */
[----:B0-----:R-:W-:-:S04]  /*35d0*/  FFMA R0, R32, R3, -1 ;  /* 0xbf80000020007423 */ /* 0x001fc80000000003 */
[----:B------:R-:W-:-:S04]  /*35e0*/  FADD.FTZ R0, -R0, -RZ ;  /* 0x800000ff00007221 */ /* 0x000fc80000010100 */
[----:B------:R-:W-:-:S07]  /*35f0*/  FFMA R3, R3, R0, R3 ;  /* 0x0000000003037223 */ /* 0x000fce0000000003 */
.L_x_562:
[----:B------:R-:W-:Y:S05]  /*3600*/  BSYNC.RECONVERGENT B2 ;  /* 0x0000000000027941 */ /* 0x000fea0003800200 */
.L_x_560:
        /* <DEDUP_REMOVED lines=25> */
.L_x_564:
[----:B------:R-:W0:Y:S02]  /*37a0*/  MUFU.RCP R3, R48 ;  /* 0x0000003000037308 */ /* 0x000e240000001000 */
[----:B0-----:R-:W-:-:S04]  /*37b0*/  FFMA R0, R48, R3, -1 ;  /* 0xbf80000030007423 */ /* 0x001fc80000000003 */
[----:B------:R-:W-:-:S04]  /*37c0*/  FADD.FTZ R0, -R0, -RZ ;  /* 0x800000ff00007221 */ /* 0x000fc80000010100 */
[----:B------:R-:W-:-:S07]  /*37d0*/  FFMA R3, R3, R0, R3 ;  /* 0x0000000003037223 */ /* 0x000fce0000000003 */
.L_x_565:
[----:B------:R-:W-:Y:S05]  /*37e0*/  BSYNC.RECONVERGENT B2 ;  /* 0x0000000000027941 */ /* 0x000fea0003800200 */
.L_x_563:
        /* <DEDUP_REMOVED lines=13> */
.L_x_567:
[----:B------:R-:W0:Y:S02]  /*38c0*/  MUFU.RCP R2, R47 ;  /* 0x0000002f00027308 */ /* 0x000e240000001000 */
[----:B0-----:R-:W-:-:S04]  /*38d0*/  FFMA R0, R47, R2, -1 ;  /* 0xbf8000002f007423 */ /* 0x001fc80000000002 */
[----:B------:R-:W-:-:S04]  /*38e0*/  FADD.FTZ R45, -R0, -RZ ;  /* 0x800000ff002d7221 */ /* 0x000fc80000010100 */
[----:B------:R-:W-:-:S07]  /*38f0*/  FFMA R2, R2, R45, R2 ;  /* 0x0000002d02027223 */ /* 0x000fce0000000002 */
.L_x_568:
[----:B------:R-:W-:Y:S05]  /*3900*/  BSYNC.RECONVERGENT B2 ;  /* 0x0000000000027941 */ /* 0x000fea0003800200 */
.L_x_566:
        /* <DEDUP_REMOVED lines=11> */
.L_x_570:
[----:B------:R-:W0:Y:S02]  /*39c0*/  MUFU.RCP R47, R30 ;  /* 0x0000001e002f7308 */ /* 0x000e240000001000 */
[----:B0-----:R-:W-:-:S04]  /*39d0*/  FFMA R0, R30, R47, -1 ;  /* 0xbf8000001e007423 */ /* 0x001fc8000000002f */
[----:B------:R-:W-:-:S04]  /*39e0*/  FADD.FTZ R0, -R0, -RZ ;  /* 0x800000ff00007221 */ /* 0x000fc80000010100 */
[----:B------:R-:W-:-:S07]  /*39f0*/  FFMA R47, R47, R0, R47 ;  /* 0x000000002f2f7223 */ /* 0x000fce000000002f */
.L_x_571:
[----:B------:R-:W-:Y:S05]  /*3a00*/  BSYNC.RECONVERGENT B2 ;  /* 0x0000000000027941 */ /* 0x000fea0003800200 */
.L_x_569:
        /* <DEDUP_REMOVED lines=12> */
.L_x_573:
[----:B------:R-:W0:Y:S02]  /*3ad0*/  MUFU.RCP R47, R32 ;  /* 0x00000020002f7308 */ /* 0x000e240000001000 */
[----:B0-----:R-:W-:-:S04]  /*3ae0*/  FFMA R0, R32, R47, -1 ;  /* 0xbf80000020007423 */ /* 0x001fc8000000002f */
[----:B------:R-:W-:-:S04]  /*3af0*/  FADD.FTZ R0, -R0, -RZ ;  /* 0x800000ff00007221 */ /* 0x000fc80000010100 */
[----:B------:R-:W-:-:S07]  /*3b00*/  FFMA R47, R47, R0, R47 ;  /* 0x000000002f2f7223 */ /* 0x000fce000000002f */
.L_x_574:
[----:B------:R-:W-:Y:S05]  /*3b10*/  BSYNC.RECONVERGENT B2 ;  /* 0x0000000000027941 */ /* 0x000fea0003800200 */
.L_x_572:
        /* <DEDUP_REMOVED lines=12> */
.L_x_576:
[----:B------:R-:W0:Y:S02]  /*3be0*/  MUFU.RCP R47, R30 ;  /* 0x0000001e002f7308 */ /* 0x000e240000001000 */
[----:B0-----:R-:W-:-:S04]  /*3bf0*/  FFMA R0, R30, R47, -1 ;  /* 0xbf8000001e007423 */ /* 0x001fc8000000002f */
[----:B------:R-:W-:-:S04]  /*3c00*/  FADD.FTZ R0, -R0, -RZ ;  /* 0x800000ff00007221 */ /* 0x000fc80000010100 */
[----:B------:R-:W-:-:S07]  /*3c10*/  FFMA R47, R47, R0, R47 ;  /* 0x000000002f2f7223 */ /* 0x000fce000000002f */
.L_x_577:
[----:B------:R-:W-:Y:S05]  /*3c20*/  BSYNC.RECONVERGENT B2 ;  /* 0x0000000000027941 */ /* 0x000fea0003800200 */
.L_x_575:
        /* <DEDUP_REMOVED lines=15> */
.L_x_579:
[----:B------:R-:W0:Y:S02]  /*3d20*/  MUFU.RCP R52, R49 ;  /* 0x0000003100347308 */ /* 0x000e240000001000 */
[----:B0-----:R-:W-:-:S04]  /*3d30*/  FFMA R0, R49, R52, -1 ;  /* 0xbf80000031007423 */ /* 0x001fc80000000034 */
[----:B------:R-:W-:-:S04]  /*3d40*/  FADD.FTZ R45, -R0, -RZ ;  /* 0x800000ff002d7221 */ /* 0x000fc80000010100 */
[----:B------:R-:W-:-:S07]  /*3d50*/  FFMA R52, R52, R45, R52 ;  /* 0x0000002d34347223 */ /* 0x000fce0000000034 */
.L_x_580:
[----:B------:R-:W-:Y:S05]  /*3d60*/  BSYNC.RECONVERGENT B2 ;  /* 0x0000000000027941 */ /* 0x000fea0003800200 */
.L_x_578:
        /* <DEDUP_REMOVED lines=11> */
.L_x_582:
[----:B------:R-:W0:Y:S02]  /*3e20*/  MUFU.RCP R47, R32 ;  /* 0x00000020002f7308 */ /* 0x000e240000001000 */
[----:B0-----:R-:W-:-:S04]  /*3e30*/  FFMA R0, R32, R47, -1 ;  /* 0xbf80000020007423 */ /* 0x001fc8000000002f */
[----:B------:R-:W-:-:S04]  /*3e40*/  FADD.FTZ R0, -R0, -RZ ;  /* 0x800000ff00007221 */ /* 0x000fc80000010100 */
[----:B------:R-:W-:-:S07]  /*3e50*/  FFMA R47, R47, R0, R47 ;  /* 0x000000002f2f7223 */ /* 0x000fce000000002f */
.L_x_583:
[----:B------:R-:W-:Y:S05]  /*3e60*/  BSYNC.RECONVERGENT B2 ;  /* 0x0000000000027941 */ /* 0x000fea0003800200 */
.L_x_581:
        /* <DEDUP_REMOVED lines=12> */
.L_x_585:
[----:B------:R-:W0:Y:S02]  /*3f30*/  MUFU.RCP R47, R32 ;  /* 0x00000020002f7308 */ /* 0x000e240000001000 */
[----:B0-----:R-:W-:-:S04]  /*3f40*/  FFMA R0, R32, R47, -1 ;  /* 0xbf80000020007423 */ /* 0x001fc8000000002f */
[----:B------:R-:W-:-:S04]  /*3f50*/  FADD.FTZ R0, -R0, -RZ ;  /* 0x800000ff00007221 */ /* 0x000fc80000010100 */
[----:B------:R-:W-:-:S07]  /*3f60*/  FFMA R47, R47, R0, R47 ;  /* 0x000000002f2f7223 */ /* 0x000fce000000002f */
.L_x_586:
[----:B------:R-:W-:Y:S05]  /*3f70*/  BSYNC.RECONVERGENT B2 ;  /* 0x0000000000027941 */ /* 0x000fea0003800200 */
.L_x_584:
        /* <DEDUP_REMOVED lines=13> */
.L_x_588:
[----:B------:R-:W0:Y:S02]  /*4050*/  MUFU.RCP R49, R30 ;  /* 0x0000001e00317308 */ /* 0x000e240000001000 */
[----:B0-----:R-:W-:-:S04]  /*4060*/  FFMA R0, R30, R49, -1 ;  /* 0xbf8000001e007423 */ /* 0x001fc80000000031 */
[----:B------:R-:W-:-:S04]  /*4070*/  FADD.FTZ R0, -R0, -RZ ;  /* 0x800000ff00007221 */ /* 0x000fc80000010100 */
[----:B------:R-:W-:-:S07]  /*4080*/  FFMA R49, R49, R0, R49 ;  /* 0x0000000031317223 */ /* 0x000fce0000000031 */
.L_x_589:
[----:B------:R-:W-:Y:S05]  /*4090*/  BSYNC.RECONVERGENT B2 ;  /* 0x0000000000027941 */ /* 0x000fea0003800200 */
.L_x_587:
        /* <DEDUP_REMOVED lines=25> */
.L_x_591:
[----:B------:R-:W0:Y:S02]  /*4230*/  MUFU.RCP R53, R48 ;  /* 0x0000003000357308 */ /* 0x000e240000001000 */
[----:B0-----:R-:W-:-:S04]  /*4240*/  FFMA R0, R48, R53, -1 ;  /* 0xbf80000030007423 */ /* 0x001fc80000000035 */
[----:B------:R-:W-:-:S04]  /*4250*/  FADD.FTZ R0, -R0, -RZ ;  /* 0x800000ff00007221 */ /* 0x000fc80000010100 */
[----:B------:R-:W-:-:S07]  /*4260*/  FFMA R53, R53, R0, R53 ;  /* 0x0000000035357223 */ /* 0x000fce0000000035 */
.L_x_592:
[----:B------:R-:W-:Y:S05]  /*4270*/  BSYNC.RECONVERGENT B2 ;  /* 0x0000000000027941 */ /* 0x000fea0003800200 */
.L_x_590:
        /* <DEDUP_REMOVED lines=13> */
.L_x_594:
[----:B------:R-:W0:Y:S02]  /*4350*/  MUFU.RCP R54, R47 ;  /* 0x0000002f00367308 */ /* 0x000e240000001000 */
[----:B0-----:R-:W-:-:S04]  /*4360*/  FFMA R0, R47, R54, -1 ;  /* 0xbf8000002f007423 */ /* 0x001fc80000000036 */
[----:B------:R-:W-:-:S04]  /*4370*/  FADD.FTZ R45, -R0, -RZ ;  /* 0x800000ff002d7221 */ /* 0x000fc80000010100 */
[----:B------:R-:W-:-:S07]  /*4380*/  FFMA R54, R54, R45, R54 ;  /* 0x0000002d36367223 */ /* 0x000fce0000000036 */
.L_x_595:
[----:B------:R-:W-:Y:S05]  /*4390*/  BSYNC.RECONVERGENT B2 ;  /* 0x0000000000027941 */ /* 0x000fea0003800200 */
.L_x_593:
        /* <DEDUP_REMOVED lines=11> */
.L_x_597:
[----:B------:R-:W0:Y:S02]  /*4450*/  MUFU.RCP R47, R32 ;  /* 0x00000020002f7308 */ /* 0x000e240000001000 */
[----:B0-----:R-:W-:-:S04]  /*4460*/  FFMA R0, R32, R47, -1 ;  /* 0xbf80000020007423 */ /* 0x001fc8000000002f */
[----:B------:R-:W-:-:S04]  /*4470*/  FADD.FTZ R0, -R0, -RZ ;  /* 0x800000ff00007221 */ /* 0x000fc80000010100 */
[----:B------:R-:W-:-:S07]  /*4480*/  FFMA R47, R47, R0, R47 ;  /* 0x000000002f2f7223 */ /* 0x000fce000000002f */
.L_x_598:
[----:B------:R-:W-:Y:S05]  /*4490*/  BSYNC.RECONVERGENT B2 ;  /* 0x0000000000027941 */ /* 0x000fea0003800200 */
.L_x_596:
        /* <DEDUP_REMOVED lines=12> */
.L_x_600:
[----:B------:R-:W0:Y:S02]  /*4560*/  MUFU.RCP R47, R32 ;  /* 0x00000020002f7308 */ /* 0x000e240000001000 */
[----:B0-----:R-:W-:-:S04]  /*4570*/  FFMA R0, R32, R47, -1 ;  /* 0xbf80000020007423 */ /* 0x001fc8000000002f */
[----:B------:R-:W-:-:S04]  /*4580*/  FADD.FTZ R0, -R0, -RZ ;  /* 0x800000ff00007221 */ /* 0x000fc80000010100 */
[----:B------:R-:W-:-:S07]  /*4590*/  FFMA R47, R47, R0, R47 ;  /* 0x000000002f2f7223 */ /* 0x000fce000000002f */
.L_x_601:
[----:B------:R-:W-:Y:S05]  /*45a0*/  BSYNC.RECONVERGENT B2 ;  /* 0x0000000000027941 */ /* 0x000fea0003800200 */
.L_x_599:
        /* <DEDUP_REMOVED lines=13> */
.L_x_603:
[----:B------:R-:W0:Y:S02]  /*4680*/  MUFU.RCP R49, R30 ;  /* 0x0000001e00317308 */ /* 0x000e240000001000 */
[----:B0-----:R-:W-:-:S04]  /*4690*/  FFMA R0, R30, R49, -1 ;  /* 0xbf8000001e007423 */ /* 0x001fc80000000031 */
[----:B------:R-:W-:-:S04]  /*46a0*/  FADD.FTZ R0, -R0, -RZ ;  /* 0x800000ff00007221 */ /* 0x000fc80000010100 */
[----:B------:R-:W-:-:S07]  /*46b0*/  FFMA R49, R49, R0, R49 ;  /* 0x0000000031317223 */ /* 0x000fce0000000031 */
.L_x_604:
[----:B------:R-:W-:Y:S05]  /*46c0*/  BSYNC.RECONVERGENT B2 ;  /* 0x0000000000027941 */ /* 0x000fea0003800200 */
.L_x_602:
        /* <DEDUP_REMOVED lines=23> */
[----:B------:R-:W-:Y:S05]  /*4840*/  BRA `(.L_x_607) ;  /* 0x0000000000107947 */ /* 0x000fea0003800000 */
.L_x_606:
[----:B------:R-:W0:Y:S02]  /*4850*/  MUFU.RCP R47, R48 ;  /* 0x00000030002f7308 */ /* 0x000e240000001000 */
[----:B0-----:R-:W-:-:S04]  /*4860*/  FFMA R0, R48, R47, -1 ;  /* 0xbf80000030007423 */ /* 0x001fc8000000002f */
[----:B------:R-:W-:-:S04]  /*4870*/  FADD.FTZ R0, -R0, -RZ ;  /* 0x800000ff00007221 */ /* 0x000fc80000010100 */
[----:B------:R-:W-:-:S07]  /*4880*/  FFMA R47, R47, R0, R47 ;  /* 0x000000002f2f7223 */ /* 0x000fce000000002f */
.L_x_607:
[----:B------:R-:W-:Y:S05]  /*4890*/  BSYNC.RECONVERGENT B2 ;  /* 0x0000000000027941 */ /* 0x000fea0003800200 */
.L_x_605:
[----:B------:R-:W0:Y:S08]  /*48a0*/  LDC.64 R50, c[0x0][0x3c8] ;  /* 0x0000f200ff327b82 */ /* 0x000e300000000a00 */
[----:B------:R-:W1:Y:S01]  /*48b0*/  LDC.64 R54, c[0x0][0x3d0] ;  /* 0x0000f400ff367b82 */ /* 0x000e620000000a00 */
[----:B0-----:R-:W-:-:S04]  /*48c0*/  IMAD.WIDE R58, R26, 0x4, R50 ;  /* 0x000000041a3a7825 */ /* 0x001fc800078e0232 */
[--C-:B------:R-:W-:Y:S02]  /*48d0*/  IMAD.WIDE R44, R35, 0x4, R50.reuse ;  /* 0x00000004232c7825 */ /* 0x100fe400078e0232 */
[----:B------:R-:W2:Y:S02]  /*48e0*/  LDG.E.CONSTANT R58, desc[UR16][R58.64] ;  /* 0x000000103a3a7981 */ /* 0x000ea4000c1e9900 */
[--C-:B------:R-:W-:Y:S02]  /*48f0*/  IMAD.WIDE R32, R38, 0x4, R50.reuse ;  /* 0x0000000426207825 */ /* 0x100fe400078e0232 */
[----:B------:R-:W2:Y:S02]  /*4900*/  LDG.E.CONSTANT R46, desc[UR16][R44.64] ;  /* 0x000000102c2e7981 */ /* 0x000ea4000c1e9900 */
[--C-:B------:R-:W-:Y:S02]  /*4910*/  IMAD.WIDE R30, R25, 0x4, R50.reuse ;  /* 0x00000004191e7825 */ /* 0x100fe400078e0232 */
[----:B------:R-:W3:Y:S02]  /*4920*/  LDG.E.CONSTANT R32, desc[UR16][R32.64] ;  /* 0x0000001020207981 */ /* 0x000ee4000c1e9900 */
[----:B------:R-:W-:-:S05]  /*4930*/  IMAD.WIDE R56, R27, 0x4, R50 ;  /* 0x000000041b387825 */ /* 0x000fca00078e0232 */
[----:B------:R0:W4:Y:S04]  /*4940*/  LDG.E.CONSTANT R59, desc[UR16][R56.64] ;  /* 0x00000010383b7981 */ /* 0x000128000c1e9900 */
[----:B------:R5:W3:Y:S01]  /*4950*/  LDG.E.CONSTANT R33, desc[UR16][R30.64] ;  /* 0x000000101e217981 */ /* 0x000ae2000c1e9900 */
[----:B-1----:R-:W-:-:S04]  /*4960*/  IMAD.WIDE R60, R35, 0x4, R54 ;  /* 0x00000004233c7825 */ /* 0x002fc800078e0236 */
[----:B------:R-:W-:Y:S01]  /*4970*/  IMAD.WIDE R48, R26, 0x4, R54 ;  /* 0x000000041a307825 */ /* 0x000fe200078e0236 */
[----:B------:R-:W4:Y:S01]  /*4980*/  LDG.E.CONSTANT R44, desc[UR16][R60.64] ;  /* 0x000000103c2c7981 */ /* 0x000f22000c1e9900 */
[----:B0-----:R-:W0:Y:S02]  /*4990*/  LDC.64 R56, c[0x0][0x3d8] ;  /* 0x0000f600ff387b82 */ /* 0x001e240000000a00 */
[--C-:B-----5:R-:W-:Y:S01]  /*49a0*/  IMAD.WIDE R30, R34, 0x4, R50.reuse ;  /* 0x00000004221e7825 */ /* 0x120fe200078e0232 */
[----:B------:R-:W5:Y:S04]  /*49b0*/  LDG.E.CONSTANT R45, desc[UR16][R48.64] ;  /* 0x00000010302d7981 */ /* 0x000f68000c1e9900 */
[----:B------:R1:W4:Y:S02]  /*49c0*/  LDG.E.CONSTANT R0, desc[UR16][R30.64] ;  /* 0x000000101e007981 */ /* 0x000324000c1e9900 */
[----:B-1----:R-:W-:-:S04]  /*49d0*/  IMAD.WIDE R30, R29, 0x4, R50 ;  /* 0x000000041d1e7825 */ /* 0x002fc800078e0232 */
[----:B------:R-:W-:-:S04]  /*49e0*/  IMAD.WIDE R50, R28, 0x4, R50 ;  /* 0x000000041c327825 */ /* 0x000fc800078e0232 */
[----:B------:R-:W-:-:S04]  /*49f0*/  IMAD.WIDE R48, R25, 0x4, R54 ;  /* 0x0000000419307825 */ /* 0x000fc800078e0236 */
[----:B------:R-:W-:-:S06]  /*4a00*/  IMAD.WIDE R60, R34, 0x4, R54 ;  /* 0x00000004223c7825 */ /* 0x000fcc00078e0236 */
[----:B------:R-:W5:Y:S01]  /*4a10*/  LDG.E.CONSTANT R61, desc[UR16][R60.64] ;  /* 0x000000103c3d7981 */ /* 0x000f62000c1e9900 */
[----:B--2---:R-:W-:-:S03]  /*4a20*/  FADD R46, R46, -R58 ;  /* 0x8000003a2e2e7221 */ /* 0x004fc60000000000 */
[----:B------:R1:W2:Y:S01]  /*4a30*/  LDG.E.CONSTANT R58, desc[UR16][R50.64] ;  /* 0x00000010323a7981 */ /* 0x0002a2000c1e9900 */
[----:B------:R-:W-:Y:S01]  /*4a40*/  FMUL R46, R46, 1.3999999761581420898 ;  /* 0x3fb333332e2e7820 */ /* 0x000fe20000400000 */
[----:B---3--:R-:W-:Y:S02]  /*4a50*/  FADD R32, R32, -R33 ;  /* 0x8000002120207221 */ /* 0x008fe40000000000 */
[----:B------:R3:W2:Y:S02]  /*4a60*/  LDG.E.CONSTANT R33, desc[UR16][R30.64] ;  /* 0x000000101e217981 */ /* 0x0006a4000c1e9900 */
[----:B-1----:R-:W-:Y:S02]  /*4a70*/  FFMA R50, R32, 1.2000000476837158203, R46 ;  /* 0x3f99999a20327823 */ /* 0x002fe4000000002e */
[----:B------:R-:W2:Y:S01]  /*4a80*/  LDG.E.CONSTANT R32, desc[UR16][R48.64] ;  /* 0x0000001030207981 */ /* 0x000ea2000c1e9900 */
[----:B---3--:R-:W-:-:S05]  /*4a90*/  IMAD.WIDE R30, R38, 0x4, R54 ;  /* 0x00000004261e7825 */ /* 0x008fca00078e0236 */
[----:B------:R1:W3:Y:S01]  /*4aa0*/  LDG.E.CONSTANT R46, desc[UR16][R30.64] ;  /* 0x000000101e2e7981 */ /* 0x0002e2000c1e9900 */
[----:B----4-:R-:W-:Y:S01]  /*4ab0*/  FADD R59, R0, -R59 ;  /* 0x8000003b003b7221 */ /* 0x010fe20000000000 */
[----:B-1----:R-:W-:-:S05]  /*4ac0*/  IMAD.WIDE R30, R27, 0x4, R54 ;  /* 0x000000041b1e7825 */ /* 0x002fca00078e0236 */
[----:B------:R1:W4:Y:S01]  /*4ad0*/  LDG.E.CONSTANT R0, desc[UR16][R30.64] ;  /* 0x000000101e007981 */ /* 0x000322000c1e9900 */
[----:B------:R-:W-:Y:S01]  /*4ae0*/  FFMA R59, R59, 1.6000000238418579102, R50 ;  /* 0x3fcccccd3b3b7823 */ /* 0x000fe20000000032 */
[----:B------:R-:W-:-:S04]  /*4af0*/  IMAD.WIDE R50, R29, 0x4, R54 ;  /* 0x000000041d327825 */ /* 0x000fc800078e0236 */
[----:B------:R-:W-:Y:S02]  /*4b00*/  IMAD.WIDE R54, R28, 0x4, R54 ;  /* 0x000000041c367825 */ /* 0x000fe400078e0236 */
[----:B------:R-:W4:Y:S02]  /*4b10*/  LDG.E.CONSTANT R50, desc[UR16][R50.64] ;  /* 0x0000001032327981 */ /* 0x000f24000c1e9900 */
[--C-:B0-----:R-:W-:Y:S02]  /*4b20*/  IMAD.WIDE R48, R25, 0x4, R56.reuse ;  /* 0x0000000419307825 */ /* 0x101fe400078e0238 */
[----:B------:R5:W4:Y:S02]  /*4b30*/  LDG.E.CONSTANT R55, desc[UR16][R54.64] ;  /* 0x0000001036377981 */ /* 0x000b24000c1e9900 */
[----:B-1----:R-:W-:Y:S02]  /*4b40*/  IMAD.WIDE R30, R38, 0x4, R56 ;  /* 0x00000004261e7825 */ /* 0x002fe400078e0238 */
[----:B------:R-:W4:Y:S04]  /*4b50*/  LDG.E.CONSTANT R48, desc[UR16][R48.64] ;  /* 0x0000001030307981 */ /* 0x000f28000c1e9900 */
[----:B------:R0:W4:Y:S01]  /*4b60*/  LDG.E.CONSTANT R51, desc[UR16][R30.64] ;  /* 0x000000101e337981 */ /* 0x000122000c1e9900 */
[----:B-----5:R-:W-:Y:S01]  /*4b70*/  FADD R54, R44, -R45 ;  /* 0x8000002d2c367221 */ /* 0x020fe20000000000 */
[----:B------:R-:W-:-:S06]  /*4b80*/  IMAD.WIDE R44, R26, 0x4, R56 ;  /* 0x000000041a2c7825 */ /* 0x000fcc00078e0238 */
[----:B------:R-:W5:Y:S01]  /*4b90*/  LDG.E.CONSTANT R44, desc[UR16][R44.64] ;  /* 0x000000102c2c7981 */ /* 0x000f62000c1e9900 */
[----:B0-----:R-:W-:-:S05]  /*4ba0*/  IMAD.WIDE R30, R35, 0x4, R56 ;  /* 0x00000004231e7825 */ /* 0x001fca00078e0238 */
[----:B------:R0:W5:Y:S01]  /*4bb0*/  LDG.E.CONSTANT R49, desc[UR16][R30.64] ;  /* 0x000000101e317981 */ /* 0x000162000c1e9900 */
[----:B------:R-:W-:Y:S01]  /*4bc0*/  FMUL R54, R54, 1.3999999761581420898 ;  /* 0x3fb3333336367820 */ /* 0x000fe20000400000 */
[----:B0-----:R-:W-:-:S04]  /*4bd0*/  IMAD.WIDE R30, R34, 0x4, R56 ;  /* 0x00000004221e7825 */ /* 0x001fc800078e0238 */
[----:B--2---:R-:W-:Y:S01]  /*4be0*/  FADD R58, R33, -R58 ;  /* 0x8000003a213a7221 */ /* 0x004fe20000000000 */
[----:B---3--:R-:W-:Y:S02]  /*4bf0*/  FADD R46, R46, -R32 ;  /* 0x800000202e2e7221 */ /* 0x008fe40000000000 */
[----:B------:R-:W0:Y:S02]  /*4c00*/  LDC.64 R32, c[0x0][0x3b8] ;  /* 0x0000ee00ff207b82 */ /* 0x000e240000000a00 */
[----:B------:R-:W-:Y:S02]  /*4c10*/  FFMA R46, R46, 1.2000000476837158203, R54 ;  /* 0x3f99999a2e2e7823 */ /* 0x000fe40000000036 */
[----:B------:R1:W2:Y:S01]  /*4c20*/  LDG.E.CONSTANT R54, desc[UR16][R30.64] ;  /* 0x000000101e367981 */ /* 0x0002a2000c1e9900 */
[----:B----4-:R-:W-:-:S03]  /*4c30*/  FADD R61, R61, -R0 ;  /* 0x800000003d3d7221 */ /* 0x010fc60000000000 */
[----:B------:R-:W3:Y:S01]  /*4c40*/  LDC R0, c[0x0][0x4d4] ;  /* 0x00013500ff007b82 */ /* 0x000ee20000000800 */
[----:B-1----:R-:W-:-:S04]  /*4c50*/  IMAD.WIDE R30, R27, 0x4, R56 ;  /* 0x000000041b1e7825 */ /* 0x002fc800078e0238 */
[----:B------:R-:W-:Y:S01]  /*4c60*/  FFMA R61, R61, 1.6000000238418579102, R46 ;  /* 0x3fcccccd3d3d7823 */ /* 0x000fe2000000002e */
[----:B------:R1:W2:Y:S01]  /*4c70*/  LDG.E.CONSTANT R45, desc[UR16][R30.64] ;  /* 0x000000101e2d7981 */ /* 0x0002a2000c1e9900 */
[----:B------:R-:W-:Y:S01]  /*4c80*/  FFMA R46, R58, 1.7999999523162841797, R59 ;  /* 0x3fe666663a2e7823 */ /* 0x000fe2000000003b */
[----:B------:R-:W-:Y:S01]  /*4c90*/  FADD R50, R50, -R55 ;  /* 0x8000003732327221 */ /* 0x000fe20000000000 */
[----:B0-----:R-:W-:-:S04]  /*4ca0*/  IMAD.WIDE R58, R21, 0x4, R32 ;  /* 0x00000004153a7825 */ /* 0x001fc800078e0220 */
[----:B-1----:R-:W-:-:S04]  /*4cb0*/  IMAD.WIDE R30, R36, 0x4, R32 ;  /* 0x00000004241e7825 */ /* 0x002fc800078e0220 */
[----:B------:R-:W-:Y:S01]  /*4cc0*/  FFMA R50, R50, 1.7999999523162841797, R61 ;  /* 0x3fe6666632327823 */ /* 0x000fe2000000003d */
[----:B------:R-:W-:Y:S01]  /*4cd0*/  FADD R51, R51, -R48 ;  /* 0x8000003033337221 */ /* 0x000fe20000000000 */
[----:B------:R-:W4:Y:S01]  /*4ce0*/  LDG.E.CONSTANT R59, desc[UR16][R58.64] ;  /* 0x000000103a3b7981 */ /* 0x000f22000c1e9900 */
[----:B------:R-:W-:-:S03]  /*4cf0*/  IMAD.WIDE R60, R22, 0x4, R32 ;  /* 0x00000004163c7825 */ /* 0x000fc600078e0220 */
[----:B------:R3:W4:Y:S02]  /*4d00*/  LDG.E.CONSTANT R48, desc[UR16][R30.64] ;  /* 0x000000101e307981 */ /* 0x000724000c1e9900 */
[----:B---3--:R-:W-:-:S04]  /*4d10*/  IMAD.WIDE R30, R0, 0x4, R30 ;  /* 0x00000004001e7825 */ /* 0x008fc800078e021e */
[----:B-----5:R-:W-:Y:S02]  /*4d20*/  FADD R49, R49, -R44 ;  /* 0x8000002c31317221 */ /* 0x020fe40000000000 */
[----:B------:R0:W3:Y:S04]  /*4d30*/  LDG.E.CONSTANT R44, desc[UR16][R60.64] ;  /* 0x000000103c2c7981 */ /* 0x0000e8000c1e9900 */
[----:B------:R-:W3:Y:S01]  /*4d40*/  LDG.E.CONSTANT R55, desc[UR16][R30.64] ;  /* 0x000000101e377981 */ /* 0x000ee2000c1e9900 */
[----:B0-----:R-:W-:-:S05]  /*4d50*/  IMAD.WIDE R60, R29, 0x4, R56 ;  /* 0x000000041d3c7825 */ /* 0x001fca00078e0238 */
[----:B------:R0:W5:Y:S02]  /*4d60*/  LDG.E.CONSTANT R58, desc[UR16][R60.64] ;  /* 0x000000103c3a7981 */ /* 0x000164000c1e9900 */
[----:B0-----:R-:W0:Y:S01]  /*4d70*/  LDC.64 R60, c[0x0][0x3b0] ;  /* 0x0000ec00ff3c7b82 */ /* 0x001e220000000a00 */
[----:B------:R-:W-:Y:S01]  /*4d80*/  FMUL R49, R49, 1.3999999761581420898 ;  /* 0x3fb3333331317820 */ /* 0x000fe20000400000 */
[----:B------:R-:W-:-:S04]  /*4d90*/  IMAD.WIDE R56, R28, 0x4, R56 ;  /* 0x000000041c387825 */ /* 0x000fc800078e0238 */
[----:B------:R-:W-:Y:S01]  /*4da0*/  FFMA R49, R51, 1.2000000476837158203, R49 ;  /* 0x3f99999a33317823 */ /* 0x000fe20000000031 */
[----:B------:R-:W-:Y:S01]  /*4db0*/  IMAD.WIDE R30, R0, 0x4, R30 ;  /* 0x00000004001e7825 */ /* 0x000fe200078e021e */
[----:B------:R1:W5:Y:S03]  /*4dc0*/  LDG.E.CONSTANT R51, desc[UR16][R56.64] ;  /* 0x0000001038337981 */ /* 0x000366000c1e9900 */
[----:B-1----:R-:W-:-:S04]  /*4dd0*/  IMAD.WIDE R56, R23, 0x4, R32 ;  /* 0x0000000417387825 */ /* 0x002fc800078e0220 */
[----:B------:R-:W-:-:S04]  /*4de0*/  IMAD.WIDE R32, R24, 0x4, R32 ;  /* 0x0000000418207825 */ /* 0x000fc800078e0220 */
[----:B--2---:R-:W-:Y:S02]  /*4df0*/  FADD R54, R54, -R45 ;  /* 0x8000002d36367221 */ /* 0x004fe40000000000 */
[----:B------:R-:W2:Y:S02]  /*4e00*/  LDG.E.CONSTANT R45, desc[UR16][R56.64] ;  /* 0x00000010382d7981 */ /* 0x000ea4000c1e9900 */
[----:B------:R-:W-:Y:S02]  /*4e10*/  FFMA R49, R54, 1.6000000238418579102, R49 ;  /* 0x3fcccccd36317823 */ /* 0x000fe40000000031 */
[----:B------:R0:W5:Y:S01]  /*4e20*/  LDG.E.CONSTANT R57, desc[UR16][R32.64] ;  /* 0x0000001020397981 */ /* 0x000162000c1e9900 */
[----:B----4-:R-:W-:Y:S01]  /*4e30*/  FADD R48, R48, -R59 ;  /* 0x8000003b30307221 */ /* 0x010fe20000000000 */
[----:B0-----:R-:W-:-:S05]  /*4e40*/  IMAD.WIDE R32, R36, 0x4, R60 ;  /* 0x0000000424207825 */ /* 0x001fca00078e023c */
[----:B------:R-:W4:Y:S01]  /*4e50*/  LDG.E.CONSTANT R56, desc[UR16][R32.64] ;  /* 0x0000001020387981 */ /* 0x000f22000c1e9900 */
[----:B---3--:R-:W-:Y:S01]  /*4e60*/  FADD R59, R55, -R44 ;  /* 0x8000002c373b7221 */ /* 0x008fe20000000000 */
[----:B------:R-:W-:Y:S02]  /*4e70*/  IMAD.WIDE R54, R0, 0x4, R30 ;  /* 0x0000000400367825 */ /* 0x000fe400078e021e */
[----:B------:R0:W2:Y:S02]  /*4e80*/  LDG.E.CONSTANT R44, desc[UR16][R30.64] ;  /* 0x000000101e2c7981 */ /* 0x0000a4000c1e9900 */
[----:B------:R-:W-:Y:S02]  /*4e90*/  FMUL R59, R59, 1.3999999761581420898 ;  /* 0x3fb333333b3b7820 */ /* 0x000fe40000400000 */
[----:B------:R-:W5:Y:S02]  /*4ea0*/  LDG.E.CONSTANT R54, desc[UR16][R54.64] ;  /* 0x0000001036367981 */ /* 0x000f64000c1e9900 */
[----:B------:R-:W-:Y:S01]  /*4eb0*/  FFMA R48, R48, 1.2000000476837158203, R59 ;  /* 0x3f99999a30307823 */ /* 0x000fe2000000003b */
[----:B0-----:R-:W-:-:S05]  /*4ec0*/  IMAD.WIDE R30, R21, 0x4, R60 ;  /* 0x00000004151e7825 */ /* 0x001fca00078e023c */
[----:B------:R0:W4:Y:S02]  /*4ed0*/  LDG.E.CONSTANT R59, desc[UR16][R30.64] ;  /* 0x000000101e3b7981 */ /* 0x000124000c1e9900 */
[----:B0-----:R-:W-:-:S04]  /*4ee0*/  IMAD.WIDE R30, R0, 0x4, R32 ;  /* 0x00000004001e7825 */ /* 0x001fc800078e0220 */
[----:B------:R-:W-:Y:S01]  /*4ef0*/  IMAD.WIDE R32, R22, 0x4, R60 ;  /* 0x0000000416207825 */ /* 0x000fe200078e023c */
[----:B------:R0:W3:Y:S03]  /*4f00*/  LDG.E.CONSTANT R55, desc[UR16][R30.64] ;  /* 0x000000101e377981 */ /* 0x0000e6000c1e9900 */
[----:B--2---:R-:W-:Y:S01]  /*4f10*/  FADD R45, R44, -R45 ;  /* 0x8000002d2c2d7221 */ /* 0x004fe20000000000 */
[----:B----4-:R-:W-:Y:S02]  /*4f20*/  FADD R44, R56, -R59 ;  /* 0x8000003b382c7221 */ /* 0x010fe40000000000 */
[----:B------:R1:W3:Y:S01]  /*4f30*/  LDG.E.CONSTANT R56, desc[UR16][R32.64] ;  /* 0x0000001020387981 */ /* 0x0002e2000c1e9900 */
[----:B0-----:R-:W-:-:S05]  /*4f40*/  IMAD.WIDE R30, R0, 0x4, R30 ;  /* 0x00000004001e7825 */ /* 0x001fca00078e021e */
[----:B------:R-:W2:Y:S01]  /*4f50*/  LDG.E.CONSTANT R59, desc[UR16][R30.64] ;  /* 0x000000101e3b7981 */ /* 0x000ea2000c1e9900 */
[----:B-1----:R-:W-:-:S04]  /*4f60*/  IMAD.WIDE R32, R23, 0x4, R60 ;  /* 0x0000000417207825 */ /* 0x002fc800078e023c */
[----:B------:R-:W-:-:S04]  /*4f70*/  IMAD.WIDE R60, R24, 0x4, R60 ;  /* 0x00000004183c7825 */ /* 0x000fc800078e023c */
[----:B---3--:R-:W-:Y:S02]  /*4f80*/  FADD R55, R55, -R56 ;  /* 0x8000003837377221 */ /* 0x008fe40000000000 */
[----:B------:R-:W3:Y:S02]  /*4f90*/  LDG.E.CONSTANT R56, desc[UR16][R60.64] ;  /* 0x000000103c387981 */ /* 0x000ee4000c1e9900 */
[----:B------:R-:W-:-:S04]  /*4fa0*/  FMUL R55, R55, 1.3999999761581420898 ;  /* 0x3fb3333337377820 */ /* 0x000fc80000400000 */
[----:B------:R-:W-:Y:S02]  /*4fb0*/  FFMA R55, R44, 1.2000000476837158203, R55 ;  /* 0x3f99999a2c377823 */ /* 0x000fe40000000037 */
[----:B------:R0:W2:Y:S02]  /*4fc0*/  LDG.E.CONSTANT R44, desc[UR16][R32.64] ;  /* 0x00000010202c7981 */ /* 0x0000a4000c1e9900 */
[----:B0-----:R-:W-:Y:S02]  /*4fd0*/  IMAD.WIDE R32, R0, 0x4, R30 ;  /* 0x0000000400207825 */ /* 0x001fe400078e021e */
[----:B------:R-:W0:Y:S04]  /*4fe0*/  LDC.64 R30, c[0x0][0x3c0] ;  /* 0x0000f000ff1e7b82 */ /* 0x000e280000000a00 */
[----:B------:R-:W3:Y:S01]  /*4ff0*/  LDG.E.CONSTANT R33, desc[UR16][R32.64] ;  /* 0x0000001020217981 */ /* 0x000ee2000c1e9900 */
[----:B-----5:R-:W-:Y:S01]  /*5000*/  FADD R57, R54, -R57 ;  /* 0x8000003936397221 */ /* 0x020fe20000000000 */
[----:B------:R-:W-:Y:S01]  /*5010*/  FFMA R48, R45, 1.6000000238418579102, R48 ;  /* 0x3fcccccd2d307823 */ /* 0x000fe20000000030 */
[----:B0-----:R-:W-:-:S05]  /*5020*/  IMAD.WIDE R60, R36, 0x4, R30 ;  /* 0x00000004243c7825 */ /* 0x001fca00078e021e */
[----:B------:R0:W4:Y:S01]  /*5030*/  LDG.E.CONSTANT R54, desc[UR16][R60.64] ;  /* 0x000000103c367981 */ /* 0x000122000c1e9900 */
[----:B--2---:R-:W-:Y:S01]  /*5040*/  FADD R59, R59, -R44 ;  /* 0x8000002c3b3b7221 */ /* 0x004fe20000000000 */
[----:B------:R-:W-:-:S03]  /*5050*/  FADD R44, R58, -R51 ;  /* 0x800000333a2c7221 */ /* 0x000fc60000000000 */
[----:B------:R-:W-:Y:S01]  /*5060*/  FFMA R55, R59, 1.6000000238418579102, R55 ;  /* 0x3fcccccd3b377823 */ /* 0x000fe20000000037 */
[----:B------:R-:W-:-:S05]  /*5070*/  IMAD.WIDE R58, R21, 0x4, R30 ;  /* 0x00000004153a7825 */ /* 0x000fca00078e021e */
[----:B------:R1:W4:Y:S01]  /*5080*/  LDG.E.CONSTANT R51, desc[UR16][R58.64] ;  /* 0x000000103a337981 */ /* 0x000322000c1e9900 */
[----:B---3--:R-:W-:Y:S01]  /*5090*/  FADD R56, R33, -R56 ;  /* 0x8000003821387221 */ /* 0x008fe20000000000 */
[----:B------:R-:W-:-:S04]  /*50a0*/  IMAD.WIDE R32, R0, 0x4, R60 ;  /* 0x0000000400207825 */ /* 0x000fc800078e023c */
[--C-:B0-----:R-:W-:Y:S01]  /*50b0*/  IMAD.WIDE R60, R22, 0x4, R30.reuse ;  /* 0x00000004163c7825 */ /* 0x101fe200078e021e */
[----:B------:R0:W2:Y:S05]  /*50c0*/  LDG.E.CONSTANT R45, desc[UR16][R32.64] ;  /* 0x00000010202d7981 */ /* 0x0000aa000c1e9900 */
[----:B------:R-:W2:Y:S01]  /*50d0*/  LDG.E.CONSTANT R60, desc[UR16][R60.64] ;  /* 0x000000103c3c7981 */ /* 0x000ea2000c1e9900 */
[----:B-1----:R-:W-:-:S04]  /*50e0*/  IMAD.WIDE R58, R23, 0x4, R30 ;  /* 0x00000004173a7825 */ /* 0x002fc800078e021e */
[----:B0-----:R-:W-:-:S04]  /*50f0*/  IMAD.WIDE R32, R0, 0x4, R32 ;  /* 0x0000000400207825 */ /* 0x001fc800078e0220 */
[----:B------:R-:W-:-:S04]  /*5100*/  IMAD.WIDE R30, R24, 0x4, R30 ;  /* 0x00000004181e7825 */ /* 0x000fc800078e021e */
[----:B----4-:R-:W-:Y:S01]  /*5110*/  FADD R51, R54, -R51 ;  /* 0x8000003336337221 */ /* 0x010fe20000000000 */
[----:B--2---:R-:W-:Y:S02]  /*5120*/  FADD R54, R45, -R60 ;  /* 0x8000003c2d367221 */ /* 0x004fe40000000000 */
[----:B------:R-:W2:Y:S04]  /*5130*/  LDG.E.CONSTANT R45, desc[UR16][R58.64] ;  /* 0x000000103a2d7981 */ /* 0x000ea8000c1e9900 */
[----:B------:R-:W2:Y:S04]  /*5140*/  LDG.E.CONSTANT R58, desc[UR16][R32.64] ;  /* 0x00000010203a7981 */ /* 0x000ea8000c1e9900 */
[----:B------:R0:W3:Y:S02]  /*5150*/  LDG.E.CONSTANT R59, desc[UR16][R30.64] ;  /* 0x000000101e3b7981 */ /* 0x0000e4000c1e9900 */
[----:B0-----:R-:W0:Y:S01]  /*5160*/  LDC.64 R30, c[0x0][0x3e0] ;  /* 0x0000f800ff1e7b82 */ /* 0x001e220000000a00 */
[----:B------:R-:W-:Y:S01]  /*5170*/  FMUL R54, R54, 1.3999999761581420898 ;  /* 0x3fb3333336367820 */ /* 0x000fe20000400000 */
[----:B------:R-:W-:-:S04]  /*5180*/  IMAD.WIDE R60, R0, 0x4, R32 ;  /* 0x00000004003c7825 */ /* 0x000fc800078e0220 */
[----:B------:R-:W-:Y:S01]  /*5190*/  FFMA R51, R51, 1.2000000476837158203, R54 ;  /* 0x3f99999a33337823 */ /* 0x000fe20000000036 */
[----:B------:R-:W-:Y:S01]  /*51a0*/  FFMA R48, R57, 1.7999999523162841797, R48 ;  /* 0x3fe6666639307823 */ /* 0x000fe20000000030 */
[----:B------:R-:W3:Y:S01]  /*51b0*/  LDG.E.CONSTANT R60, desc[UR16][R60.64] ;  /* 0x000000103c3c7981 */ /* 0x000ee2000c1e9900 */
[----:B0-----:R-:W-:-:S05]  /*51c0*/  IMAD.WIDE R30, R39, 0x4, R30 ;  /* 0x00000004271e7825 */ /* 0x001fca00078e021e */
[----:B------:R-:W4:Y:S01]  /*51d0*/  LDG.E.CONSTANT R32, desc[UR16][R30.64+-0x8] ;  /* 0xfffff8101e207981 */ /* 0x000f22000c1e9900 */
[----:B------:R-:W-:-:S03]  /*51e0*/  FFMA R55, R56, 1.7999999523162841797, R55 ;  /* 0x3fe6666638377823 */ /* 0x000fc60000000037 */
[----:B------:R-:W5:Y:S01]  /*51f0*/  LDG.E.CONSTANT R56, desc[UR16][R30.64+-0x4] ;  /* 0xfffffc101e387981 */ /* 0x000f62000c1e9900 */
[----:B------:R-:W-:-:S03]  /*5200*/  FFMA R44, R44, 1.7999999523162841797, R49 ;  /* 0x3fe666662c2c7823 */ /* 0x000fc60000000031 */
[----:B------:R-:W5:Y:S01]  /*5210*/  LDG.E.CONSTANT R49, desc[UR16][R30.64+0x8] ;  /* 0x000008101e317981 */ /* 0x000f62000c1e9900 */
[----:B--2---:R-:W-:-:S03]  /*5220*/  FADD R54, R58, -R45 ;  /* 0x8000002d3a367221 */ /* 0x004fc60000000000 */
[----:B------:R-:W4:Y:S01]  /*5230*/  LDG.E.CONSTANT R45, desc[UR16][R30.64+0x4] ;  /* 0x000004101e2d7981 */ /* 0x000f22000c1e9900 */
[----:B------:R-:W-:-:S03]  /*5240*/  FFMA R57, R54, 1.6000000238418579102, R51 ;  /* 0x3fcccccd36397823 */ /* 0x000fc60000000033 */
[----:B------:R-:W5:Y:S04]  /*5250*/  LDG.E.CONSTANT R51, desc[UR16][R30.64] ;  /* 0x000000101e337981 */ /* 0x000f68000c1e9900 */
[----:B------:R-:W2:Y:S04]  /*5260*/  LDG.E.CONSTANT R54, desc[UR16][R30.64+-0xc] ;  /* 0xfffff4101e367981 */ /* 0x000ea8000c1e9900 */
[----:B------:R-:W2:Y:S01]  /*5270*/  LDG.E.CONSTANT R58, desc[UR16][R30.64+0xc] ;  /* 0x00000c101e3a7981 */ /* 0x000ea2000c1e9900 */
[----:B---3--:R-:W-:-:S03]  /*5280*/  FADD R60, R60, -R59 ;  /* 0x8000003b3c3c7221 */ /* 0x008fc60000000000 */
[----:B------:R-:W3:Y:S01]  /*5290*/  LDG.E.CONSTANT R59, desc[UR16][R30.64+-0x10] ;  /* 0xfffff0101e3b7981 */ /* 0x000ee2000c1e9900 */
[----:B----4-:R-:W-:Y:S02]  /*52a0*/  FADD R61, R45, -R32 ;  /* 0x800000202d3d7221 */ /* 0x010fe40000000000 */
[----:B------:R-:W0:Y:S01]  /*52b0*/  LDC.64 R32, c[0x0][0x3e8] ;  /* 0x0000fa00ff207b82 */ /* 0x000e220000000a00 */
[----:B------:R-:W-:Y:S01]  /*52c0*/  FFMA R45, R60, 1.7999999523162841797, R57 ;  /* 0x3fe666663c2d7823 */ /* 0x000fe20000000039 */
[----:B-----5:R-:W-:Y:S01]  /*52d0*/  FADD R51, R51, -R56 ;  /* 0x8000003833337221 */ /* 0x020fe20000000000 */
[----:B0-----:R-:W-:-:S05]  /*52e0*/  IMAD.WIDE R56, R39, 0x4, R32 ;  /* 0x0000000427387825 */ /* 0x001fca00078e0220 */
[----:B------:R-:W4:Y:S04]  /*52f0*/  LDG.E.CONSTANT R32, desc[UR16][R56.64] ;  /* 0x0000001038207981 */ /* 0x000f28000c1e9900 */
[----:B------:R-:W4:Y:S04]  /*5300*/  LDG.E.CONSTANT R33, desc[UR16][R56.64+-0x4] ;  /* 0xfffffc1038217981 */ /* 0x000f28000c1e9900 */
[----:B------:R-:W5:Y:S04]  /*5310*/  LDG.E.CONSTANT R30, desc[UR16][R56.64+0x4] ;  /* 0x00000410381e7981 */ /* 0x000f68000c1e9900 */
[----:B------:R-:W5:Y:S01]  /*5320*/  LDG.E.CONSTANT R31, desc[UR16][R56.64+-0x8] ;  /* 0xfffff810381f7981 */ /* 0x000f62000c1e9900 */
[----:B------:R-:W-:Y:S01]  /*5330*/  FMUL R60, R61, 1.3999999761581420898 ;  /* 0x3fb333333d3c7820 */ /* 0x000fe20000400000 */
[----:B--2---:R-:W-:Y:S01]  /*5340*/  FADD R54, R49, -R54 ;  /* 0x8000003631367221 */ /* 0x004fe20000000000 */
[----:B---3--:R-:W-:Y:S01]  /*5350*/  FADD R58, R58, -R59 ;  /* 0x8000003b3a3a7221 */ /* 0x008fe20000000000 */
[----:B------:R-:W2:Y:S01]  /*5360*/  LDG.E.CONSTANT R61, desc[UR16][R56.64+-0x10] ;  /* 0xfffff010383d7981 */ /* 0x000ea2000c1e9900 */
[----:B------:R-:W-:-:S03]  /*5370*/  FFMA R51, R51, 1.2000000476837158203, R60 ;  /* 0x3f99999a33337823 */ /* 0x000fc6000000003c */
[----:B------:R-:W3:Y:S01]  /*5380*/  LDG.E.CONSTANT R60, desc[UR16][R56.64+-0xc] ;  /* 0xfffff410383c7981 */ /* 0x000ee2000c1e9900 */
[----:B------:R-:W-:-:S03]  /*5390*/  FFMA R49, R54, 1.6000000238418579102, R51 ;  /* 0x3fcccccd36317823 */ /* 0x000fc60000000033 */
[----:B------:R-:W3:Y:S04]  /*53a0*/  LDG.E.CONSTANT R51, desc[UR16][R56.64+0x8] ;  /* 0x0000081038337981 */ /* 0x000ee8000c1e9900 */
[----:B------:R0:W2:Y:S01]  /*53b0*/  LDG.E.CONSTANT R54, desc[UR16][R56.64+0xc] ;  /* 0x00000c1038367981 */ /* 0x0000a2000c1e9900 */
[----:B------:R-:W-:Y:S01]  /*53c0*/  FFMA R58, R58, 1.7999999523162841797, R49 ;  /* 0x3fe666663a3a7823 */ /* 0x000fe20000000031 */
[----:B----4-:R-:W-:Y:S01]  /*53d0*/  FADD R59, R32, -R33 ;  /* 0x80000021203b7221 */ /* 0x010fe20000000000 */
[----:B-----5:R-:W-:Y:S02]  /*53e0*/  FADD R32, R30, -R31 ;  /* 0x8000001f1e207221 */ /* 0x020fe40000000000 */
[----:B------:R-:W1:Y:S02]  /*53f0*/  LDC.64 R30, c[0x0][0x3f0] ;  /* 0x0000fc00ff1e7b82 */ /* 0x000e640000000a00 */
[----:B0-----:R-:W-:-:S04]  /*5400*/  FMUL R56, R32, 1.3999999761581420898 ;  /* 0x3fb3333320387820 */ /* 0x001fc80000400000 */
[----:B------:R-:W-:Y:S01]  /*5410*/  FFMA R59, R59, 1.2000000476837158203, R56 ;  /* 0x3f99999a3b3b7823 */ /* 0x000fe20000000038 */
[----:B---3--:R-:W-:-:S04]  /*5420*/  FADD R60, R51, -R60 ;  /* 0x8000003c333c7221 */ /* 0x008fc80000000000 */
[----:B------:R-:W-:Y:S01]  /*5430*/  FFMA R49, R60, 1.6000000238418579102, R59 ;  /* 0x3fcccccd3c317823 */ /* 0x000fe2000000003b */
[----:B-1----:R-:W-:-:S05]  /*5440*/  IMAD.WIDE R32, R39, 0x4, R30 ;  /* 0x0000000427207825 */ /* 0x002fca00078e021e */
[----:B------:R-:W3:Y:S04]  /*5450*/  LDG.E.CONSTANT R30, desc[UR16][R32.64+0x4] ;  /* 0x00000410201e7981 */ /* 0x000ee8000c1e9900 */
[----:B------:R-:W3:Y:S04]  /*5460*/  LDG.E.CONSTANT R31, desc[UR16][R32.64+-0x8] ;  /* 0xfffff810201f7981 */ /* 0x000ee8000c1e9900 */
[----:B------:R-:W4:Y:S04]  /*5470*/  LDG.E.CONSTANT R60, desc[UR16][R32.64] ;  /* 0x00000010203c7981 */ /* 0x000f28000c1e9900 */
[----:B------:R-:W4:Y:S04]  /*5480*/  LDG.E.CONSTANT R51, desc[UR16][R32.64+-0x4] ;  /* 0xfffffc1020337981 */ /* 0x000f28000c1e9900 */
[----:B------:R-:W5:Y:S04]  /*5490*/  LDG.E.CONSTANT R57, desc[UR16][R32.64+0x8] ;  /* 0x0000081020397981 */ /* 0x000f68000c1e9900 */
[----:B------:R-:W5:Y:S01]  /*54a0*/  LDG.E.CONSTANT R56, desc[UR16][R32.64+-0xc] ;  /* 0xfffff41020387981 */ /* 0x000f62000c1e9900 */
[----:B---3--:R-:W-:-:S04]  /*54b0*/  FADD R30, R30, -R31 ;  /* 0x8000001f1e1e7221 */ /* 0x008fc80000000000 */
[----:B------:R-:W-:Y:S01]  /*54c0*/  FMUL R30, R30, 1.3999999761581420898 ;  /* 0x3fb333331e1e7820 */ /* 0x000fe20000400000 */
[----:B----4-:R-:W-:Y:S02]  /*54d0*/  FADD R59, R60, -R51 ;  /* 0x800000333c3b7221 */ /* 0x010fe40000000000 */
[----:B------:R-:W3:Y:S02]  /*54e0*/  LDG.E.CONSTANT R51, desc[UR16][R32.64+0xc] ;  /* 0x00000c1020337981 */ /* 0x000ee4000c1e9900 */
[----:B------:R-:W-:Y:S02]  /*54f0*/  FFMA R59, R59, 1.2000000476837158203, R30 ;  /* 0x3f99999a3b3b7823 */ /* 0x000fe4000000001e */
[----:B------:R-:W0:Y:S01]  /*5500*/  LDC.64 R30, c[0x0][0x380] ;  /* 0x0000e000ff1e7b82 */ /* 0x000e220000000a00 */
[----:B------:R1:W3:Y:S01]  /*5510*/  LDG.E.CONSTANT R60, desc[UR16][R32.64+-0x10] ;  /* 0xfffff010203c7981 */ /* 0x0002e2000c1e9900 */
[----:B-----5:R-:W-:Y:S01]  /*5520*/  FADD R57, R57, -R56 ;  /* 0x8000003839397221 */ /* 0x020fe20000000000 */
[----:B0-----:R-:W-:-:S05]  /*5530*/  IMAD.WIDE R30, R41, 0x4, R30 ;  /* 0x00000004291e7825 */ /* 0x001fca00078e021e */
[----:B------:R-:W4:Y:S01]  /*5540*/  LDG.E R56, desc[UR16][R30.64] ;  /* 0x000000101e387981 */ /* 0x000f22000c1e1900 */
[----:B--2---:R-:W-:Y:S01]  /*5550*/  FADD R54, R54, -R61 ;  /* 0x8000003d36367221 */ /* 0x004fe20000000000 */
[----:B------:R-:W-:-:S03]  /*5560*/  FMUL R50, R50, UR11 ;  /* 0x0000000b32327c20 */ /* 0x000fc60008400000 */
[----:B------:R-:W-:Y:S01]  /*5570*/  FFMA R54, R54, 1.7999999523162841797, R49 ;  /* 0x3fe6666636367823 */ /* 0x000fe20000000031 */
[----:B------:R-:W-:Y:S01]  /*5580*/  FMUL R49, R17, UR8 ;  /* 0x0000000811317c20 */ /* 0x000fe20008400000 */
[----:B------:R-:W-:Y:S01]  /*5590*/  FFMA R59, R57, 1.6000000238418579102, R59 ;  /* 0x3fcccccd393b7823 */ /* 0x000fe2000000003b */
[----:B------:R-:W-:Y:S01]  /*55a0*/  FMUL R18, R18, UR8 ;  /* 0x0000000812127c20 */ /* 0x000fe20008400000 */
[----:B------:R-:W-:Y:S01]  /*55b0*/  FMUL R55, R55, UR10 ;  /* 0x0000000a37377c20 */ /* 0x000fe20008400000 */
[----:B-1----:R-:W-:Y:S01]  /*55c0*/  FMUL R32, R50, R49 ;  /* 0x0000003132207220 */ /* 0x002fe20000400000 */
[----:B------:R-:W-:Y:S01]  /*55d0*/  FMUL R17, R16, UR8 ;  /* 0x0000000810117c20 */ /* 0x000fe20008400000 */
[----:B------:R-:W-:Y:S01]  /*55e0*/  FMUL R57, R54, UR9 ;  /* 0x0000000936397c20 */ /* 0x000fe20008400000 */
[----:B------:R-:W-:Y:S01]  /*55f0*/  FMUL R58, R58, UR9 ;  /* 0x000000093a3a7c20 */ /* 0x000fe20008400000 */
[----:B------:R-:W-:Y:S02]  /*5600*/  FMUL R15, R15, UR8 ;  /* 0x000000080f0f7c20 */ /* 0x000fe40008400000 */
[----:B------:R-:W-:Y:S01]  /*5610*/  FFMA R44, R44, UR11, R57 ;  /* 0x0000000b2c2c7c23 */ /* 0x000fe20008000039 */
[----:B------:R-:W-:Y:S01]  /*5620*/  FFMA R45, R45, UR10, R58 ;  /* 0x0000000a2d2d7c23 */ /* 0x000fe2000800003a */
[----:B------:R-:W-:Y:S01]  /*5630*/  FMUL R14, R14, UR8 ;  /* 0x000000080e0e7c20 */ /* 0x000fe20008400000 */
[----:B---3--:R-:W-:Y:S01]  /*5640*/  FADD R60, R51, -R60 ;  /* 0x8000003c333c7221 */ /* 0x008fe20000000000 */
[----:B------:R-:W-:-:S02]  /*5650*/  FFMA R51, R55, R18, R32 ;  /* 0x0000001237337223 */ /* 0x000fc40000000020 */
[----:B------:R-:W0:Y:S01]  /*5660*/  LDC.64 R32, c[0x0][0x388] ;  /* 0x0000e200ff207b82 */ /* 0x000e220000000a00 */
[----:B------:R-:W-:-:S04]  /*5670*/  FFMA R59, R60, 1.7999999523162841797, R59 ;  /* 0x3fe666663c3b7823 */ /* 0x000fc8000000003b */
[----:B------:R-:W-:-:S04]  /*5680*/  FMUL R16, R59, UR9 ;  /* 0x000000093b107c20 */ /* 0x000fc80008400000 */
        /* <DEDUP_REMOVED lines=8> */
[----:B----4-:R-:W-:-:S05]  /*5710*/  FADD R57, R57, R56 ;  /* 0x0000003839397221 */ /* 0x010fca0000000000 */
[----:B------:R0:W-:Y:S04]  /*5720*/  STG.E desc[UR16][R30.64], R57 ;  /* 0x000000391e007986 */ /* 0x0001e8000c101910 */
[----:B------:R-:W0:Y:S01]  /*5730*/  LDG.E R46, desc[UR16][R32.64] ;  /* 0x00000010202e7981 */ /* 0x000e22000c1e1900 */
        /* <DEDUP_REMOVED lines=13> */
[----:B0-----:R-:W-:Y:S01]  /*5810*/  FADD R31, R9, R46 ;  /* 0x0000002e091f7221 */ /* 0x001fe20000000000 */
[----:B------:R-:W-:Y:S01]  /*5820*/  FMUL R30, R50, R51 ;  /* 0x00000033321e7220 */ /* 0x000fe20000400000 */
[----:B------:R-:W0:Y:S03]  /*5830*/  LDC.64 R8, c[0x0][0x398] ;  /* 0x0000e600ff087b82 */ /* 0x000e260000000a00 */
[----:B------:R1:W-:Y:S04]  /*5840*/  STG.E desc[UR16][R32.64], R31 ;  /* 0x0000001f20007986 */ /* 0x0003e8000c101910 */
[----:B------:R-:W1:Y:S01]  /*5850*/  LDG.E R46, desc[UR16][R12.64] ;  /* 0x000000100c2e7981 */ /* 0x000e62000c1e1900 */
        /* <DEDUP_REMOVED lines=14> */
[----:B------:R-:W1:Y:S01]  /*5940*/  LDG.E R32, desc[UR16][R8.64] ;  /* 0x0000001008207981 */ /* 0x000e62000c1e1900 */
        /* <DEDUP_REMOVED lines=9> */
[----:B------:R-:W-:Y:S01]  /*59e0*/  FMUL R10, R50, R10 ;  /* 0x0000000a320a7220 */ /* 0x000fe20000400000 */
[----:B-1----:R-:W-:Y:S02]  /*59f0*/  FADD R13, R3, R32 ;  /* 0x00000020030d7221 */ /* 0x002fe40000000000 */
        /* <DEDUP_REMOVED lines=48> */
.L_x_436:
[----:B------:R-:W-:Y:S05]  /*5d00*/  BSYNC.RECONVERGENT B0 ;  /* 0x0000000000007941 */ /* 0x000fea0003800200 */
.L_x_435:
[----:B------:R-:W0:Y:S01]  /*5d10*/  LDCU UR4, c[0x0][0x370] ;  /* 0x00006e00ff0477ac */ /* 0x000e220008000800 */
[----:B------:R-:W0:Y:S01]  /*5d20*/  LDC R3, c[0x0][0x360] ;  /* 0x0000d800ff037b82 */ /* 0x000e220000000800 */
[----:B------:R-:W1:Y:S01]  /*5d30*/  LDCU UR5, c[0x0][0x4b4] ;  /* 0x00009680ff0577ac */ /* 0x000e620008000800 */
[----:B0-----:R-:W-:-:S05]  /*5d40*/  IMAD R42, R3, UR4, R42 ;  /* 0x00000004032a7c24 */ /* 0x001fca000f8e022a */
[----:B-1----:R-:W-:-:S13]  /*5d50*/  ISETP.GE.AND P0, PT, R42, UR5, PT ;  /* 0x000000052a007c0c */ /* 0x002fda000bf06270 */
[----:B------:R-:W-:Y:S05]  /*5d60*/  @!P0 BRA `(.L_x_610) ;  /* 0xffffffa000f08947 */ /* 0x000fea000383ffff */
[----:B------:R-:W-:Y:S05]  /*5d70*/  EXIT ;  /* 0x000000000000794d */ /* 0x000fea0003800000 */
        .weak           $__internal_3_$__cuda_sm20_rcp_rn_f32_slowpath
        .type           $__internal_3_$__cuda_sm20_rcp_rn_f32_slowpath,@function
        .size           $__internal_3_$__cuda_sm20_rcp_rn_f32_slowpath,(.L_x_703 - $__internal_3_$__cuda_sm20_rcp_rn_f32_slowpath)
$__internal_3_$__cuda_sm20_rcp_rn_f32_slowpath:
        /* <DEDUP_REMOVED lines=15> */
.L_x_612:
        /* <DEDUP_REMOVED lines=33> */
.L_x_614:
[----:B------:R0:W1:Y:S02]  /*6080*/  MUFU.RCP R47, R0 ;  /* 0x00000000002f7308 */ /* 0x0000640000001000 */
.L_x_613:
[----:B------:R-:W-:Y:S05]  /*6090*/  BSYNC.RECONVERGENT B1 ;  /* 0x0000000000017941 */ /* 0x000fea0003800200 */
.L_x_611:
[----:B------:R-:W-:-:S04]  /*60a0*/  MOV R45, 0x0 ;  /* 0x00000000002d7802 */ /* 0x000fc80000000f00 */
[----:B01----:R-:W-:Y:S05]  /*60b0*/  RET.REL.NODEC R44 `(_Z33compute_component_scell_TR_cuda_kPfS_S_S_S_S_PKfS1_S1_S1_S1_S1_S1_S1_S1_S1_S1_S1_S1_S1_S1_S1_S1_S1_S1_S1_S1_S1_S1_S1_S1_S1_S1_S1_S1_S1_ffffiiiiiiiiiii) ;  /* 0xffffff9c2cd07950 */ /* 0x003fea0003c3ffff */
.L_x_615:
        /* <DEDUP_REMOVED lines=12> */
.L_x_703:


//--------------------- .text._Z33compute_component_vcell_BL_cuda_kPfPKfS1_S1_S1_ffffiiiiiiiiiii --------------------------
	.section	.text._Z33compute_component_vcell_BL_cuda_kPfPKfS1_S1_S1_ffffiiiiiiiiiii,"ax",@progbits
	.align	128
        .global         _Z33compute_component_vcell_BL_cuda_kPfPKfS1_S1_S1_ffffiiiiiiiiiii
        .type           _Z33compute_component_vcell_BL_cuda_kPfPKfS1_S1_S1_ffffiiiiiiiiiii,@function
        .size           _Z33compute_component_vcell_BL_cuda_kPfPKfS1_S1_S1_ffffiiiiiiiiiii,(.L_x_704 - _Z33compute_component_vcell_BL_cuda_kPfPKfS1_S1_S1_ffffiiiiiiiiiii)
        .other          _Z33compute_component_vcell_BL_cuda_kPfPKfS1_S1_S1_ffffiiiiiiiiiii,@"STO_CUDA_ENTRY STV_DEFAULT"
_Z33compute_component_vcell_BL_cuda_kPfPKfS1_S1_S1_ffffiiiiiiiiiii:
.text._Z33compute_component_vcell_BL_cuda_kPfPKfS1_S1_S1_ffffiiiiiiiiiii:
[----:B------:R-:W-:Y:S01]  /*0000*/  LDC R1, c[0x0][0x37c] ;  /* 0x0000df00ff017b82 */ /* 0x000fe20000000800 */
[----:B------:R-:W0:Y:S01]  /*0010*/  S2R R0, SR_TID.X ;  /* 0x0000000000007919 */ /* 0x000e220000002100 */
[----:B------:R-:W1:Y:S06]  /*0020*/  LDCU UR11, c[0x0][0x360] ;  /* 0x00006c00ff0b77ac */ /* 0x000e6c0008000800 */
[----:B------:R-:W0:Y:S01]  /*0030*/  S2UR UR4, SR_CTAID.X ;  /* 0x00000000000479c3 */ /* 0x000e220000002500 */
[----:B------:R-:W2:Y:S07]  /*0040*/  LDCU.64 UR6, c[0x0][0x3b8] ;  /* 0x00007700ff0677ac */ /* 0x000eae0008000a00 */
[----:B------:R-:W0:Y:S02]  /*0050*/  LDC R3, c[0x0][0x360] ;  /* 0x0000d800ff037b82 */ /* 0x000e240000000800 */
[----:B0-----:R-:W-:-:S05]  /*0060*/  IMAD R0, R3, UR4, R0 ;  /* 0x0000000403007c24 */ /* 0x001fca000f8e0200 */
[----:B--2---:R-:W-:-:S04]  /*0070*/  IADD3 R2, PT, PT, R0, UR6, RZ ;  /* 0x0000000600027c10 */ /* 0x004fc8000fffe0ff */
[----:B------:R-:W-:-:S13]  /*0080*/  ISETP.GE.AND P0, PT, R2, UR7, PT ;  /* 0x0000000702007c0c */ /* 0x000fda000bf06270 */
[----:B-1----:R-:W-:Y:S05]  /*0090*/  @P0 EXIT ;  /* 0x000000000000094d */ /* 0x002fea0003800000 */
[----:B------:R-:W0:Y:S01]  /*00a0*/  S2R R0, SR_TID.Y ;  /* 0x0000000000007919 */ /* 0x000e220000002200 */
[----:B------:R-:W1:Y:S01]  /*00b0*/  LDCU.64 UR6, c[0x0][0x3c8] ;  /* 0x00007900ff0677ac */ /* 0x000e620008000a00 */
[----:B------:R-:W0:Y:S01]  /*00c0*/  S2UR UR4, SR_CTAID.Y ;  /* 0x00000000000479c3 */ /* 0x000e220000002600 */
[----:B------:R-:W2:Y:S01]  /*00d0*/  LDCU UR8, c[0x0][0x364] ;  /* 0x00006c80ff0877ac */ /* 0x000ea20008000800 */
[----:B------:R-:W3:Y:S06]  /*00e0*/  LDCU UR5, c[0x0][0x3c0] ;  /* 0x00007800ff0577ac */ /* 0x000eec0008000800 */
[----:B------:R-:W0:Y:S01]  /*00f0*/  LDC R3, c[0x0][0x364] ;  /* 0x0000d900ff037b82 */ /* 0x000e220000000800 */
[----:B-1----:R-:W-:-:S06]  /*0100*/  UISETP.GE.AND UP0, UPT, UR6, UR7, UPT ;  /* 0x000000070600728c */ /* 0x002fcc000bf06270 */
[----:B------:R-:W-:Y:S01]  /*0110*/  PLOP3.LUT P0, PT, PT, PT, UP0, 0x80, 0x8 ;  /* 0x000000000008781c */ /* 0x000fe20003f0f008 */
[----:B0-----:R-:W-:-:S05]  /*0120*/  IMAD R0, R3, UR4, R0 ;  /* 0x0000000403007c24 */ /* 0x001fca000f8e0200 */
[----:B---3--:R-:W-:-:S07]  /*0130*/  IADD3 R0, PT, PT, R0, UR5, RZ ;  /* 0x0000000500007c10 */ /* 0x008fce000fffe0ff */
[----:B--2---:R-:W-:Y:S05]  /*0140*/  @P0 EXIT ;  /* 0x000000000000094d */ /* 0x004fea0003800000 */
[----:B------:R-:W0:Y:S01]  /*0150*/  LDCU UR4, c[0x0][0x3d8] ;  /* 0x00007b00ff0477ac */ /* 0x000e220008000800 */
[----:B------:R-:W-:Y:S01]  /*0160*/  BSSY.RECONVERGENT B3, `(.L_x_616) ;  /* 0x00000bb000037945 */ /* 0x000fe20003800200 */
[----:B------:R-:W1:Y:S01]  /*0170*/  LDCU UR5, c[0x0][0x3e0] ;  /* 0x00007c00ff0577ac */ /* 0x000e620008000800 */
[----:B------:R-:W1:Y:S01]  /*0180*/  LDCU UR10, c[0x0][0x3d4] ;  /* 0x00007a80ff0a77ac */ /* 0x000e620008000800 */
[----:B------:R-:W2:Y:S01]  /*0190*/  LDCU UR7, c[0x0][0x370] ;  /* 0x00006e00ff0777ac */ /* 0x000ea20008000800 */
[----:B------:R-:W3:Y:S01]  /*01a0*/  LDCU UR9, c[0x0][0x374] ;  /* 0x00006e80ff0977ac */ /* 0x000ee20008000800 */
[----:B0-----:R-:W-:Y:S01]  /*01b0*/  UIADD3 UR4, UPT, UPT, UR6, UR4, URZ ;  /* 0x0000000406047290 */ /* 0x001fe2000fffe0ff */
[----:B------:R-:W0:Y:S01]  /*01c0*/  LDCU.64 UR12, c[0x0][0x358] ;  /* 0x00006b00ff0c77ac */ /* 0x000e220008000a00 */
[----:B-1----:R-:W-:Y:S01]  /*01d0*/  UIMAD UR6, UR6, UR5, UR10 ;  /* 0x00000005060672a4 */ /* 0x002fe2000f8e020a */
[----:B------:R-:W1:Y:S01]  /*01e0*/  LDCU UR19, c[0x0][0x3e0] ;  /* 0x00007c00ff1377ac */ /* 0x000e620008000800 */
[----:B------:R-:W4:Y:S01]  /*01f0*/  LDCU.64 UR14, c[0x0][0x3b0] ;  /* 0x00007600ff0e77ac */ /* 0x000f220008000a00 */
[----:B------:R-:W0:Y:S01]  /*0200*/  LDCU.64 UR16, c[0x0][0x3a8] ;  /* 0x00007500ff1077ac */ /* 0x000e220008000a00 */
[----:B--2---:R-:W-:-:S02]  /*0210*/  UIMAD UR7, UR11, UR7, URZ ;  /* 0x000000070b0772a4 */ /* 0x004fc4000f8e02ff */
[----:B------:R-:W-:Y:S02]  /*0220*/  UIMAD UR5, UR4, UR5, UR5 ;  /* 0x00000005040572a4 */ /* 0x000fe4000f8e0205 */
[----:B---3--:R-:W-:-:S12]  /*0230*/  UIMAD UR8, UR8, UR9, URZ ;  /* 0x00000009080872a4 */ /* 0x008fd8000f8e02ff */
.L_x_623:
[----:B------:R-:W2:Y:S01]  /*0240*/  LDCU UR9, c[0x0][0x3c4] ;  /* 0x00007880ff0977ac */ /* 0x000ea20008000800 */
[----:B------:R-:W-:Y:S01]  /*0250*/  BSSY.RECONVERGENT B2, `(.L_x_617) ;  /* 0x00000a7000027945 */ /* 0x000fe20003800200 */
[----:B--2---:R-:W-:-:S13]  /*0260*/  ISETP.GE.AND P0, PT, R0, UR9, PT ;  /* 0x0000000900007c0c */ /* 0x004fda000bf06270 */
[----:B------:R-:W-:Y:S05]  /*0270*/  @P0 BRA `(.L_x_618) ;  /* 0x0000000800900947 */ /* 0x000fea0003800000 */
[----:B------:R-:W2:Y:S01]  /*0280*/  LDCU UR9, c[0x0][0x3d0] ;  /* 0x00007a00ff0977ac */ /* 0x000ea20008000800 */
[----:B------:R-:W-:Y:S02]  /*0290*/  MOV R3, R0 ;  /* 0x0000000000037202 */ /* 0x000fe40000000f00 */
[----:B--2---:R-:W-:-:S07]  /*02a0*/  IADD3 R4, PT, PT, R2, UR9, RZ ;  /* 0x0000000902047c10 */ /* 0x004fce000fffe0ff */
.L_x_622:
[----:B------:R-:W2:Y:S01]  /*02b0*/  LDCU.64 UR10, c[0x0][0x3c8] ;  /* 0x00007900ff0a77ac */ /* 0x000ea20008000a00 */
[----:B------:R-:W3:Y:S01]  /*02c0*/  LDC R6, c[0x0][0x3c8] ;  /* 0x0000f200ff067b82 */ /* 0x000ee20000000800 */
[C---:B------:R-:W-:Y:S01]  /*02d0*/  IADD3 R5, PT, PT, R3.reuse, UR6, RZ ;  /* 0x0000000603057c10 */ /* 0x040fe2000fffe0ff */
[----:B------:R-:W5:Y:S01]  /*02e0*/  LDCU UR18, c[0x0][0x3e0] ;  /* 0x00007c00ff1277ac */ /* 0x000f620008000800 */
[----:B------:R-:W-:Y:S02]  /*02f0*/  IADD3 R23, PT, PT, R3, UR5, RZ ;  /* 0x0000000503177c10 */ /* 0x000fe4000fffe0ff */
[C---:B------:R-:W-:Y:S01]  /*0300*/  IADD3 R7, PT, PT, R5.reuse, -0x4, RZ ;  /* 0xfffffffc05077810 */ /* 0x040fe20007ffe0ff */
[----:B0-----:R-:W0:Y:S01]  /*0310*/  LDCU UR9, c[0x0][0x3dc] ;  /* 0x00007b80ff0977ac */ /* 0x001e220008000800 */
[C---:B------:R-:W-:Y:S02]  /*0320*/  IADD3 R9, PT, PT, R5.reuse, -0x3, RZ ;  /* 0xfffffffd05097810 */ /* 0x040fe40007ffe0ff */
[C---:B------:R-:W-:Y:S01]  /*0330*/  IADD3 R29, PT, PT, R5.reuse, -0x2, RZ ;  /* 0xfffffffe051d7810 */ /* 0x040fe20007ffe0ff */
[----:B------:R-:W-:Y:S01]  /*0340*/  UIADD3 UR20, UPT, UPT, UR4, -0x1, URZ ;  /* 0xffffffff04147890 */ /* 0x000fe2000fffe0ff */
[----:B------:R-:W-:Y:S01]  /*0350*/  IADD3 R31, PT, PT, R5, -0x1, RZ ;  /* 0xffffffff051f7810 */ /* 0x000fe20007ffe0ff */
[----:B------:R-:W-:-:S02]  /*0360*/  UIADD3 UR21, UPT, UPT, UR4, -0x2, URZ ;  /* 0xfffffffe04157890 */ /* 0x000fc4000fffe0ff */
[----:B------:R-:W-:Y:S02]  /*0370*/  UIADD3 UR22, UPT, UPT, UR4, -0x3, URZ ;  /* 0xfffffffd04167890 */ /* 0x000fe4000fffe0ff */
[----:B--2---:R-:W-:Y:S01]  /*0380*/  UIADD3 UR10, UPT, UPT, UR10, -UR11, URZ ;  /* 0x8000000b0a0a7290 */ /* 0x004fe2000fffe0ff */
[----:B------:R-:W2:Y:S01]  /*0390*/  LDCU UR11, c[0x0][0x3c4] ;  /* 0x00007880ff0b77ac */ /* 0x000ea20008000800 */
[----:B-----5:R-:W-:Y:S01]  /*03a0*/  MOV R8, UR18 ;  /* 0x0000001200087c02 */ /* 0x020fe20008000f00 */
[----:B------:R-:W-:Y:S01]  /*03b0*/  UIADD3 UR23, UPT, UPT, UR4, -0x4, URZ ;  /* 0xfffffffc04177890 */ /* 0x000fe2000fffe0ff */
[--C-:B---3--:R-:W-:Y:S01]  /*03c0*/  IMAD R33, R6, UR18, R3.reuse ;  /* 0x0000001206217c24 */ /* 0x108fe2000f8e0203 */
[----:B------:R-:W-:Y:S02]  /*03d0*/  UIADD3 UR24, UPT, UPT, UR4, 0x2, URZ ;  /* 0x0000000204187890 */ /* 0x000fe4000fffe0ff */
[C-C-:B------:R-:W-:Y:S01]  /*03e0*/  IMAD R11, R8.reuse, UR20, R3.reuse ;  /* 0x00000014080b7c24 */ /* 0x140fe2000f8e0203 */
[----:B------:R-:W-:Y:S01]  /*03f0*/  UIADD3 UR25, UPT, UPT, UR4, 0x3, URZ ;  /* 0x0000000304197890 */ /* 0x000fe2000fffe0ff */
[C-C-:B------:R-:W-:Y:S01]  /*0400*/  IMAD R15, R8.reuse, UR21, R3.reuse ;  /* 0x00000015080f7c24 */ /* 0x140fe2000f8e0203 */
[----:B------:R-:W-:Y:S01]  /*0410*/  MOV R28, UR10 ;  /* 0x0000000a001c7c02 */ /* 0x000fe20008000f00 */
[----:B------:R-:W-:-:S02]  /*0420*/  IMAD R17, R8, UR22, R3 ;  /* 0x0000001608117c24 */ /* 0x000fc4000f8e0203 */
[C-C-:B------:R-:W-:Y:S02]  /*0430*/  IMAD R19, R8.reuse, UR23, R3.reuse ;  /* 0x0000001708137c24 */ /* 0x140fe4000f8e0203 */
[C-C-:B------:R-:W-:Y:S02]  /*0440*/  IMAD R21, R8.reuse, UR24, R3.reuse ;  /* 0x0000001808157c24 */ /* 0x140fe4000f8e0203 */
[C-C-:B------:R-:W-:Y:S02]  /*0450*/  IMAD R25, R8.reuse, UR25, R3.reuse ;  /* 0x0000001908197c24 */ /* 0x140fe4000f8e0203 */
[----:B------:R-:W-:Y:S01]  /*0460*/  IMAD R27, R8, UR4, R3 ;  /* 0x00000004081b7c24 */ /* 0x000fe2000f8e0203 */
[----:B------:R-:W-:Y:S01]  /*0470*/  IADD3 R3, PT, PT, R3, UR8, RZ ;  /* 0x0000000803037c10 */ /* 0x000fe2000fffe0ff */
[--C-:B0-----:R-:W-:Y:S02]  /*0480*/  IMAD R13, R5, UR9, R2.reuse ;  /* 0x00000009050d7c24 */ /* 0x101fe4000f8e0202 */
[--C-:B------:R-:W-:Y:S01]  /*0490*/  IMAD R5, R7, UR9, R2.reuse ;  /* 0x0000000907057c24 */ /* 0x100fe2000f8e0202 */
[----:B--2---:R-:W-:Y:S01]  /*04a0*/  ISETP.GE.AND P2, PT, R3, UR11, PT ;  /* 0x0000000b03007c0c */ /* 0x004fe2000bf46270 */
[----:B------:R-:W-:-:S02]  /*04b0*/  IMAD R7, R9, UR9, R2 ;  /* 0x0000000909077c24 */ /* 0x000fc4000f8e0202 */
[--C-:B------:R-:W-:Y:S02]  /*04c0*/  IMAD R14, R15, UR9, R2.reuse ;  /* 0x000000090f0e7c24 */ /* 0x100fe4000f8e0202 */
[--C-:B------:R-:W-:Y:S02]  /*04d0*/  IMAD R24, R25, UR9, R2.reuse ;  /* 0x0000000919187c24 */ /* 0x100fe4000f8e0202 */
[--C-:B------:R-:W-:Y:S02]  /*04e0*/  IMAD R23, R23, UR9, R2.reuse ;  /* 0x0000000917177c24 */ /* 0x100fe4000f8e0202 */
[--C-:B------:R-:W-:Y:S02]  /*04f0*/  IMAD R8, R29, UR9, R2.reuse ;  /* 0x000000091d087c24 */ /* 0x100fe4000f8e0202 */
[----:B------:R-:W-:Y:S02]  /*0500*/  IMAD R9, R31, UR9, R2 ;  /* 0x000000091f097c24 */ /* 0x000fe4000f8e0202 */
[----:B------:R-:W-:-:S02]  /*0510*/  IMAD R10, R33, UR9, R4 ;  /* 0x00000009210a7c24 */ /* 0x000fc4000f8e0204 */
[--C-:B------:R-:W-:Y:S02]  /*0520*/  IMAD R12, R33, UR9, R2.reuse ;  /* 0x00000009210c7c24 */ /* 0x100fe4000f8e0202 */
[--C-:B------:R-:W-:Y:S02]  /*0530*/  IMAD R26, R11, UR9, R2.reuse ;  /* 0x000000090b1a7c24 */ /* 0x100fe4000f8e0202 */
[--C-:B------:R-:W-:Y:S02]  /*0540*/  IMAD R15, R17, UR9, R2.reuse ;  /* 0x00000009110f7c24 */ /* 0x100fe4000f8e0202 */
[--C-:B------:R-:W-:Y:S02]  /*0550*/  IMAD R22, R19, UR9, R2.reuse ;  /* 0x0000000913167c24 */ /* 0x100fe4000f8e0202 */
[--C-:B------:R-:W-:Y:S02]  /*0560*/  IMAD R6, R21, UR9, R2.reuse ;  /* 0x0000000915067c24 */ /* 0x100fe4000f8e0202 */
[----:B------:R-:W-:-:S07]  /*0570*/  IMAD R25, R27, UR9, R2 ;  /* 0x000000091b197c24 */ /* 0x000fce000f8e0202 */
.L_x_621:
[----:B0-----:R-:W0:Y:S02]  /*0580*/  LDC.64 R16, c[0x0][0x3a0] ;  /* 0x0000e800ff107b82 */ /* 0x001e240000000a00 */
[----:B0-----:R-:W-:-:S05]  /*0590*/  IMAD.WIDE R16, R12, 0x4, R16 ;  /* 0x000000040c107825 */ /* 0x001fca00078e0210 */
[----:B------:R-:W2:Y:S04]  /*05a0*/  LDG.E.CONSTANT R11, desc[UR12][R16.64] ;  /* 0x0000000c100b7981 */ /* 0x000ea8000c1e9900 */
[----:B------:R-:W2:Y:S01]  /*05b0*/  LDG.E.CONSTANT R18, desc[UR12][R16.64+0x4] ;  /* 0x0000040c10127981 */ /* 0x000ea2000c1e9900 */
[----:B------:R-:W-:Y:S01]  /*05c0*/  UMOV UR9, 0x40000000 ;  /* 0x4000000000097882 */ /* 0x000fe20000000000 */
[----:B------:R-:W-:Y:S01]  /*05d0*/  BSSY.RECONVERGENT B1, `(.L_x_619) ;  /* 0x000000d000017945 */ /* 0x000fe20003800200 */
[----:B------:R-:W-:Y:S01]  /*05e0*/  MOV R19, UR9 ;  /* 0x0000000900137c02 */ /* 0x000fe20008000f00 */
[----:B--2---:R-:W-:-:S04]  /*05f0*/  FADD R20, R11, R18 ;  /* 0x000000120b147221 */ /* 0x004fc80000000000 */
[----:B------:R-:W0:Y:S08]  /*0600*/  MUFU.RCP R30, R20 ;  /* 0x00000014001e7308 */ /* 0x000e300000001000 */
[----:B------:R-:W2:Y:S01]  /*0610*/  FCHK P0, R19, R20 ;  /* 0x0000001413007302 */ /* 0x000ea20000000000 */
[----:B0-----:R-:W-:-:S04]  /*0620*/  FFMA R11, -R20, R30, 1 ;  /* 0x3f800000140b7423 */ /* 0x001fc8000000011e */
[----:B------:R-:W-:-:S04]  /*0630*/  FFMA R30, R30, R11, R30 ;  /* 0x0000000b1e1e7223 */ /* 0x000fc8000000001e */
[----:B------:R-:W-:-:S04]  /*0640*/  FFMA R11, R30, 2, RZ ;  /* 0x400000001e0b7823 */ /* 0x000fc800000000ff */
[----:B------:R-:W-:-:S04]  /*0650*/  FFMA R18, -R20, R11, 2 ;  /* 0x4000000014127423 */ /* 0x000fc8000000010b */
[----:B------:R-:W-:Y:S01]  /*0660*/  FFMA R30, R30, R18, R11 ;  /* 0x000000121e1e7223 */ /* 0x000fe2000000000b */
[----:B--2---:R-:W-:Y:S06]  /*0670*/  @!P0 BRA `(.L_x_620) ;  /* 0x0000000000088947 */ /* 0x004fec0003800000 */
[----:B------:R-:W-:-:S07]  /*0680*/  MOV R16, 0x6a0 ;  /* 0x000006a000107802 */ /* 0x000fce0000000f00 */
[----:B-1--4-:R-:W-:Y:S05]  /*0690*/  CALL.REL.NOINC `($__internal_4_$__cuda_sm3x_div_rn_noftz_f32_slowpath) ;  /* 0x0000000400a47944 */ /* 0x012fea0003c00000 */
.L_x_620:
[----:B-1--4-:R-:W-:Y:S05]  /*06a0*/  BSYNC.RECONVERGENT B1 ;  /* 0x0000000000017941 */ /* 0x012fea0003800200 */
.L_x_619:
[----:B------:R-:W0:Y:S08]  /*06b0*/  LDC.64 R18, c[0x0][0x398] ;  /* 0x0000e600ff127b82 */ /* 0x000e300000000a00 */
[----:B------:R-:W1:Y:S01]  /*06c0*/  LDC R27, c[0x0][0x3dc] ;  /* 0x0000f700ff1b7b82 */ /* 0x000e620000000800 */
[----:B0-----:R-:W-:-:S04]  /*06d0*/  IMAD.WIDE R20, R23, 0x4, R18 ;  /* 0x0000000417147825 */ /* 0x001fc800078e0212 */
[--C-:B------:R-:W-:Y:S02]  /*06e0*/  IMAD.WIDE R32, R14, 0x4, R18.reuse ;  /* 0x000000040e207825 */ /* 0x100fe400078e0212 */
[----:B------:R-:W2:Y:S02]  /*06f0*/  LDG.E.CONSTANT R20, desc[UR12][R20.64] ;  /* 0x0000000c14147981 */ /* 0x000ea4000c1e9900 */
[----:B------:R-:W-:-:S04]  /*0700*/  IMAD.WIDE R36, R26, 0x4, R18 ;  /* 0x000000041a247825 */ /* 0x000fc800078e0212 */
[--C-:B------:R-:W-:Y:S02]  /*0710*/  IMAD.WIDE R16, R25, 0x4, R18.reuse ;  /* 0x0000000419107825 */ /* 0x100fe400078e0212 */
[----:B------:R-:W3:Y:S04]  /*0720*/  LDG.E.CONSTANT R36, desc[UR12][R36.64] ;  /* 0x0000000c24247981 */ /* 0x000ee8000c1e9900 */
[----:B------:R0:W2:Y:S04]  /*0730*/  LDG.E.CONSTANT R21, desc[UR12][R32.64] ;  /* 0x0000000c20157981 */ /* 0x0000a8000c1e9900 */
[----:B------:R4:W3:Y:S01]  /*0740*/  LDG.E.CONSTANT R31, desc[UR12][R16.64] ;  /* 0x0000000c101f7981 */ /* 0x0008e2000c1e9900 */
[----:B------:R-:W-:-:S04]  /*0750*/  IMAD.WIDE R34, R15, 0x4, R18 ;  /* 0x000000040f227825 */ /* 0x000fc800078e0212 */
[--C-:B0-----:R-:W-:Y:S02]  /*0760*/  IMAD.WIDE R32, R24, 0x4, R18.reuse ;  /* 0x0000000418207825 */ /* 0x101fe400078e0212 */
[----:B------:R-:W5:Y:S02]  /*0770*/  LDG.E.CONSTANT R34, desc[UR12][R34.64] ;  /* 0x0000000c22227981 */ /* 0x000f64000c1e9900 */
[--C-:B----4-:R-:W-:Y:S02]  /*0780*/  IMAD.WIDE R16, R6, 0x4, R18.reuse ;  /* 0x0000000406107825 */ /* 0x110fe400078e0212 */
[----:B------:R-:W4:Y:S02]  /*0790*/  LDG.E.CONSTANT R32, desc[UR12][R32.64] ;  /* 0x0000000c20207981 */ /* 0x000f24000c1e9900 */
[----:B------:R-:W-:Y:S02]  /*07a0*/  IMAD.WIDE R18, R22, 0x4, R18 ;  /* 0x0000000416127825 */ /* 0x000fe400078e0212 */
[----:B------:R0:W5:Y:S04]  /*07b0*/  LDG.E.CONSTANT R29, desc[UR12][R16.64] ;  /* 0x0000000c101d7981 */ /* 0x000168000c1e9900 */
[----:B------:R1:W4:Y:S01]  /*07c0*/  LDG.E.CONSTANT R11, desc[UR12][R18.64] ;  /* 0x0000000c120b7981 */ /* 0x000322000c1e9900 */
[----:B0-----:R-:W0:Y:S01]  /*07d0*/  LDC.64 R16, c[0x0][0x390] ;  /* 0x0000e400ff107b82 */ /* 0x001e220000000a00 */
[----:B--2---:R-:W-:Y:S01]  /*07e0*/  FADD R20, R20, -R21 ;  /* 0x8000001514147221 */ /* 0x004fe20000000000 */
[----:B---3--:R-:W-:-:S03]  /*07f0*/  FADD R31, R31, -R36 ;  /* 0x800000241f1f7221 */ /* 0x008fc60000000000 */
[----:B------:R-:W-:-:S04]  /*0800*/  FMUL R20, R20, 1.3999999761581420898 ;  /* 0x3fb3333314147820 */ /* 0x000fc80000400000 */
[----:B------:R-:W-:Y:S01]  /*0810*/  FFMA R33, R31, 1.2000000476837158203, R20 ;  /* 0x3f99999a1f217823 */ /* 0x000fe20000000014 */
[----:B0-----:R-:W-:-:S04]  /*0820*/  IMAD.WIDE R20, R13, 0x4, R16 ;  /* 0x000000040d147825 */ /* 0x001fc800078e0210 */
[----:B------:R-:W-:-:S04]  /*0830*/  IMAD.WIDE R36, R8, 0x4, R16 ;  /* 0x0000000408247825 */ /* 0x000fc800078e0210 */
[----:B-1----:R-:W-:Y:S01]  /*0840*/  IMAD.WIDE R18, R27, 0x4, R20 ;  /* 0x000000041b127825 */ /* 0x002fe200078e0214 */
[----:B------:R-:W2:Y:S04]  /*0850*/  LDG.E.CONSTANT R31, desc[UR12][R36.64] ;  /* 0x0000000c241f7981 */ /* 0x000ea8000c1e9900 */
[----:B------:R0:W2:Y:S01]  /*0860*/  LDG.E.CONSTANT R36, desc[UR12][R18.64] ;  /* 0x0000000c12247981 */ /* 0x0000a2000c1e9900 */
[----:B-----5:R-:W-:Y:S01]  /*0870*/  FADD R34, R29, -R34 ;  /* 0x800000221d227221 */ /* 0x020fe20000000000 */
[----:B----4-:R-:W-:Y:S02]  /*0880*/  FADD R32, R32, -R11 ;  /* 0x8000000b20207221 */ /* 0x010fe40000000000 */
[----:B------:R1:W3:Y:S01]  /*0890*/  LDG.E.CONSTANT R11, desc[UR12][R20.64] ;  /* 0x0000000c140b7981 */ /* 0x0002e2000c1e9900 */
[----:B------:R-:W-:Y:S01]  /*08a0*/  FFMA R29, R34, 1.6000000238418579102, R33 ;  /* 0x3fcccccd221d7823 */ /* 0x000fe20000000021 */
[----:B------:R-:W-:-:S04]  /*08b0*/  IMAD.WIDE R34, R9, 0x4, R16 ;  /* 0x0000000409227825 */ /* 0x000fc800078e0210 */
[----:B0-----:R-:W-:Y:S02]  /*08c0*/  IMAD.WIDE R18, R27, 0x4, R18 ;  /* 0x000000041b127825 */ /* 0x001fe400078e0212 */
[----:B------:R-:W3:Y:S02]  /*08d0*/  LDG.E.CONSTANT R34, desc[UR12][R34.64] ;  /* 0x0000000c22227981 */ /* 0x000ee4000c1e9900 */
[--C-:B-1----:R-:W-:Y:S02]  /*08e0*/  IMAD.WIDE R20, R7, 0x4, R16.reuse ;  /* 0x0000000407147825 */ /* 0x102fe400078e0210 */
[----:B------:R0:W4:Y:S04]  /*08f0*/  LDG.E.CONSTANT R33, desc[UR12][R18.64] ;  /* 0x0000000c12217981 */ /* 0x000128000c1e9900 */
[----:B------:R-:W4:Y:S01]  /*0900*/  LDG.E.CONSTANT R20, desc[UR12][R20.64] ;  /* 0x0000000c14147981 */ /* 0x000f22000c1e9900 */
[----:B------:R-:W-:-:S04]  /*0910*/  IMAD.WIDE R16, R5, 0x4, R16 ;  /* 0x0000000405107825 */ /* 0x000fc800078e0210 */
[----:B0-----:R-:W-:Y:S02]  /*0920*/  IMAD.WIDE R18, R27, 0x4, R18 ;  /* 0x000000041b127825 */ /* 0x001fe400078e0212 */
[----:B------:R-:W5:Y:S04]  /*0930*/  LDG.E.CONSTANT R16, desc[UR12][R16.64] ;  /* 0x0000000c10107981 */ /* 0x000f68000c1e9900 */
[----:B------:R-:W5:Y:S01]  /*0940*/  LDG.E.CONSTANT R35, desc[UR12][R18.64] ;  /* 0x0000000c12237981 */ /* 0x000f62000c1e9900 */
[----:B--2---:R-:W-:Y:S02]  /*0950*/  FADD R31, R36, -R31 ;  /* 0x8000001f241f7221 */ /* 0x004fe40000000000 */
[----:B------:R-:W0:Y:S01]  /*0960*/  LDC.64 R36, c[0x0][0x388] ;  /* 0x0000e200ff247b82 */ /* 0x000e220000000a00 */
[----:B---3--:R-:W-:Y:S01]  /*0970*/  FADD R11, R11, -R34 ;  /* 0x800000220b0b7221 */ /* 0x008fe20000000000 */
[----:B------:R-:W-:Y:S01]  /*0980*/  FMUL R34, R31, 1.3999999761581420898 ;  /* 0x3fb333331f227820 */ /* 0x000fe20000400000 */
[----:B----4-:R-:W-:Y:S01]  /*0990*/  FADD R20, R33, -R20 ;  /* 0x8000001421147221 */ /* 0x010fe20000000000 */
[----:B0-----:R-:W-:-:S05]  /*09a0*/  IMAD.WIDE R36, R10, 0x4, R36 ;  /* 0x000000040a247825 */ /* 0x001fca00078e0224 */
[----:B------:R-:W2:Y:S04]  /*09b0*/  LDG.E.CONSTANT R17, desc[UR12][R36.64+0x4] ;  /* 0x0000040c24117981 */ /* 0x000ea8000c1e9900 */
[----:B------:R-:W2:Y:S01]  /*09c0*/  LDG.E.CONSTANT R33, desc[UR12][R36.64+-0x8] ;  /* 0xfffff80c24217981 */ /* 0x000ea2000c1e9900 */
[----:B------:R-:W-:-:S03]  /*09d0*/  FFMA R11, R11, 1.2000000476837158203, R34 ;  /* 0x3f99999a0b0b7823 */ /* 0x000fc60000000022 */
[----:B------:R-:W3:Y:S04]  /*09e0*/  LDG.E.CONSTANT R21, desc[UR12][R36.64] ;  /* 0x0000000c24157981 */ /* 0x000ee8000c1e9900 */
[----:B------:R-:W3:Y:S01]  /*09f0*/  LDG.E.CONSTANT R34, desc[UR12][R36.64+-0x4] ;  /* 0xfffffc0c24227981 */ /* 0x000ee2000c1e9900 */
[----:B------:R-:W-:Y:S01]  /*0a00*/  FFMA R11, R20, 1.6000000238418579102, R11 ;  /* 0x3fcccccd140b7823 */ /* 0x000fe2000000000b */
[----:B-----5:R-:W-:Y:S02]  /*0a10*/  FADD R20, R35, -R16 ;  /* 0x8000001023147221 */ /* 0x020fe40000000000 */
[----:B------:R-:W4:Y:S04]  /*0a20*/  LDG.E.CONSTANT R19, desc[UR12][R36.64+0x8] ;  /* 0x0000080c24137981 */ /* 0x000f28000c1e9900 */
[----:B------:R-:W5:Y:S01]  /*0a30*/  LDG.E.CONSTANT R31, desc[UR12][R36.64+-0x10] ;  /* 0xfffff00c241f7981 */ /* 0x000f62000c1e9900 */
[----:B--2---:R-:W-:-:S02]  /*0a40*/  FADD R33, R17, -R33 ;  /* 0x8000002111217221 */ /* 0x004fc40000000000 */
[----:B------:R-:W0:Y:S01]  /*0a50*/  LDC.64 R16, c[0x0][0x380] ;  /* 0x0000e000ff107b82 */ /* 0x000e220000000a00 */
[----:B---3--:R-:W-:Y:S02]  /*0a60*/  FADD R18, R21, -R34 ;  /* 0x8000002215127221 */ /* 0x008fe40000000000 */
[----:B------:R-:W4:Y:S04]  /*0a70*/  LDG.E.CONSTANT R34, desc[UR12][R36.64+-0xc] ;  /* 0xfffff40c24227981 */ /* 0x000f28000c1e9900 */
[----:B------:R-:W5:Y:S01]  /*0a80*/  LDG.E.CONSTANT R21, desc[UR12][R36.64+0xc] ;  /* 0x00000c0c24157981 */ /* 0x000f62000c1e9900 */
[----:B------:R-:W-:-:S04]  /*0a90*/  FMUL R33, R33, 1.3999999761581420898 ;  /* 0x3fb3333321217820 */ /* 0x000fc80000400000 */
[----:B------:R-:W-:Y:S01]  /*0aa0*/  FFMA R18, R18, 1.2000000476837158203, R33 ;  /* 0x3f99999a12127823 */ /* 0x000fe20000000021 */
[----:B0-----:R-:W-:-:S05]  /*0ab0*/  IMAD.WIDE R16, R12, 0x4, R16 ;  /* 0x000000040c107825 */ /* 0x001fca00078e0210 */
[----:B------:R-:W2:Y:S01]  /*0ac0*/  LDG.E R33, desc[UR12][R16.64] ;  /* 0x0000000c10217981 */ /* 0x000ea2000c1e1900 */
[----:B------:R-:W-:Y:S01]  /*0ad0*/  FFMA R29, R32, 1.7999999523162841797, R29 ;  /* 0x3fe66666201d7823 */ /* 0x000fe2000000001d */
[----:B------:R-:W-:Y:S01]  /*0ae0*/  FFMA R11, R20, 1.7999999523162841797, R11 ;  /* 0x3fe66666140b7823 */ /* 0x000fe2000000000b */
        /* <DEDUP_REMOVED lines=17> */
[----:B----4-:R-:W-:-:S04]  /*0c00*/  FADD R19, R19, -R34 ;  /* 0x8000002213137221 */ /* 0x010fc80000000000 */
[----:B------:R-:W-:Y:S01]  /*0c10*/  FFMA R19, R19, 1.6000000238418579102, R18 ;  /* 0x3fcccccd13137823 */ /* 0x000fe20000000012 */
[----:B-----5:R-:W-:Y:S01]  /*0c20*/  FADD R20, R21, -R31 ;  /* 0x8000001f15147221 */ /* 0x020fe20000000000 */
[----:B------:R-:W-:-:S03]  /*0c30*/  FMUL R18, R29, UR15 ;  /* 0x0000000f1d127c20 */ /* 0x000fc60008400000 */
[----:B------:R-:W-:Y:S01]  /*0c40*/  FFMA R19, R20, 1.7999999523162841797, R19 ;  /* 0x3fe6666614137823 */ /* 0x000fe20000000013 */
[----:B------:R-:W-:-:S04]  /*0c50*/  FFMA R18, R11, UR14, R18 ;  /* 0x0000000e0b127c23 */ /* 0x000fc80008000012 */
[----:B------:R-:W-:-:S04]  /*0c60*/  FFMA R18, R19, UR17, R18 ;  /* 0x0000001113127c23 */ /* 0x000fc80008000012 */
[----:B------:R-:W-:-:S04]  /*0c70*/  FMUL R18, R18, UR16 ;  /* 0x0000001012127c20 */ /* 0x000fc80008400000 */
[----:B--2---:R-:W-:-:S05]  /*0c80*/  FFMA R33, R18, R30, R33 ;  /* 0x0000001e12217223 */ /* 0x004fca0000000021 */
[----:B------:R0:W-:Y:S01]  /*0c90*/  STG.E desc[UR12][R16.64], R33 ;  /* 0x0000002110007986 */ /* 0x0001e2000c10190c */
[----:B------:R-:W-:Y:S05]  /*0ca0*/  @P0 BRA `(.L_x_621) ;  /* 0xfffffff800340947 */ /* 0x000fea000383ffff */
[----:B------:R-:W-:Y:S05]  /*0cb0*/  @!P2 BRA `(.L_x_622) ;  /* 0xfffffff4007ca947 */ /* 0x000fea000383ffff */
.L_x_618:
[----:B01--4-:R-:W-:Y:S05]  /*0cc0*/  BSYNC.RECONVERGENT B2 ;  /* 0x0000000000027941 */ /* 0x013fea0003800200 */
.L_x_617:
[----:B------:R-:W0:Y:S01]  /*0cd0*/  LDCU UR9, c[0x0][0x3bc] ;  /* 0x00007780ff0977ac */ /* 0x000e220008000800 */
[----:B------:R-:W-:-:S04]  /*0ce0*/  IADD3 R2, PT, PT, R2, UR7, RZ ;  /* 0x0000000702027c10 */ /* 0x000fc8000fffe0ff */
[----:B0-----:R-:W-:-:S13]  /*0cf0*/  ISETP.GE.AND P0, PT, R2, UR9, PT ;  /* 0x0000000902007c0c */ /* 0x001fda000bf06270 */
[----:B------:R-:W-:Y:S05]  /*0d00*/  @!P0 BRA `(.L_x_623) ;  /* 0xfffffff4004c8947 */ /* 0x000fea000383ffff */
[----:B------:R-:W-:Y:S05]  /*0d10*/  BSYNC.RECONVERGENT B3 ;  /* 0x0000000000037941 */ /* 0x000fea0003800200 */
.L_x_616:
[----:B------:R-:W-:Y:S05]  /*0d20*/  EXIT ;  /* 0x000000000000794d */ /* 0x000fea0003800000 */
        .weak           $__internal_4_$__cuda_sm3x_div_rn_noftz_f32_slowpath
        .type           $__internal_4_$__cuda_sm3x_div_rn_noftz_f32_slowpath,@function
        .size           $__internal_4_$__cuda_sm3x_div_rn_noftz_f32_slowpath,(.L_x_704 - $__internal_4_$__cuda_sm3x_div_rn_noftz_f32_slowpath)
$__internal_4_$__cuda_sm3x_div_rn_noftz_f32_slowpath:
[----:B------:R-:W-:Y:S01]  /*0d30*/  SHF.R.U32.HI R18, RZ, 0x17, R20 ;  /* 0x00000017ff127819 */ /* 0x000fe20000011614 */
[----:B------:R-:W-:Y:S04]  /*0d40*/  BSSY.RECONVERGENT B0, `(.L_x_624) ;  /* 0x000005c000007945 */ /* 0x000fe80003800200 */
[----:B------:R-:W-:Y:S01]  /*0d50*/  BSSY.RELIABLE B4, `(.L_x_625) ;  /* 0x000001a000047945 */ /* 0x000fe20003800100 */
[----:B------:R-:W-:-:S04]  /*0d60*/  LOP3.LUT R18, R18, 0xff, RZ, 0xc0, !PT ;  /* 0x000000ff12127812 */ /* 0x000fc800078ec0ff */
[----:B------:R-:W-:-:S04]  /*0d70*/  IADD3 R21, PT, PT, R18, -0x1, RZ ;  /* 0xffffffff12157810 */ /* 0x000fc80007ffe0ff */
[----:B------:R-:W-:-:S13]  /*0d80*/  ISETP.GT.U32.AND P0, PT, R21, 0xfd, PT ;  /* 0x000000fd1500780c */ /* 0x000fda0003f04070 */
[----:B------:R-:W-:Y:S01]  /*0d90*/  @!P0 MOV R19, RZ ;  /* 0x000000ff00138202 */ /* 0x000fe20000000f00 */
[----:B------:R-:W-:Y:S06]  /*0da0*/  @!P0 BRA `(.L_x_626) ;  /* 0x0000000000508947 */ /* 0x000fec0003800000 */
[----:B------:R-:W-:Y:S02]  /*0db0*/  FSETP.GTU.FTZ.AND P0, PT, |R20|, +INF , PT ;  /* 0x7f8000001400780b */ /* 0x000fe40003f1c200 */
[----:B------:R-:W-:-:S11]  /*0dc0*/  MOV R11, R20 ;  /* 0x00000014000b7202 */ /* 0x000fd60000000f00 */
[----:B------:R-:W-:Y:S05]  /*0dd0*/  @P0 BREAK.RELIABLE B4 ;  /* 0x0000000000040942 */ /* 0x000fea0003800100 */
[----:B------:R-:W-:Y:S05]  /*0de0*/  @P0 BRA `(.L_x_627) ;  /* 0x0000000400400947 */ /* 0x000fea0003800000 */
[----:B------:R-:W-:-:S05]  /*0df0*/  HFMA2 R17, -RZ, RZ, 2, 0 ;  /* 0x40000000ff117431 */ /* 0x000fca00000001ff */
[----:B------:R-:W-:-:S13]  /*0e00*/  LOP3.LUT P0, RZ, R20, 0x7fffffff, R17, 0xc8, !PT ;  /* 0x7fffffff14ff7812 */ /* 0x000fda000780c811 */
[----:B------:R-:W-:Y:S05]  /*0e10*/  @!P0 BREAK.RELIABLE B4 ;  /* 0x0000000000048942 */ /* 0x000fea0003800100 */
[----:B------:R-:W-:Y:S05]  /*0e20*/  @!P0 BRA `(.L_x_628) ;  /* 0x0000000400288947 */ /* 0x000fea0003800000 */
[----:B------:R-:W-:Y:S02]  /*0e30*/  FSETP.NEU.FTZ.AND P0, PT, |R11|, +INF , PT ;  /* 0x7f8000000b00780b */ /* 0x000fe40003f1d200 */
[----:B------:R-:W-:-:S04]  /*0e40*/  LOP3.LUT P1, RZ, R17, 0x7fffffff, RZ, 0xc0, !PT ;  /* 0x7fffffff11ff7812 */ /* 0x000fc8000782c0ff */
[----:B------:R-:W-:-:S13]  /*0e50*/  PLOP3.LUT P0, PT, P0, P1, PT, 0x2f, 0xf2 ;  /* 0x0000000000f2781c */ /* 0x000fda0000702577 */
[----:B------:R-:W-:Y:S05]  /*0e60*/  @P0 BREAK.RELIABLE B4 ;  /* 0x0000000000040942 */ /* 0x000fea0003800100 */
[----:B------:R-:W-:Y:S05]  /*0e70*/  @P0 BRA `(.L_x_629) ;  /* 0x00000004000c0947 */ /* 0x000fea0003800000 */
[----:B------:R-:W-:-:S13]  /*0e80*/  LOP3.LUT P0, RZ, R20, 0x7fffffff, RZ, 0xc0, !PT ;  /* 0x7fffffff14ff7812 */ /* 0x000fda000780c0ff */
[----:B------:R-:W-:Y:S05]  /*0e90*/  @!P0 BREAK.RELIABLE B4 ;  /* 0x0000000000048942 */ /* 0x000fea0003800100 */
[----:B------:R-:W-:Y:S05]  /*0ea0*/  @!P0 BRA `(.L_x_630) ;  /* 0x0000000000f48947 */ /* 0x000fea0003800000 */
[----:B------:R-:W-:Y:S02]  /*0eb0*/  ISETP.GE.AND P0, PT, R21, RZ, PT ;  /* 0x000000ff1500720c */ /* 0x000fe40003f06270 */
[----:B------:R-:W-:-:S11]  /*0ec0*/  MOV R19, RZ ;  /* 0x000000ff00137202 */ /* 0x000fd60000000f00 */
[----:B------:R-:W-:Y:S01]  /*0ed0*/  @!P0 FFMA R20, R11, 1.84467440737095516160e+19, RZ ;  /* 0x5f8000000b148823 */ /* 0x000fe200000000ff */
[----:B------:R-:W-:-:S07]  /*0ee0*/  @!P0 IADD3 R19, PT, PT, R19, 0x40, RZ ;  /* 0x0000004013138810 */ /* 0x000fce0007ffe0ff */
.L_x_626:
[----:B------:R-:W-:Y:S05]  /*0ef0*/  BSYNC.RELIABLE B4 ;  /* 0x0000000000047941 */ /* 0x000fea0003800100 */
.L_x_625:
[----:B------:R-:W-:Y:S01]  /*0f00*/  LEA R11, R18, 0xc0800000, 0x17 ;  /* 0xc0800000120b7811 */ /* 0x000fe200078eb8ff */
[----:B------:R-:W-:Y:S01]  /*0f10*/  UMOV UR9, 0x40000000 ;  /* 0x4000000000097882 */ /* 0x000fe20000000000 */
[----:B------:R-:W-:Y:S01]  /*0f20*/  IADD3 R18, PT, PT, R19, 0x80, -R18 ;  /* 0x0000008013127810 */ /* 0x000fe20007ffe812 */
[----:B------:R-:W-:Y:S01]  /*0f30*/  UIADD3 UR9, UPT, UPT, UR9, -0x800000, URZ ;  /* 0xff80000009097890 */ /* 0x000fe2000fffe0ff */
[----:B------:R-:W-:Y:S01]  /*0f40*/  IADD3 R20, PT, PT, -R11, R20, RZ ;  /* 0x000000140b147210 */ /* 0x000fe20007ffe1ff */
[----:B------:R-:W-:Y:S03]  /*0f50*/  BSSY.RECONVERGENT B4, `(.L_x_631) ;  /* 0x0000031000047945 */ /* 0x000fe60003800200 */
[----:B------:R-:W0:Y:S01]  /*0f60*/  MUFU.RCP R11, R20 ;  /* 0x00000014000b7308 */ /* 0x000e220000001000 */
[----:B------:R-:W-:-:S04]  /*0f70*/  FADD.FTZ R30, -R20, -RZ ;  /* 0x800000ff141e7221 */ /* 0x000fc80000010100 */
[----:B0-----:R-:W-:-:S04]  /*0f80*/  FFMA R32, R11, R30, 1 ;  /* 0x3f8000000b207423 */ /* 0x001fc8000000001e */
[----:B------:R-:W-:-:S04]  /*0f90*/  FFMA R11, R11, R32, R11 ;  /* 0x000000200b0b7223 */ /* 0x000fc8000000000b */
[----:B------:R-:W-:-:S04]  /*0fa0*/  FFMA R17, R11, UR9, RZ ;  /* 0x000000090b117c23 */ /* 0x000fc800080000ff */
[----:B------:R-:W-:-:S04]  /*0fb0*/  FFMA R32, R30, R17, UR9 ;  /* 0x000000091e207e23 */ /* 0x000fc80008000011 */
[----:B------:R-:W-:-:S04]  /*0fc0*/  FFMA R32, R11, R32, R17 ;  /* 0x000000200b207223 */ /* 0x000fc80000000011 */
[----:B------:R-:W-:-:S04]  /*0fd0*/  FFMA R21, R30, R32, UR9 ;  /* 0x000000091e157e23 */ /* 0x000fc80008000020 */
[----:B------:R-:W-:-:S05]  /*0fe0*/  FFMA R17, R11, R21, R32 ;  /* 0x000000150b117223 */ /* 0x000fca0000000020 */
[----:B------:R-:W-:-:S04]  /*0ff0*/  SHF.R.U32.HI R20, RZ, 0x17, R17 ;  /* 0x00000017ff147819 */ /* 0x000fc80000011611 */
[----:B------:R-:W-:-:S04]  /*1000*/  LOP3.LUT R20, R20, 0xff, RZ, 0xc0, !PT ;  /* 0x000000ff14147812 */ /* 0x000fc800078ec0ff */
[----:B------:R-:W-:-:S04]  /*1010*/  IADD3 R27, PT, PT, R20, R18, RZ ;  /* 0x00000012141b7210 */ /* 0x000fc80007ffe0ff */
[----:B------:R-:W-:-:S04]  /*1020*/  IADD3 R19, PT, PT, R27, -0x1, RZ ;  /* 0xffffffff1b137810 */ /* 0x000fc80007ffe0ff */
[----:B------:R-:W-:-:S13]  /*1030*/  ISETP.GE.U32.AND P0, PT, R19, 0xfe, PT ;  /* 0x000000fe1300780c */ /* 0x000fda0003f06070 */
[----:B------:R-:W-:Y:S05]  /*1040*/  @!P0 BRA `(.L_x_632) ;  /* 0x0000000000808947 */ /* 0x000fea0003800000 */
[----:B------:R-:W-:-:S13]  /*1050*/  ISETP.GT.AND P0, PT, R27, 0xfe, PT ;  /* 0x000000fe1b00780c */ /* 0x000fda0003f04270 */
[----:B------:R-:W-:Y:S05]  /*1060*/  @P0 BRA `(.L_x_633) ;  /* 0x00000000006c0947 */ /* 0x000fea0003800000 */
[----:B------:R-:W-:-:S13]  /*1070*/  ISETP.GE.AND P0, PT, R27, 0x1, PT ;  /* 0x000000011b00780c */ /* 0x000fda0003f06270 */
[----:B------:R-:W-:Y:S05]  /*1080*/  @P0 BRA `(.L_x_634) ;  /* 0x0000000000740947 */ /* 0x000fea0003800000 */
[----:B------:R-:W-:Y:S02]  /*1090*/  ISETP.GE.AND P0, PT, R27, -0x18, PT ;  /* 0xffffffe81b00780c */ /* 0x000fe40003f06270 */
[----:B------:R-:W-:-:S11]  /*10a0*/  LOP3.LUT R17, R17, 0x80000000, RZ, 0xc0, !PT ;  /* 0x8000000011117812 */ /* 0x000fd600078ec0ff */
[----:B------:R-:W-:Y:S05]  /*10b0*/  @!P0 BRA `(.L_x_634) ;  /* 0x0000000000688947 */ /* 0x000fea0003800000 */
[-CC-:B------:R-:W-:Y:S01]  /*10c0*/  FFMA.RZ R18, R11, R21.reuse, R32.reuse ;  /* 0x000000150b127223 */ /* 0x180fe2000000c020 */
[C---:B------:R-:W-:Y:S02]  /*10d0*/  IADD3 R20, PT, PT, R27.reuse, 0x20, RZ ;  /* 0x000000201b147810 */ /* 0x040fe40007ffe0ff */
[----:B------:R-:W-:Y:S02]  /*10e0*/  ISETP.NE.AND P3, PT, R27, RZ, PT ;  /* 0x000000ff1b00720c */ /* 0x000fe40003f65270 */
[----:B------:R-:W-:Y:S01]  /*10f0*/  LOP3.LUT R19, R18, 0x7fffff, RZ, 0xc0, !PT ;  /* 0x007fffff12137812 */ /* 0x000fe200078ec0ff */
[CCC-:B------:R-:W-:Y:S01]  /*1100*/  FFMA.RP R18, R11.reuse, R21.reuse, R32.reuse ;  /* 0x000000150b127223 */ /* 0x1c0fe20000008020 */
[----:B------:R-:W-:Y:S01]  /*1110*/  FFMA.RM R11, R11, R21, R32 ;  /* 0x000000150b0b7223 */ /* 0x000fe20000004020 */
[----:B------:R-:W-:Y:S02]  /*1120*/  ISETP.NE.AND P1, PT, R27, RZ, PT ;  /* 0x000000ff1b00720c */ /* 0x000fe40003f25270 */
[----:B------:R-:W-:-:S02]  /*1130*/  LOP3.LUT R19, R19, 0x800000, RZ, 0xfc, !PT ;  /* 0x0080000013137812 */ /* 0x000fc400078efcff */
[----:B------:R-:W-:Y:S02]  /*1140*/  IADD3 R21, PT, PT, -R27, RZ, RZ ;  /* 0x000000ff1b157210 */ /* 0x000fe40007ffe1ff */
[----:B------:R-:W-:Y:S02]  /*1150*/  SHF.L.U32 R20, R19, R20, RZ ;  /* 0x0000001413147219 */ /* 0x000fe400000006ff */
[----:B------:R-:W-:Y:S02]  /*1160*/  FSETP.NEU.FTZ.AND P0, PT, R18, R11, PT ;  /* 0x0000000b1200720b */ /* 0x000fe40003f1d000 */
[----:B------:R-:W-:Y:S02]  /*1170*/  SEL R18, R21, RZ, P3 ;  /* 0x000000ff15127207 */ /* 0x000fe40001800000 */
[----:B------:R-:W-:Y:S02]  /*1180*/  ISETP.NE.AND P1, PT, R20, RZ, P1 ;  /* 0x000000ff1400720c */ /* 0x000fe40000f25270 */
[----:B------:R-:W-:-:S02]  /*1190*/  SHF.R.U32.HI R18, RZ, R18, R19 ;  /* 0x00000012ff127219 */ /* 0x000fc40000011613 */
[----:B------:R-:W-:Y:S02]  /*11a0*/  PLOP3.LUT P0, PT, P0, P1, PT, 0xf8, 0x8f ;  /* 0x00000000008f781c */ /* 0x000fe40000703f70 */
[----:B------:R-:W-:Y:S02]  /*11b0*/  SHF.R.U32.HI R20, RZ, 0x1, R18 ;  /* 0x00000001ff147819 */ /* 0x000fe40000011612 */
[----:B------:R-:W-:-:S04]  /*11c0*/  SEL R11, RZ, 0x1, !P0 ;  /* 0x00000001ff0b7807 */ /* 0x000fc80004000000 */
[----:B------:R-:W-:-:S04]  /*11d0*/  LOP3.LUT R11, R11, 0x1, R20, 0xf8, !PT ;  /* 0x000000010b0b7812 */ /* 0x000fc800078ef814 */
[----:B------:R-:W-:-:S04]  /*11e0*/  LOP3.LUT R11, R11, R18, RZ, 0xc0, !PT ;  /* 0x000000120b0b7212 */ /* 0x000fc800078ec0ff */
[----:B------:R-:W-:-:S04]  /*11f0*/  IADD3 R20, PT, PT, R20, R11, RZ ;  /* 0x0000000b14147210 */ /* 0x000fc80007ffe0ff */
[----:B------:R-:W-:Y:S01]  /*1200*/  LOP3.LUT R17, R20, R17, RZ, 0xfc, !PT ;  /* 0x0000001114117212 */ /* 0x000fe200078efcff */
[----:B------:R-:W-:Y:S06]  /*1210*/  BRA `(.L_x_634) ;  /* 0x0000000000107947 */ /* 0x000fec0003800000 */
.L_x_633:
[----:B------:R-:W-:-:S04]  /*1220*/  LOP3.LUT R17, R17, 0x80000000, RZ, 0xc0, !PT ;  /* 0x8000000011117812 */ /* 0x000fc800078ec0ff */
[----:B------:R-:W-:Y:S01]  /*1230*/  LOP3.LUT R17, R17, 0x7f800000, RZ, 0xfc, !PT ;  /* 0x7f80000011117812 */ /* 0x000fe200078efcff */
[----:B------:R-:W-:Y:S06]  /*1240*/  BRA `(.L_x_634) ;  /* 0x0000000000047947 */ /* 0x000fec0003800000 */
.L_x_632:
[----:B------:R-:W-:-:S07]  /*1250*/  LEA R17, R18, R17, 0x17 ;  /* 0x0000001112117211 */ /* 0x000fce00078eb8ff */
.L_x_634:
[----:B------:R-:W-:Y:S05]  /*1260*/  BSYNC.RECONVERGENT B4 ;  /* 0x0000000000047941 */ /* 0x000fea0003800200 */
.L_x_631:
[----:B------:R-:W-:Y:S05]  /*1270*/  BRA `(.L_x_635) ;  /* 0x0000000000207947 */ /* 0x000fea0003800000 */
.L_x_630:
[----:B------:R-:W-:-:S04]  /*1280*/  LOP3.LUT R17, R20, 0x80000000, R17, 0x48, !PT ;  /* 0x8000000014117812 */ /* 0x000fc800078e4811 */
[----:B------:R-:W-:Y:S01]  /*1290*/  LOP3.LUT R17, R17, 0x7f800000, RZ, 0xfc, !PT ;  /* 0x7f80000011117812 */ /* 0x000fe200078efcff */
[----:B------:R-:W-:Y:S06]  /*12a0*/  BRA `(.L_x_635) ;  /* 0x0000000000147947 */ /* 0x000fec0003800000 */
.L_x_629:
[----:B------:R-:W-:Y:S01]  /*12b0*/  LOP3.LUT R17, R20, 0x80000000, R17, 0x48, !PT ;  /* 0x8000000014117812 */ /* 0x000fe200078e4811 */
[----:B------:R-:W-:Y:S06]  /*12c0*/  BRA `(.L_x_635) ;  /* 0x00000000000c7947 */ /* 0x000fec0003800000 */
.L_x_628:
[----:B------:R-:W0:Y:S01]  /*12d0*/  MUFU.RSQ R17, -QNAN ;  /* 0xffc0000000117908 */ /* 0x000e220000001400 */
[----:B------:R-:W-:Y:S05]  /*12e0*/  BRA `(.L_x_635) ;  /* 0x0000000000047947 */ /* 0x000fea0003800000 */
.L_x_627:
[----:B------:R-:W-:-:S07]  /*12f0*/  FADD.FTZ R17, R11, 2 ;  /* 0x400000000b117421 */ /* 0x000fce0000010000 */
.L_x_635:
[----:B------:R-:W-:Y:S05]  /*1300*/  BSYNC.RECONVERGENT B0 ;  /* 0x0000000000007941 */ /* 0x000fea0003800200 */
.L_x_624:
[----:B0-----:R-:W-:Y:S01]  /*1310*/  MOV R30, R17 ;  /* 0x00000011001e7202 */ /* 0x001fe20000000f00 */
[----:B------:R-:W-:-:S04]  /*1320*/  HFMA2 R17, -RZ, RZ, 0, 0 ;  /* 0x00000000ff117431 */ /* 0x000fc800000001ff */
[----:B------:R-:W-:Y:S05]  /*1330*/  RET.REL.NODEC R16 `(_Z33compute_component_vcell_BL_cuda_kPfPKfS1_S1_S1_ffffiiiiiiiiiii) ;  /* 0xffffffec10307950 */ /* 0x000fea0003c3ffff */
.L_x_636:
        /* <DEDUP_REMOVED lines=12> */
.L_x_704:


//--------------------- .text._Z33compute_component_vcell_BR_cuda_kPfPKfS1_S1_S1_ffffiiiiiiiiiii --------------------------
	.section	.text._Z33compute_component_vcell_BR_cuda_kPfPKfS1_S1_S1_ffffiiiiiiiiiii,"ax",@progbits
	.align	128
        .global         _Z33compute_component_vcell_BR_cuda_kPfPKfS1_S1_S1_ffffiiiiiiiiiii
        .type           _Z33compute_component_vcell_BR_cuda_kPfPKfS1_S1_S1_ffffiiiiiiiiiii,@function
        .size           _Z33compute_component_vcell_BR_cuda_kPfPKfS1_S1_S1_ffffiiiiiiiiiii,(.L_x_705 - _Z33compute_component_vcell_BR_cuda_kPfPKfS1_S1_S1_ffffiiiiiiiiiii)
        .other          _Z33compute_component_vcell_BR_cuda_kPfPKfS1_S1_S1_ffffiiiiiiiiiii,@"STO_CUDA_ENTRY STV_DEFAULT"
_Z33compute_component_vcell_BR_cuda_kPfPKfS1_S1_S1_ffffiiiiiiiiiii:
.text._Z33compute_component_vcell_BR_cuda_kPfPKfS1_S1_S1_ffffiiiiiiiiiii:
        /* <DEDUP_REMOVED lines=22> */
[----:B------:R-:W0:Y:S01]  /*0160*/  LDCU UR6, c[0x0][0x3d4] ;  /* 0x00007a80ff0677ac */ /* 0x000e220008000800 */
[----:B------:R-:W1:Y:S01]  /*0170*/  LDCU UR4, c[0x0][0x3d8] ;  /* 0x00007b00ff0477ac */ /* 0x000e620008000800 */
[----:B------:R-:W2:Y:S01]  /*0180*/  LDCU UR9, c[0x0][0x374] ;  /* 0x00006e80ff0977ac */ /* 0x000ea20008000800 */
[----:B------:R-:W3:Y:S01]  /*0190*/  LDCU.64 UR12, c[0x0][0x358] ;  /* 0x00006b00ff0c77ac */ /* 0x000ee20008000a00 */
[----:B------:R-:W4:Y:S01]  /*01a0*/  LDCU UR20, c[0x0][0x3e0] ;  /* 0x00007c00ff1477ac */ /* 0x000f220008000800 */
[----:B0-----:R-:W-:Y:S01]  /*01b0*/  UIMAD UR6, UR10, UR7, UR6 ;  /* 0x000000070a0672a4 */ /* 0x001fe2000f8e0206 */
[----:B------:R-:W0:Y:S01]  /*01c0*/  LDCU.64 UR14, c[0x0][0x3b0] ;  /* 0x00007600ff0e77ac */ /* 0x000e220008000a00 */
[----:B------:R-:W0:Y:S01]  /*01d0*/  LDCU.64 UR16, c[0x0][0x3a8] ;  /* 0x00007500ff1077ac */ /* 0x000e220008000a00 */
[----:B------:R-:W-:-:S02]  /*01e0*/  UIADD3 UR5, UPT, UPT, UR10, -UR11, URZ ;  /* 0x8000000b0a057290 */ /* 0x000fc4000fffe0ff */
[----:B-1----:R-:W-:Y:S02]  /*01f0*/  UIADD3 UR4, UPT, UPT, UR10, UR4, URZ ;  /* 0x000000040a047290 */ /* 0x002fe4000fffe0ff */
[----:B------:R-:W-:Y:S02]  /*0200*/  UIMAD UR7, UR10, UR7, UR7 ;  /* 0x000000070a0772a4 */ /* 0x000fe4000f8e0207 */
[----:B--234-:R-:W-:-:S12]  /*0210*/  UIMAD UR8, UR8, UR9, URZ ;  /* 0x00000009080872a4 */ /* 0x01cfd8000f8e02ff */
.L_x_644:
[----:B------:R-:W1:Y:S01]  /*0220*/  LDCU UR9, c[0x0][0x3c4] ;  /* 0x00007880ff0977ac */ /* 0x000e620008000800 */
[----:B------:R-:W-:Y:S01]  /*0230*/  BSSY.RECONVERGENT B2, `(.L_x_638) ;  /* 0x00000b9000027945 */ /* 0x000fe20003800200 */
[----:B-1----:R-:W-:-:S13]  /*0240*/  ISETP.GE.AND P0, PT, R0, UR9, PT ;  /* 0x0000000900007c0c */ /* 0x002fda000bf06270 */
[----:B------:R-:W-:Y:S05]  /*0250*/  @P0 BRA `(.L_x_639) ;  /* 0x0000000800d80947 */ /* 0x000fea0003800000 */
[----:B------:R-:W-:-:S07]  /*0260*/  MOV R3, R0 ;  /* 0x0000000000037202 */ /* 0x000fce0000000f00 */
.L_x_643:
[----:B------:R-:W1:Y:S01]  /*0270*/  LDC R4, c[0x0][0x3c8] ;  /* 0x0000f200ff047b82 */ /* 0x000e620000000800 */
[----:B------:R-:W2:Y:S01]  /*0280*/  LDCU UR9, c[0x0][0x3e0] ;  /* 0x00007c00ff0977ac */ /* 0x000ea20008000800 */
[C---:B------:R-:W-:Y:S02]  /*0290*/  IADD3 R5, PT, PT, R3.reuse, UR6, RZ ;  /* 0x0000000603057c10 */ /* 0x040fe4000fffe0ff */
[----:B------:R-:W-:Y:S01]  /*02a0*/  IADD3 R27, PT, PT, R3, UR7, RZ ;  /* 0x00000007031b7c10 */ /* 0x000fe2000fffe0ff */
[----:B------:R-:W3:Y:S01]  /*02b0*/  LDCU UR18, c[0x0][0x3e0] ;  /* 0x00007c00ff1277ac */ /* 0x000ee20008000800 */
[C---:B------:R-:W-:Y:S02]  /*02c0*/  IADD3 R7, PT, PT, R5.reuse, -0x4, RZ ;  /* 0xfffffffc05077810 */ /* 0x040fe40007ffe0ff */
[C---:B------:R-:W-:Y:S01]  /*02d0*/  IADD3 R9, PT, PT, R5.reuse, -0x3, RZ ;  /* 0xfffffffd05097810 */ /* 0x040fe20007ffe0ff */
[----:B------:R-:W4:Y:S01]  /*02e0*/  LDCU UR10, c[0x0][0x3dc] ;  /* 0x00007b80ff0a77ac */ /* 0x000f220008000800 */
[----:B------:R-:W-:-:S02]  /*02f0*/  IADD3 R11, PT, PT, R5, -0x2, RZ ;  /* 0xfffffffe050b7810 */ /* 0x000fc40007ffe0ff */
[C---:B0-----:R-:W-:Y:S01]  /*0300*/  IADD3 R17, PT, PT, R5.reuse, -0x1, RZ ;  /* 0xffffffff05117810 */ /* 0x041fe20007ffe0ff */
[----:B------:R-:W5:Y:S01]  /*0310*/  LDCU UR11, c[0x0][0x3d0] ;  /* 0x00007a00ff0b77ac */ /* 0x000f620008000800 */
[----:B------:R-:W-:Y:S01]  /*0320*/  MOV R28, UR5 ;  /* 0x00000005001c7c02 */ /* 0x000fe20008000f00 */
[----:B------:R-:W0:Y:S01]  /*0330*/  LDCU UR19, c[0x0][0x3c4] ;  /* 0x00007880ff1377ac */ /* 0x000e220008000800 */
[----:B------:R-:W-:Y:S02]  /*0340*/  UIADD3 UR22, UPT, UPT, UR4, 0x3, URZ ;  /* 0x0000000304167890 */ /* 0x000fe4000fffe0ff */
[----:B------:R-:W-:Y:S01]  /*0350*/  UIADD3 UR21, UPT, UPT, UR4, 0x2, URZ ;  /* 0x0000000204157890 */ /* 0x000fe2000fffe0ff */
[----:B---3--:R-:W-:Y:S01]  /*0360*/  MOV R6, UR18 ;  /* 0x0000001200067c02 */ /* 0x008fe20008000f00 */
[----:B------:R-:W-:Y:S01]  /*0370*/  UIADD3 UR23, UPT, UPT, UR4, -0x4, URZ ;  /* 0xfffffffc04177890 */ /* 0x000fe2000fffe0ff */
[--C-:B-1----:R-:W-:Y:S01]  /*0380*/  IMAD R33, R4, UR18, R3.reuse ;  /* 0x0000001204217c24 */ /* 0x102fe2000f8e0203 */
[----:B------:R-:W-:Y:S01]  /*0390*/  UIADD3 UR24, UPT, UPT, UR4, -0x3, URZ ;  /* 0xfffffffd04187890 */ /* 0x000fe2000fffe0ff */
[--C-:B----4-:R-:W-:Y:S01]  /*03a0*/  IMAD R25, R5, UR10, R2.reuse ;  /* 0x0000000a05197c24 */ /* 0x110fe2000f8e0202 */
[----:B------:R-:W-:Y:S01]  /*03b0*/  UIADD3 UR25, UPT, UPT, UR4, -0x2, URZ ;  /* 0xfffffffe04197890 */ /* 0x000fe2000fffe0ff */
[--C-:B------:R-:W-:Y:S01]  /*03c0*/  IMAD R5, R7, UR10, R2.reuse ;  /* 0x0000000a07057c24 */ /* 0x100fe2000f8e0202 */
[----:B------:R-:W-:Y:S01]  /*03d0*/  UIADD3 UR26, UPT, UPT, UR4, -0x1, URZ ;  /* 0xffffffff041a7890 */ /* 0x000fe2000fffe0ff */
[----:B------:R-:W-:Y:S01]  /*03e0*/  IMAD R7, R9, UR10, R2 ;  /* 0x0000000a09077c24 */ /* 0x000fe2000f8e0202 */
[----:B--2---:R-:W-:Y:S01]  /*03f0*/  UIMAD UR9, UR4, UR9, UR9 ;  /* 0x00000009040972a4 */ /* 0x004fe2000f8e0209 */
[----:B------:R-:W-:-:S02]  /*0400*/  IMAD R15, R6, UR22, R3 ;  /* 0x00000016060f7c24 */ /* 0x000fc4000f8e0203 */
[--C-:B------:R-:W-:Y:S02]  /*0410*/  IMAD R8, R11, UR10, R2.reuse ;  /* 0x0000000a0b087c24 */ /* 0x100fe4000f8e0202 */
[----:B------:R-:W-:Y:S01]  /*0420*/  IMAD R9, R17, UR10, R2 ;  /* 0x0000000a11097c24 */ /* 0x000fe2000f8e0202 */
[----:B------:R-:W-:Y:S01]  /*0430*/  IADD3 R17, PT, PT, R3, UR9, RZ ;  /* 0x0000000903117c10 */ /* 0x000fe2000fffe0ff */
[C-C-:B------:R-:W-:Y:S02]  /*0440*/  IMAD R13, R6.reuse, UR21, R3.reuse ;  /* 0x00000015060d7c24 */ /* 0x140fe4000f8e0203 */
[C-C-:B------:R-:W-:Y:S02]  /*0450*/  IMAD R19, R6.reuse, UR4, R3.reuse ;  /* 0x0000000406137c24 */ /* 0x140fe4000f8e0203 */
[C-C-:B------:R-:W-:Y:S02]  /*0460*/  IMAD R21, R6.reuse, UR23, R3.reuse ;  /* 0x0000001706157c24 */ /* 0x140fe4000f8e0203 */
[----:B------:R-:W-:-:S02]  /*0470*/  IMAD R23, R6, UR24, R3 ;  /* 0x0000001806177c24 */ /* 0x000fc4000f8e0203 */
[C-C-:B------:R-:W-:Y:S02]  /*0480*/  IMAD R29, R6.reuse, UR25, R3.reuse ;  /* 0x00000019061d7c24 */ /* 0x140fe4000f8e0203 */
[----:B------:R-:W-:Y:S01]  /*0490*/  IMAD R31, R6, UR26, R3 ;  /* 0x0000001a061f7c24 */ /* 0x000fe2000f8e0203 */
[----:B------:R-:W-:Y:S01]  /*04a0*/  IADD3 R3, PT, PT, R3, UR8, RZ ;  /* 0x0000000803037c10 */ /* 0x000fe2000fffe0ff */
[--C-:B------:R-:W-:Y:S02]  /*04b0*/  IMAD R11, R33, UR10, R2.reuse ;  /* 0x0000000a210b7c24 */ /* 0x100fe4000f8e0202 */
[--C-:B------:R-:W-:Y:S01]  /*04c0*/  IMAD R12, R15, UR10, R2.reuse ;  /* 0x0000000a0f0c7c24 */ /* 0x100fe2000f8e0202 */
[----:B0-----:R-:W-:Y:S01]  /*04d0*/  ISETP.GE.AND P2, PT, R3, UR19, PT ;  /* 0x0000001303007c0c */ /* 0x001fe2000bf46270 */
[--C-:B------:R-:W-:Y:S01]  /*04e0*/  IMAD R24, R13, UR10, R2.reuse ;  /* 0x0000000a0d187c24 */ /* 0x100fe2000f8e0202 */
[----:B-----5:R-:W-:Y:S01]  /*04f0*/  IADD3 R10, PT, PT, R11, UR11, RZ ;  /* 0x0000000b0b0a7c10 */ /* 0x020fe2000fffe0ff */
[----:B------:R-:W-:-:S02]  /*0500*/  IMAD R15, R23, UR10, R2 ;  /* 0x0000000a170f7c24 */ /* 0x000fc4000f8e0202 */
[--C-:B------:R-:W-:Y:S02]  /*0510*/  IMAD R27, R27, UR10, R2.reuse ;  /* 0x0000000a1b1b7c24 */ /* 0x100fe4000f8e0202 */
[--C-:B------:R-:W-:Y:S02]  /*0520*/  IMAD R13, R19, UR10, R2.reuse ;  /* 0x0000000a130d7c24 */ /* 0x100fe4000f8e0202 */
[--C-:B------:R-:W-:Y:S02]  /*0530*/  IMAD R14, R21, UR10, R2.reuse ;  /* 0x0000000a150e7c24 */ /* 0x100fe4000f8e0202 */
[--C-:B------:R-:W-:Y:S02]  /*0540*/  IMAD R22, R29, UR10, R2.reuse ;  /* 0x0000000a1d167c24 */ /* 0x100fe4000f8e0202 */
[--C-:B------:R-:W-:Y:S02]  /*0550*/  IMAD R23, R31, UR10, R2.reuse ;  /* 0x0000000a1f177c24 */ /* 0x100fe4000f8e0202 */
[----:B------:R-:W-:-:S07]  /*0560*/  IMAD R6, R17, UR10, R2 ;  /* 0x0000000a11067c24 */ /* 0x000fce000f8e0202 */
.L_x_642:
[----:B0-----:R-:W0:Y:S08]  /*0570*/  LDC.64 R18, c[0x0][0x3a0] ;  /* 0x0000e800ff127b82 */ /* 0x001e300000000a00 */
[----:B------:R-:W1:Y:S01]  /*0580*/  LDC R17, c[0x0][0x3dc] ;  /* 0x0000f700ff117b82 */ /* 0x000e620000000800 */
[----:B0-----:R-:W-:-:S04]  /*0590*/  IMAD.WIDE R30, R11, 0x4, R18 ;  /* 0x000000040b1e7825 */ /* 0x001fc800078e0212 */
[----:B------:R-:W-:Y:S01]  /*05a0*/  IMAD.WIDE R18, R27, 0x4, R18 ;  /* 0x000000041b127825 */ /* 0x000fe200078e0212 */
[----:B------:R-:W2:Y:S03]  /*05b0*/  LDG.E.CONSTANT R4, desc[UR12][R30.64] ;  /* 0x0000000c1e047981 */ /* 0x000ea6000c1e9900 */
[C---:B-1----:R-:W-:Y:S01]  /*05c0*/  IMAD.WIDE R20, R17.reuse, 0x4, R30 ;  /* 0x0000000411147825 */ /* 0x042fe200078e021e */
[----:B------:R-:W2:Y:S04]  /*05d0*/  LDG.E.CONSTANT R29, desc[UR12][R30.64+0x4] ;  /* 0x0000040c1e1d7981 */ /* 0x000ea8000c1e9900 */
[----:B------:R-:W3:Y:S01]  /*05e0*/  LDG.E.CONSTANT R33, desc[UR12][R20.64] ;  /* 0x0000000c14217981 */ /* 0x000ee2000c1e9900 */
[----:B------:R-:W-:-:S03]  /*05f0*/  IMAD.WIDE R16, R17, 0x4, R18 ;  /* 0x0000000411107825 */ /* 0x000fc600078e0212 */
[----:B------:R-:W4:Y:S04]  /*0600*/  LDG.E.CONSTANT R35, desc[UR12][R18.64] ;  /* 0x0000000c12237981 */ /* 0x000f28000c1e9900 */
[----:B------:R-:W5:Y:S04]  /*0610*/  LDG.E.CONSTANT R37, desc[UR12][R16.64] ;  /* 0x0000000c10257981 */ /* 0x000f68000c1e9900 */
[----:B------:R-:W5:Y:S04]  /*0620*/  LDG.E.CONSTANT R26, desc[UR12][R20.64+0x4] ;  /* 0x0000040c141a7981 */ /* 0x000f68000c1e9900 */
[----:B------:R0:W5:Y:S04]  /*0630*/  LDG.E.CONSTANT R32, desc[UR12][R18.64+0x4] ;  /* 0x0000040c12207981 */ /* 0x000168000c1e9900 */
[----:B------:R-:W5:Y:S01]  /*0640*/  LDG.E.CONSTANT R34, desc[UR12][R16.64+0x4] ;  /* 0x0000040c10227981 */ /* 0x000f62000c1e9900 */
[----:B------:R-:W-:Y:S01]  /*0650*/  UMOV UR9, 0x41000000 ;  /* 0x4100000000097882 */ /* 0x000fe20000000000 */
[----:B------:R-:W-:Y:S01]  /*0660*/  BSSY.RECONVERGENT B1, `(.L_x_640) ;  /* 0x0000013000017945 */ /* 0x000fe20003800200 */
[----:B0-----:R-:W-:Y:S01]  /*0670*/  MOV R19, UR9 ;  /* 0x0000000900137c02 */ /* 0x001fe20008000f00 */
[----:B--2---:R-:W-:-:S04]  /*0680*/  FADD R4, R4, R29 ;  /* 0x0000001d04047221 */ /* 0x004fc80000000000 */
[----:B---3--:R-:W-:-:S04]  /*0690*/  FADD R4, R4, R33 ;  /* 0x0000002104047221 */ /* 0x008fc80000000000 */
[----:B----4-:R-:W-:-:S04]  /*06a0*/  FADD R4, R4, R35 ;  /* 0x0000002304047221 */ /* 0x010fc80000000000 */
[----:B-----5:R-:W-:-:S04]  /*06b0*/  FADD R4, R4, R37 ;  /* 0x0000002504047221 */ /* 0x020fc80000000000 */
[----:B------:R-:W-:-:S04]  /*06c0*/  FADD R4, R4, R26 ;  /* 0x0000001a04047221 */ /* 0x000fc80000000000 */
[----:B------:R-:W-:-:S04]  /*06d0*/  FADD R4, R4, R32 ;  /* 0x0000002004047221 */ /* 0x000fc80000000000 */
[----:B------:R-:W-:-:S04]  /*06e0*/  FADD R34, R4, R34 ;  /* 0x0000002204227221 */ /* 0x000fc80000000000 */
[----:B------:R-:W0:Y:S08]  /*06f0*/  MUFU.RCP R30, R34 ;  /* 0x00000022001e7308 */ /* 0x000e300000001000 */
[----:B------:R-:W1:Y:S01]  /*0700*/  FCHK P0, R19, R34 ;  /* 0x0000002213007302 */ /* 0x000e620000000000 */
[----:B0-----:R-:W-:-:S04]  /*0710*/  FFMA R21, -R34, R30, 1 ;  /* 0x3f80000022157423 */ /* 0x001fc8000000011e */
[----:B------:R-:W-:-:S04]  /*0720*/  FFMA R30, R30, R21, R30 ;  /* 0x000000151e1e7223 */ /* 0x000fc8000000001e */
[----:B------:R-:W-:-:S04]  /*0730*/  FFMA R17, R30, 8, RZ ;  /* 0x410000001e117823 */ /* 0x000fc800000000ff */
[----:B------:R-:W-:-:S04]  /*0740*/  FFMA R4, -R34, R17, 8 ;  /* 0x4100000022047423 */ /* 0x000fc80000000111 */
[----:B------:R-:W-:Y:S01]  /*0750*/  FFMA R30, R30, R4, R17 ;  /* 0x000000041e1e7223 */ /* 0x000fe20000000011 */
[----:B-1----:R-:W-:Y:S06]  /*0760*/  @!P0 BRA `(.L_x_641) ;  /* 0x0000000000088947 */ /* 0x002fec0003800000 */
[----:B------:R-:W-:-:S07]  /*0770*/  MOV R16, 0x790 ;  /* 0x0000079000107802 */ /* 0x000fce0000000f00 */
[----:B------:R-:W-:Y:S05]  /*0780*/  CALL.REL.NOINC `($__internal_5_$__cuda_sm3x_div_rn_noftz_f32_slowpath) ;  /* 0x0000000400b07944 */ /* 0x000fea0003c00000 */
.L_x_641:
[----:B------:R-:W-:Y:S05]  /*0790*/  BSYNC.RECONVERGENT B1 ;  /* 0x0000000000017941 */ /* 0x000fea0003800200 */
.L_x_640:
        /* <DEDUP_REMOVED lines=14> */
[----:B------:R0:W4:Y:S02]  /*0880*/  LDG.E.CONSTANT R4, desc[UR12][R16.64] ;  /* 0x0000000c10047981 */ /* 0x000124000c1e9900 */
[----:B------:R-:W-:Y:S02]  /*0890*/  IMAD.WIDE R20, R14, 0x4, R20 ;  /* 0x000000040e147825 */ /* 0x000fe400078e0214 */
[----:B------:R-:W4:Y:S04]  /*08a0*/  LDG.E.CONSTANT R29, desc[UR12][R36.64] ;  /* 0x0000000c241d7981 */ /* 0x000f28000c1e9900 */
[----:B------:R1:W5:Y:S01]  /*08b0*/  LDG.E.CONSTANT R21, desc[UR12][R20.64] ;  /* 0x0000000c14157981 */ /* 0x000362000c1e9900 */
[----:B0-----:R-:W0:Y:S01]  /*08c0*/  LDC.64 R16, c[0x0][0x390] ;  /* 0x0000e400ff107b82 */ /* 0x001e220000000a00 */
[----:B--2---:R-:W-:Y:S01]  /*08d0*/  FADD R18, R18, -R19 ;  /* 0x8000001312127221 */ /* 0x004fe20000000000 */
[----:B---3--:R-:W-:-:S03]  /*08e0*/  FADD R31, R31, -R34 ;  /* 0x800000221f1f7221 */ /* 0x008fc60000000000 */
[----:B------:R-:W-:-:S04]  /*08f0*/  FMUL R18, R18, 1.3999999761581420898 ;  /* 0x3fb3333312127820 */ /* 0x000fc80000400000 */
[----:B-1----:R-:W-:Y:S01]  /*0900*/  FFMA R20, R31, 1.2000000476837158203, R18 ;  /* 0x3f99999a1f147823 */ /* 0x002fe20000000012 */
[----:B0-----:R-:W-:-:S04]  /*0910*/  IMAD.WIDE R18, R25, 0x4, R16 ;  /* 0x0000000419127825 */ /* 0x001fc800078e0210 */
[----:B------:R-:W-:-:S04]  /*0920*/  IMAD.WIDE R36, R26, 0x4, R18 ;  /* 0x000000041a247825 */ /* 0x000fc800078e0212 */
[----:B----4-:R-:W-:Y:S02]  /*0930*/  FADD R29, R4, -R29 ;  /* 0x8000001d041d7221 */ /* 0x010fe40000000000 */
[----:B------:R0:W2:Y:S01]  /*0940*/  LDG.E.CONSTANT R4, desc[UR12][R18.64] ;  /* 0x0000000c12047981 */ /* 0x0000a2000c1e9900 */
[----:B------:R-:W-:-:S04]  /*0950*/  IMAD.WIDE R34, R8, 0x4, R16 ;  /* 0x0000000408227825 */ /* 0x000fc800078e0210 */
[----:B------:R-:W-:Y:S01]  /*0960*/  FFMA R29, R29, 1.6000000238418579102, R20 ;  /* 0x3fcccccd1d1d7823 */ /* 0x000fe20000000014 */
[----:B-----5:R-:W-:Y:S01]  /*0970*/  FADD R32, R32, -R21 ;  /* 0x8000001520207221 */ /* 0x020fe20000000000 */
[--C-:B------:R-:W-:Y:S01]  /*0980*/  IMAD.WIDE R20, R7, 0x4, R16.reuse ;  /* 0x0000000407147825 */ /* 0x100fe200078e0210 */
[----:B------:R-:W3:Y:S03]  /*0990*/  LDG.E.CONSTANT R31, desc[UR12][R34.64] ;  /* 0x0000000c221f7981 */ /* 0x000ee6000c1e9900 */
[----:B0-----:R-:W-:Y:S02]  /*09a0*/  IMAD.WIDE R18, R9, 0x4, R16 ;  /* 0x0000000409127825 */ /* 0x001fe400078e0210 */
[----:B------:R-:W4:Y:S04]  /*09b0*/  LDG.E.CONSTANT R20, desc[UR12][R20.64] ;  /* 0x0000000c14147981 */ /* 0x000f28000c1e9900 */
[----:B------:R0:W2:Y:S04]  /*09c0*/  LDG.E.CONSTANT R33, desc[UR12][R18.64] ;  /* 0x0000000c12217981 */ /* 0x0000a8000c1e9900 */
[----:B------:R1:W3:Y:S01]  /*09d0*/  LDG.E.CONSTANT R34, desc[UR12][R36.64] ;  /* 0x0000000c24227981 */ /* 0x0002e2000c1e9900 */
[----:B0-----:R-:W-:-:S02]  /*09e0*/  IMAD.WIDE R18, R26, 0x4, R36 ;  /* 0x000000041a127825 */ /* 0x001fc400078e0224 */
[----:B-1----:R-:W0:Y:S03]  /*09f0*/  LDC.64 R36, c[0x0][0x388] ;  /* 0x0000e200ff247b82 */ /* 0x002e260000000a00 */
[----:B------:R1:W4:Y:S01]  /*0a00*/  LDG.E.CONSTANT R35, desc[UR12][R18.64] ;  /* 0x0000000c12237981 */ /* 0x000322000c1e9900 */
[----:B------:R-:W-:-:S06]  /*0a10*/  IMAD.WIDE R16, R5, 0x4, R16 ;  /* 0x0000000405107825 */ /* 0x000fcc00078e0210 */
[----:B------:R-:W5:Y:S01]  /*0a20*/  LDG.E.CONSTANT R16, desc[UR12][R16.64] ;  /* 0x0000000c10107981 */ /* 0x000f62000c1e9900 */
[----:B-1----:R-:W-:-:S04]  /*0a30*/  IMAD.WIDE R18, R26, 0x4, R18 ;  /* 0x000000041a127825 */ /* 0x002fc800078e0212 */
[----:B0-----:R-:W-:-:S05]  /*0a40*/  IMAD.WIDE R36, R10, 0x4, R36 ;  /* 0x000000040a247825 */ /* 0x001fca00078e0224 */
[----:B------:R-:W5:Y:S01]  /*0a50*/  LDG.E.CONSTANT R17, desc[UR12][R36.64+0x4] ;  /* 0x0000040c24117981 */ /* 0x000f62000c1e9900 */
[----:B--2---:R-:W-:-:S03]  /*0a60*/  FADD R4, R4, -R33 ;  /* 0x8000002104047221 */ /* 0x004fc60000000000 */
[----:B------:R-:W5:Y:S01]  /*0a70*/  LDG.E.CONSTANT R33, desc[UR12][R18.64] ;  /* 0x0000000c12217981 */ /* 0x000f62000c1e9900 */
[----:B---3--:R-:W-:-:S03]  /*0a80*/  FADD R31, R34, -R31 ;  /* 0x8000001f221f7221 */ /* 0x008fc60000000000 */
[----:B------:R-:W2:Y:S01]  /*0a90*/  LDG.E.CONSTANT R34, desc[UR12][R36.64+-0x10] ;  /* 0xfffff00c24227981 */ /* 0x000ea2000c1e9900 */
[----:B------:R-:W-:Y:S01]  /*0aa0*/  FMUL R31, R31, 1.3999999761581420898 ;  /* 0x3fb333331f1f7820 */ /* 0x000fe20000400000 */
[----:B----4-:R-:W-:Y:S02]  /*0ab0*/  FADD R21, R35, -R20 ;  /* 0x8000001423157221 */ /* 0x010fe40000000000 */
[----:B------:R-:W3:Y:S04]  /*0ac0*/  LDG.E.CONSTANT R19, desc[UR12][R36.64+0x8] ;  /* 0x0000080c24137981 */ /* 0x000ee8000c1e9900 */
[----:B------:R-:W4:Y:S01]  /*0ad0*/  LDG.E.CONSTANT R35, desc[UR12][R36.64+-0x8] ;  /* 0xfffff80c24237981 */ /* 0x000f22000c1e9900 */
[----:B------:R-:W-:-:S03]  /*0ae0*/  FFMA R4, R4, 1.2000000476837158203, R31 ;  /* 0x3f99999a04047823 */ /* 0x000fc6000000001f */
[----:B------:R-:W2:Y:S04]  /*0af0*/  LDG.E.CONSTANT R20, desc[UR12][R36.64] ;  /* 0x0000000c24147981 */ /* 0x000ea8000c1e9900 */
[----:B------:R-:W2:Y:S01]  /*0b00*/  LDG.E.CONSTANT R31, desc[UR12][R36.64+-0x4] ;  /* 0xfffffc0c241f7981 */ /* 0x000ea2000c1e9900 */
[----:B------:R-:W-:Y:S01]  /*0b10*/  FFMA R4, R21, 1.6000000238418579102, R4 ;  /* 0x3fcccccd15047823 */ /* 0x000fe20000000004 */
[----:B-----5:R-:W-:Y:S01]  /*0b20*/  FADD R21, R33, -R16 ;  /* 0x8000001021157221 */ /* 0x020fe20000000000 */
[----:B----4-:R-:W-:Y:S02]  /*0b30*/  FADD R35, R17, -R35 ;  /* 0x8000002311237221 */ /* 0x010fe40000000000 */
[----:B------:R-:W0:Y:S01]  /*0b40*/  LDC.64 R16, c[0x0][0x380] ;  /* 0x0000e000ff107b82 */ /* 0x000e220000000a00 */
[----:B--2---:R-:W-:-:S02]  /*0b50*/  FADD R18, R20, -R31 ;  /* 0x8000001f14127221 */ /* 0x004fc40000000000 */
[----:B------:R-:W3:Y:S04]  /*0b60*/  LDG.E.CONSTANT R20, desc[UR12][R36.64+-0xc] ;  /* 0xfffff40c24147981 */ /* 0x000ee8000c1e9900 */
[----:B------:R-:W2:Y:S01]  /*0b70*/  LDG.E.CONSTANT R31, desc[UR12][R36.64+0xc] ;  /* 0x00000c0c241f7981 */ /* 0x000ea2000c1e9900 */
[----:B0-----:R-:W-:-:S05]  /*0b80*/  IMAD.WIDE R16, R11, 0x4, R16 ;  /* 0x000000040b107825 */ /* 0x001fca00078e0210 */
[----:B------:R-:W4:Y:S01]  /*0b90*/  LDG.E R33, desc[UR12][R16.64] ;  /* 0x0000000c10217981 */ /* 0x000f22000c1e1900 */
[----:B------:R-:W-:Y:S01]  /*0ba0*/  FMUL R35, R35, 1.3999999761581420898 ;  /* 0x3fb3333323237820 */ /* 0x000fe20000400000 */
[----:B------:R-:W-:-:S03]  /*0bb0*/  FFMA R29, R32, 1.7999999523162841797, R29 ;  /* 0x3fe66666201d7823 */ /* 0x000fc6000000001d */
[----:B------:R-:W-:Y:S01]  /*0bc0*/  FFMA R18, R18, 1.2000000476837158203, R35 ;  /* 0x3f99999a12127823 */ /* 0x000fe20000000023 */
[----:B------:R-:W-:Y:S01]  /*0bd0*/  FFMA R4, R21, 1.7999999523162841797, R4 ;  /* 0x3fe6666615047823 */ /* 0x000fe20000000004 */
[----:B------:R-:W-:-:S04]  /*0be0*/  FMUL R29, R29, UR15 ;  /* 0x0000000f1d1d7c20 */ /* 0x000fc80008400000 */
[----:B------:R-:W-:Y:S01]  /*0bf0*/  FFMA R29, R4, UR14, R29 ;  /* 0x0000000e041d7c23 */ /* 0x000fe2000800001d */
        /* <DEDUP_REMOVED lines=18> */
[----:B---3--:R-:W-:-:S04]  /*0d20*/  FADD R19, R19, -R20 ;  /* 0x8000001413137221 */ /* 0x008fc80000000000 */
[----:B------:R-:W-:Y:S01]  /*0d30*/  FFMA R18, R19, 1.6000000238418579102, R18 ;  /* 0x3fcccccd13127823 */ /* 0x000fe20000000012 */
[----:B--2---:R-:W-:-:S04]  /*0d40*/  FADD R31, R31, -R34 ;  /* 0x800000221f1f7221 */ /* 0x004fc80000000000 */
[----:B------:R-:W-:-:S04]  /*0d50*/  FFMA R18, R31, 1.7999999523162841797, R18 ;  /* 0x3fe666661f127823 */ /* 0x000fc80000000012 */
[----:B------:R-:W-:-:S04]  /*0d60*/  FFMA R18, R18, UR17, R29 ;  /* 0x0000001112127c23 */ /* 0x000fc8000800001d */
[----:B------:R-:W-:-:S04]  /*0d70*/  FMUL R18, R18, UR16 ;  /* 0x0000001012127c20 */ /* 0x000fc80008400000 */
[----:B----4-:R-:W-:-:S05]  /*0d80*/  FFMA R33, R18, R30, R33 ;  /* 0x0000001e12217223 */ /* 0x010fca0000000021 */
[----:B------:R0:W-:Y:S01]  /*0d90*/  STG.E desc[UR12][R16.64], R33 ;  /* 0x0000002110007986 */ /* 0x0001e2000c10190c */
[----:B------:R-:W-:Y:S05]  /*0da0*/  @P0 BRA `(.L_x_642) ;  /* 0xfffffff400f00947 */ /* 0x000fea000383ffff */
[----:B------:R-:W-:Y:S05]  /*0db0*/  @!P2 BRA `(.L_x_643) ;  /* 0xfffffff4002ca947 */ /* 0x000fea000383ffff */
.L_x_639:
[----:B0-----:R-:W-:Y:S05]  /*0dc0*/  BSYNC.RECONVERGENT B2 ;  /* 0x0000000000027941 */ /* 0x001fea0003800200 */
.L_x_638:
[----:B------:R-:W0:Y:S01]  /*0dd0*/  LDCU UR9, c[0x0][0x370] ;  /* 0x00006e00ff0977ac */ /* 0x000e220008000800 */
[----:B------:R-:W0:Y:S01]  /*0de0*/  LDC R3, c[0x0][0x360] ;  /* 0x0000d800ff037b82 */ /* 0x000e220000000800 */
[----:B------:R-:W1:Y:S01]  /*0df0*/  LDCU UR10, c[0x0][0x3bc] ;  /* 0x00007780ff0a77ac */ /* 0x000e620008000800 */
[----:B0-----:R-:W-:-:S05]  /*0e00*/  IMAD R2, R3, UR9, R2 ;  /* 0x0000000903027c24 */ /* 0x001fca000f8e0202 */
[----:B-1----:R-:W-:-:S13]  /*0e10*/  ISETP.GE.AND P0, PT, R2, UR10, PT ;  /* 0x0000000a02007c0c */ /* 0x002fda000bf06270 */
[----:B------:R-:W-:Y:S05]  /*0e20*/  @!P0 BRA `(.L_x_644) ;  /* 0xfffffff000fc8947 */ /* 0x000fea000383ffff */
[----:B------:R-:W-:Y:S05]  /*0e30*/  BSYNC.RECONVERGENT B3 ;  /* 0x0000000000037941 */ /* 0x000fea0003800200 */
.L_x_637:
[----:B------:R-:W-:Y:S05]  /*0e40*/  EXIT ;  /* 0x000000000000794d */ /* 0x000fea0003800000 */
        .weak           $__internal_5_$__cuda_sm3x_div_rn_noftz_f32_slowpath
        .type           $__internal_5_$__cuda_sm3x_div_rn_noftz_f32_slowpath,@function
        .size           $__internal_5_$__cuda_sm3x_div_rn_noftz_f32_slowpath,(.L_x_705 - $__internal_5_$__cuda_sm3x_div_rn_noftz_f32_slowpath)
$__internal_5_$__cuda_sm3x_div_rn_noftz_f32_slowpath:
[----:B------:R-:W-:Y:S01]  /*0e50*/  SHF.R.U32.HI R18, RZ, 0x17, R34 ;  /* 0x00000017ff127819 */ /* 0x000fe20000011622 */
[----:B------:R-:W-:Y:S04]  /*0e60*/  BSSY.RECONVERGENT B0, `(.L_x_645) ;  /* 0x000005d000007945 */ /* 0x000fe80003800200 */
[----:B------:R-:W-:Y:S01]  /*0e70*/  BSSY.RELIABLE B4, `(.L_x_646) ;  /* 0x000001b000047945 */ /* 0x000fe20003800100 */
[----:B------:R-:W-:Y:S02]  /*0e80*/  MOV R20, R34 ;  /* 0x0000002200147202 */ /* 0x000fe40000000f00 */
        /* <DEDUP_REMOVED lines=9> */
[----:B------:R-:W-:-:S05]  /*0f20*/  HFMA2 R17, -RZ, RZ, 2.5, 0 ;  /* 0x41000000ff117431 */ /* 0x000fca00000001ff */
        /* <DEDUP_REMOVED lines=15> */
.L_x_647:
[----:B------:R-:W-:Y:S05]  /*1020*/  BSYNC.RELIABLE B4 ;  /* 0x0000000000047941 */ /* 0x000fea0003800100 */
.L_x_646:
        /* <DEDUP_REMOVED lines=28> */
[CCC-:B------:R-:W-:Y:S01]  /*11f0*/  FFMA.RZ R18, R4.reuse, R26.reuse, R21.reuse ;  /* 0x0000001a04127223 */ /* 0x1c0fe2000000c015 */
[-CC-:B------:R-:W-:Y:S01]  /*1200*/  FFMA.RM R19, R4, R26.reuse, R21.reuse ;  /* 0x0000001a04137223 */ /* 0x180fe20000004015 */
[C---:B------:R-:W-:Y:S02]  /*1210*/  ISETP.NE.AND P3, PT, R29.reuse, RZ, PT ;  /* 0x000000ff1d00720c */ /* 0x040fe40003f65270 */
[C---:B------:R-:W-:Y:S02]  /*1220*/  ISETP.NE.AND P1, PT, R29.reuse, RZ, PT ;  /* 0x000000ff1d00720c */ /* 0x040fe40003f25270 */
[----:B------:R-:W-:Y:S01]  /*1230*/  LOP3.LUT R20, R18, 0x7fffff, RZ, 0xc0, !PT ;  /* 0x007fffff12147812 */ /* 0x000fe200078ec0ff */
[----:B------:R-:W-:Y:S01]  /*1240*/  FFMA.RP R18, R4, R26, R21 ;  /* 0x0000001a04127223 */ /* 0x000fe20000008015 */
[----:B------:R-:W-:Y:S02]  /*1250*/  IADD3 R21, PT, PT, R29, 0x20, RZ ;  /* 0x000000201d157810 */ /* 0x000fe40007ffe0ff */
        /* <DEDUP_REMOVED lines=15> */
.L_x_654:
[----:B------:R-:W-:-:S04]  /*1350*/  LOP3.LUT R17, R17, 0x80000000, RZ, 0xc0, !PT ;  /* 0x8000000011117812 */ /* 0x000fc800078ec0ff */
[----:B------:R-:W-:Y:S01]  /*1360*/  LOP3.LUT R17, R17, 0x7f800000, RZ, 0xfc, !PT ;  /* 0x7f80000011117812 */ /* 0x000fe200078efcff */
[----:B------:R-:W-:Y:S06]  /*1370*/  BRA `(.L_x_655) ;  /* 0x0000000000047947 */ /* 0x000fec0003800000 */
.L_x_653:
[----:B------:R-:W-:-:S07]  /*1380*/  LEA R17, R18, R17, 0x17 ;  /* 0x0000001112117211 */ /* 0x000fce00078eb8ff */
.L_x_655:
[----:B------:R-:W-:Y:S05]  /*1390*/  BSYNC.RECONVERGENT B4 ;  /* 0x0000000000047941 */ /* 0x000fea0003800200 */
.L_x_652:
[----:B------:R-:W-:Y:S05]  /*13a0*/  BRA `(.L_x_656) ;  /* 0x0000000000207947 */ /* 0x000fea0003800000 */
.L_x_651:
[----:B------:R-:W-:-:S04]  /*13b0*/  LOP3.LUT R17, R20, 0x80000000, R17, 0x48, !PT ;  /* 0x8000000014117812 */ /* 0x000fc800078e4811 */
[----:B------:R-:W-:Y:S01]  /*13c0*/  LOP3.LUT R17, R17, 0x7f800000, RZ, 0xfc, !PT ;  /* 0x7f80000011117812 */ /* 0x000fe200078efcff */
[----:B------:R-:W-:Y:S06]  /*13d0*/  BRA `(.L_x_656) ;  /* 0x0000000000147947 */ /* 0x000fec0003800000 */
.L_x_650:
[----:B------:R-:W-:Y:S01]  /*13e0*/  LOP3.LUT R17, R20, 0x80000000, R17, 0x48, !PT ;  /* 0x8000000014117812 */ /* 0x000fe200078e4811 */
[----:B------:R-:W-:Y:S06]  /*13f0*/  BRA `(.L_x_656) ;  /* 0x00000000000c7947 */ /* 0x000fec0003800000 */
.L_x_649:
[----:B------:R-:W0:Y:S01]  /*1400*/  MUFU.RSQ R17, -QNAN ;  /* 0xffc0000000117908 */ /* 0x000e220000001400 */
[----:B------:R-:W-:Y:S05]  /*1410*/  BRA `(.L_x_656) ;  /* 0x0000000000047947 */ /* 0x000fea0003800000 */
.L_x_648:
[----:B------:R-:W-:-:S07]  /*1420*/  FADD.FTZ R17, R4, 8 ;  /* 0x4100000004117421 */ /* 0x000fce0000010000 */
.L_x_656:
[----:B------:R-:W-:Y:S05]  /*1430*/  BSYNC.RECONVERGENT B0 ;  /* 0x0000000000007941 */ /* 0x000fea0003800200 */
.L_x_645:
[----:B0-----:R-:W-:Y:S01]  /*1440*/  MOV R30, R17 ;  /* 0x00000011001e7202 */ /* 0x001fe20000000f00 */
[----:B------:R-:W-:-:S04]  /*1450*/  HFMA2 R17, -RZ, RZ, 0, 0 ;  /* 0x00000000ff117431 */ /* 0x000fc800000001ff */
[----:B------:R-:W-:Y:S05]  /*1460*/  RET.REL.NODEC R16 `(_Z33compute_component_vcell_BR_cuda_kPfPKfS1_S1_S1_ffffiiiiiiiiiii) ;  /* 0xffffffe810e47950 */ /* 0x000fea0003c3ffff */
.L_x_657:
        /* <DEDUP_REMOVED lines=9> */
.L_x_705:


//--------------------- .text._Z33compute_component_vcell_TR_cuda_kPfPKfS1_S1_S1_ffffiiiiiiiiiii --------------------------
	.section	.text._Z33compute_component_vcell_TR_cuda_kPfPKfS1_S1_S1_ffffiiiiiiiiiii,"ax",@progbits
	.align	128
        .global         _Z33compute_component_vcell_TR_cuda_kPfPKfS1_S1_S1_ffffiiiiiiiiiii
        .type           _Z33compute_component_vcell_TR_cuda_kPfPKfS1_S1_S1_ffffiiiiiiiiiii,@function
        .size           _Z33compute_component_vcell_TR_cuda_kPfPKfS1_S1_S1_ffffiiiiiiiiiii,(.L_x_706 - _Z33compute_component_vcell_TR_cuda_kPfPKfS1_S1_S1_ffffiiiiiiiiiii)
        .other          _Z33compute_component_vcell_TR_cuda_kPfPKfS1_S1_S1_ffffiiiiiiiiiii,@"STO_CUDA_ENTRY STV_DEFAULT"
_Z33compute_component_vcell_TR_cuda_kPfPKfS1_S1_S1_ffffiiiiiiiiiii:
.text._Z33compute_component_vcell_TR_cuda_kPfPKfS1_S1_S1_ffffiiiiiiiiiii:
        /* <DEDUP_REMOVED lines=36> */
.L_x_665:
[----:B------:R-:W2:Y:S01]  /*0240*/  LDCU UR9, c[0x0][0x3c4] ;  /* 0x00007880ff0977ac */ /* 0x000ea20008000800 */
[----:B------:R-:W-:Y:S01]  /*0250*/  BSSY.RECONVERGENT B2, `(.L_x_659) ;  /* 0x00000a9000027945 */ /* 0x000fe20003800200 */
[----:B--2---:R-:W-:-:S13]  /*0260*/  ISETP.GE.AND P0, PT, R0, UR9, PT ;  /* 0x0000000900007c0c */ /* 0x004fda000bf06270 */
[----:B------:R-:W-:Y:S05]  /*0270*/  @P0 BRA `(.L_x_660) ;  /* 0x0000000800980947 */ /* 0x000fea0003800000 */
[----:B------:R-:W2:Y:S01]  /*0280*/  LDCU UR9, c[0x0][0x3d0] ;  /* 0x00007a00ff0977ac */ /* 0x000ea20008000800 */
[----:B------:R-:W-:Y:S02]  /*0290*/  MOV R3, R0 ;  /* 0x0000000000037202 */ /* 0x000fe40000000f00 */
[----:B--2---:R-:W-:-:S07]  /*02a0*/  IADD3 R4, PT, PT, R2, UR9, RZ ;  /* 0x0000000902047c10 */ /* 0x004fce000fffe0ff */
.L_x_664:
        /* <DEDUP_REMOVED lines=45> */
.L_x_663:
[----:B0-----:R-:W0:Y:S08]  /*0580*/  LDC.64 R18, c[0x0][0x3a0] ;  /* 0x0000e800ff127b82 */ /* 0x001e300000000a00 */
[----:B------:R-:W2:Y:S01]  /*0590*/  LDC R17, c[0x0][0x3dc] ;  /* 0x0000f700ff117b82 */ /* 0x000ea20000000800 */
[----:B0-----:R-:W-:-:S04]  /*05a0*/  IMAD.WIDE R18, R12, 0x4, R18 ;  /* 0x000000040c127825 */ /* 0x001fc800078e0212 */
[----:B--2---:R-:W-:Y:S02]  /*05b0*/  IMAD.WIDE R16, R17, 0x4, R18 ;  /* 0x0000000411107825 */ /* 0x004fe400078e0212 */
        /* <DEDUP_REMOVED lines=15> */
[----:B-1--4-:R-:W-:Y:S05]  /*06b0*/  CALL.REL.NOINC `($__internal_6_$__cuda_sm3x_div_rn_noftz_f32_slowpath) ;  /* 0x0000000400a47944 */ /* 0x012fea0003c00000 */
.L_x_662:
[----:B-1--4-:R-:W-:Y:S05]  /*06c0*/  BSYNC.RECONVERGENT B1 ;  /* 0x0000000000017941 */ /* 0x012fea0003800200 */
.L_x_661:
        /* <DEDUP_REMOVED lines=97> */
.L_x_660:
[----:B01--4-:R-:W-:Y:S05]  /*0ce0*/  BSYNC.RECONVERGENT B2 ;  /* 0x0000000000027941 */ /* 0x013fea0003800200 */
.L_x_659:
[----:B------:R-:W0:Y:S01]  /*0cf0*/  LDCU UR9, c[0x0][0x3bc] ;  /* 0x00007780ff0977ac */ /* 0x000e220008000800 */
[----:B------:R-:W-:-:S04]  /*0d00*/  IADD3 R2, PT, PT, R2, UR7, RZ ;  /* 0x0000000702027c10 */ /* 0x000fc8000fffe0ff */
[----:B0-----:R-:W-:-:S13]  /*0d10*/  ISETP.GE.AND P0, PT, R2, UR9, PT ;  /* 0x0000000902007c0c */ /* 0x001fda000bf06270 */
[----:B------:R-:W-:Y:S05]  /*0d20*/  @!P0 BRA `(.L_x_665) ;  /* 0xfffffff400448947 */ /* 0x000fea000383ffff */
[----:B------:R-:W-:Y:S05]  /*0d30*/  BSYNC.RECONVERGENT B3 ;  /* 0x0000000000037941 */ /* 0x000fea0003800200 */
.L_x_658:
[----:B------:R-:W-:Y:S05]  /*0d40*/  EXIT ;  /* 0x000000000000794d */ /* 0x000fea0003800000 */
        .weak           $__internal_6_$__cuda_sm3x_div_rn_noftz_f32_slowpath
        .type           $__internal_6_$__cuda_sm3x_div_rn_noftz_f32_slowpath,@function
        .size           $__internal_6_$__cuda_sm3x_div_rn_noftz_f32_slowpath,(.L_x_706 - $__internal_6_$__cuda_sm3x_div_rn_noftz_f32_slowpath)
$__internal_6_$__cuda_sm3x_div_rn_noftz_f32_slowpath:
        /* <DEDUP_REMOVED lines=29> */
.L_x_668:
[----:B------:R-:W-:Y:S05]  /*0f20*/  BSYNC.RELIABLE B4 ;  /* 0x0000000000047941 */ /* 0x000fea0003800100 */
.L_x_667:
        /* <DEDUP_REMOVED lines=50> */
.L_x_675:
[----:B------:R-:W-:-:S04]  /*1250*/  LOP3.LUT R17, R17, 0x80000000, RZ, 0xc0, !PT ;  /* 0x8000000011117812 */ /* 0x000fc800078ec0ff */
[----:B------:R-:W-:Y:S01]  /*1260*/  LOP3.LUT R17, R17, 0x7f800000, RZ, 0xfc, !PT ;  /* 0x7f80000011117812 */ /* 0x000fe200078efcff */
[----:B------:R-:W-:Y:S06]  /*1270*/  BRA `(.L_x_676) ;  /* 0x0000000000047947 */ /* 0x000fec0003800000 */
.L_x_674:
[----:B------:R-:W-:-:S07]  /*1280*/  LEA R17, R18, R17, 0x17 ;  /* 0x0000001112117211 */ /* 0x000fce00078eb8ff */
.L_x_676:
[----:B------:R-:W-:Y:S05]  /*1290*/  BSYNC.RECONVERGENT B4 ;  /* 0x0000000000047941 */ /* 0x000fea0003800200 */
.L_x_673:
[----:B------:R-:W-:Y:S05]  /*12a0*/  BRA `(.L_x_677) ;  /* 0x0000000000207947 */ /* 0x000fea0003800000 */
.L_x_672:
[----:B------:R-:W-:-:S04]  /*12b0*/  LOP3.LUT R17, R20, 0x80000000, R17, 0x48, !PT ;  /* 0x8000000014117812 */ /* 0x000fc800078e4811 */
[----:B------:R-:W-:Y:S01]  /*12c0*/  LOP3.LUT R17, R17, 0x7f800000, RZ, 0xfc, !PT ;  /* 0x7f80000011117812 */ /* 0x000fe200078efcff */
[----:B------:R-:W-:Y:S06]  /*12d0*/  BRA `(.L_x_677) ;  /* 0x0000000000147947 */ /* 0x000fec0003800000 */
.L_x_671:
[----:B------:R-:W-:Y:S01]  /*12e0*/  LOP3.LUT R17, R20, 0x80000000, R17, 0x48, !PT ;  /* 0x8000000014117812 */ /* 0x000fe200078e4811 */
[----:B------:R-:W-:Y:S06]  /*12f0*/  BRA `(.L_x_677) ;  /* 0x00000000000c7947 */ /* 0x000fec0003800000 */
.L_x_670:
[----:B------:R-:W0:Y:S01]  /*1300*/  MUFU.RSQ R17, -QNAN ;  /* 0xffc0000000117908 */ /* 0x000e220000001400 */
[----:B------:R-:W-:Y:S05]  /*1310*/  BRA `(.L_x_677) ;  /* 0x0000000000047947 */ /* 0x000fea0003800000 */
.L_x_669:
[----:B------:R-:W-:-:S07]  /*1320*/  FADD.FTZ R17, R11, 2 ;  /* 0x400000000b117421 */ /* 0x000fce0000010000 */
.L_x_677:
[----:B------:R-:W-:Y:S05]  /*1330*/  BSYNC.RECONVERGENT B0 ;  /* 0x0000000000007941 */ /* 0x000fea0003800200 */
.L_x_666:
[----:B0-----:R-:W-:Y:S01]  /*1340*/  MOV R30, R17 ;  /* 0x00000011001e7202 */ /* 0x001fe20000000f00 */
[----:B------:R-:W-:-:S04]  /*1350*/  HFMA2 R17, -RZ, RZ, 0, 0 ;  /* 0x00000000ff117431 */ /* 0x000fc800000001ff */
[----:B------:R-:W-:Y:S05]  /*1360*/  RET.REL.NODEC R16 `(_Z33compute_component_vcell_TR_cuda_kPfPKfS1_S1_S1_ffffiiiiiiiiiii) ;  /* 0xffffffec10247950 */ /* 0x000fea0003c3ffff */
.L_x_678:
        /* <DEDUP_REMOVED lines=9> */
.L_x_706:


//--------------------- .text._Z33compute_component_vcell_TL_cuda_kPfPKfS1_S1_S1_ffffiiiiiiiiiii --------------------------
	.section	.text._Z33compute_component_vcell_TL_cuda_kPfPKfS1_S1_S1_ffffiiiiiiiiiii,"ax",@progbits
	.align	128
        .global         _Z33compute_component_vcell_TL_cuda_kPfPKfS1_S1_S1_ffffiiiiiiiiiii
        .type           _Z33compute_component_vcell_TL_cuda_kPfPKfS1_S1_S1_ffffiiiiiiiiiii,@function
        .size           _Z33compute_component_vcell_TL_cuda_kPfPKfS1_S1_S1_ffffiiiiiiiiiii,(.L_x_707 - _Z33compute_component_vcell_TL_cuda_kPfPKfS1_S1_S1_ffffiiiiiiiiiii)
        .other          _Z33compute_component_vcell_TL_cuda_kPfPKfS1_S1_S1_ffffiiiiiiiiiii,@"STO_CUDA_ENTRY STV_DEFAULT"
_Z33compute_component_vcell_TL_cuda_kPfPKfS1_S1_S1_ffffiiiiiiiiiii:
.text._Z33compute_component_vcell_TL_cuda_kPfPKfS1_S1_S1_ffffiiiiiiiiiii:
        /* <DEDUP_REMOVED lines=34> */
.L_x_686:
[----:B------:R-:W1:Y:S01]  /*0220*/  LDCU UR9, c[0x0][0x3c4] ;  /* 0x00007880ff0977ac */ /* 0x000e620008000800 */
[----:B------:R-:W-:Y:S01]  /*0230*/  BSSY.RECONVERGENT B2, `(.L_x_680) ;  /* 0x00000aa000027945 */ /* 0x000fe20003800200 */
[----:B-1----:R-:W-:-:S13]  /*0240*/  ISETP.GE.AND P0, PT, R0, UR9, PT ;  /* 0x0000000900007c0c */ /* 0x002fda000bf06270 */
[----:B------:R-:W-:Y:S05]  /*0250*/  @P0 BRA `(.L_x_681) ;  /* 0x00000008009c0947 */ /* 0x000fea0003800000 */
[----:B------:R-:W-:-:S07]  /*0260*/  MOV R3, R0 ;  /* 0x0000000000037202 */ /* 0x000fce0000000f00 */
.L_x_685:
        /* <DEDUP_REMOVED lines=48> */
.L_x_684:
[----:B0-----:R-:W0:Y:S02]  /*0570*/  LDC.64 R16, c[0x0][0x3a0] ;  /* 0x0000e800ff107b82 */ /* 0x001e240000000a00 */
[----:B0-----:R-:W-:-:S04]  /*0580*/  IMAD.WIDE R18, R11, 0x4, R16 ;  /* 0x000000040b127825 */ /* 0x001fc800078e0210 */
[----:B------:R-:W-:Y:S02]  /*0590*/  IMAD.WIDE R16, R27, 0x4, R16 ;  /* 0x000000041b107825 */ /* 0x000fe400078e0210 */
[----:B------:R-:W2:Y:S04]  /*05a0*/  LDG.E.CONSTANT R18, desc[UR12][R18.64] ;  /* 0x0000000c12127981 */ /* 0x000ea8000c1e9900 */
[----:B------:R-:W2:Y:S01]  /*05b0*/  LDG.E.CONSTANT R17, desc[UR12][R16.64] ;  /* 0x0000000c10117981 */ /* 0x000ea2000c1e9900 */
[----:B------:R-:W-:Y:S01]  /*05c0*/  UMOV UR9, 0x40000000 ;  /* 0x4000000000097882 */ /* 0x000fe20000000000 */
[----:B------:R-:W-:Y:S01]  /*05d0*/  BSSY.RECONVERGENT B1, `(.L_x_682) ;  /* 0x000000d000017945 */ /* 0x000fe20003800200 */
[----:B------:R-:W-:Y:S01]  /*05e0*/  MOV R29, UR9 ;  /* 0x00000009001d7c02 */ /* 0x000fe20008000f00 */
[----:B--2---:R-:W-:-:S04]  /*05f0*/  FADD R20, R18, R17 ;  /* 0x0000001112147221 */ /* 0x004fc80000000000 */
        /* <DEDUP_REMOVED lines=9> */
[----:B------:R-:W-:Y:S05]  /*0690*/  CALL.REL.NOINC `($__internal_7_$__cuda_sm3x_div_rn_noftz_f32_slowpath) ;  /* 0x0000000400b07944 */ /* 0x000fea0003c00000 */
.L_x_683:
[----:B------:R-:W-:Y:S05]  /*06a0*/  BSYNC.RECONVERGENT B1 ;  /* 0x0000000000017941 */ /* 0x000fea0003800200 */
.L_x_682:
        /* <DEDUP_REMOVED lines=98> */
.L_x_681:
[----:B0-----:R-:W-:Y:S05]  /*0cd0*/  BSYNC.RECONVERGENT B2 ;  /* 0x0000000000027941 */ /* 0x001fea0003800200 */
.L_x_680:
[----:B------:R-:W0:Y:S01]  /*0ce0*/  LDCU UR9, c[0x0][0x370] ;  /* 0x00006e00ff0977ac */ /* 0x000e220008000800 */
[----:B------:R-:W0:Y:S01]  /*0cf0*/  LDC R3, c[0x0][0x360] ;  /* 0x0000d800ff037b82 */ /* 0x000e220000000800 */
[----:B------:R-:W1:Y:S01]  /*0d00*/  LDCU UR10, c[0x0][0x3bc] ;  /* 0x00007780ff0a77ac */ /* 0x000e620008000800 */
[----:B0-----:R-:W-:-:S05]  /*0d10*/  IMAD R2, R3, UR9, R2 ;  /* 0x0000000903027c24 */ /* 0x001fca000f8e0202 */
[----:B-1----:R-:W-:-:S13]  /*0d20*/  ISETP.GE.AND P0, PT, R2, UR10, PT ;  /* 0x0000000a02007c0c */ /* 0x002fda000bf06270 */
[----:B------:R-:W-:Y:S05]  /*0d30*/  @!P0 BRA `(.L_x_686) ;  /* 0xfffffff400388947 */ /* 0x000fea000383ffff */
[----:B------:R-:W-:Y:S05]  /*0d40*/  BSYNC.RECONVERGENT B3 ;  /* 0x0000000000037941 */ /* 0x000fea0003800200 */
.L_x_679:
[----:B------:R-:W-:Y:S05]  /*0d50*/  EXIT ;  /* 0x000000000000794d */ /* 0x000fea0003800000 */
        .weak           $__internal_7_$__cuda_sm3x_div_rn_noftz_f32_slowpath
        .type           $__internal_7_$__cuda_sm3x_div_rn_noftz_f32_slowpath,@function
        .size           $__internal_7_$__cuda_sm3x_div_rn_noftz_f32_slowpath,(.L_x_707 - $__internal_7_$__cuda_sm3x_div_rn_noftz_f32_slowpath)
$__internal_7_$__cuda_sm3x_div_rn_noftz_f32_slowpath:
        /* <DEDUP_REMOVED lines=28> */
.L_x_689:
[----:B------:R-:W-:Y:S05]  /*0f20*/  BSYNC.RELIABLE B4 ;  /* 0x0000000000047941 */ /* 0x000fea0003800100 */
.L_x_688:
        /* <DEDUP_REMOVED lines=50> */
.L_x_696:
[----:B------:R-:W-:-:S04]  /*1250*/  LOP3.LUT R17, R17, 0x80000000, RZ, 0xc0, !PT ;  /* 0x8000000011117812 */ /* 0x000fc800078ec0ff */
[----:B------:R-:W-:Y:S01]  /*1260*/  LOP3.LUT R17, R17, 0x7f800000, RZ, 0xfc, !PT ;  /* 0x7f80000011117812 */ /* 0x000fe200078efcff */
[----:B------:R-:W-:Y:S06]  /*1270*/  BRA `(.L_x_697) ;  /* 0x0000000000047947 */ /* 0x000fec0003800000 */
.L_x_695:
[----:B------:R-:W-:-:S07]  /*1280*/  LEA R17, R18, R17, 0x17 ;  /* 0x0000001112117211 */ /* 0x000fce00078eb8ff */
.L_x_697:
[----:B------:R-:W-:Y:S05]  /*1290*/  BSYNC.RECONVERGENT B4 ;  /* 0x0000000000047941 */ /* 0x000fea0003800200 */
.L_x_694:
[----:B------:R-:W-:Y:S05]  /*12a0*/  BRA `(.L_x_698) ;  /* 0x0000000000207947 */ /* 0x000fea0003800000 */
.L_x_693:
[----:B------:R-:W-:-:S04]  /*12b0*/  LOP3.LUT R17, R20, 0x80000000, R17, 0x48, !PT ;  /* 0x8000000014117812 */ /* 0x000fc800078e4811 */
[----:B------:R-:W-:Y:S01]  /*12c0*/  LOP3.LUT R17, R17, 0x7f800000, RZ, 0xfc, !PT ;  /* 0x7f80000011117812 */ /* 0x000fe200078efcff */
[----:B------:R-:W-:Y:S06]  /*12d0*/  BRA `(.L_x_698) ;  /* 0x0000000000147947 */ /* 0x000fec0003800000 */
.L_x_692:
[----:B------:R-:W-:Y:S01]  /*12e0*/  LOP3.LUT R17, R20, 0x80000000, R17, 0x48, !PT ;  /* 0x8000000014117812 */ /* 0x000fe200078e4811 */
[----:B------:R-:W-:Y:S06]  /*12f0*/  BRA `(.L_x_698) ;  /* 0x00000000000c7947 */ /* 0x000fec0003800000 */
.L_x_691:
[----:B------:R-:W0:Y:S01]  /*1300*/  MUFU.RSQ R17, -QNAN ;  /* 0xffc0000000117908 */ /* 0x000e220000001400 */
[----:B------:R-:W-:Y:S05]  /*1310*/  BRA `(.L_x_698) ;  /* 0x0000000000047947 */ /* 0x000fea0003800000 */
.L_x_690:
[----:B------:R-:W-:-:S07]  /*1320*/  FADD.FTZ R17, R4, 2 ;  /* 0x4000000004117421 */ /* 0x000fce0000010000 */
.L_x_698:
[----:B------:R-:W-:Y:S05]  /*1330*/  BSYNC.RECONVERGENT B0 ;  /* 0x0000000000007941 */ /* 0x000fea0003800200 */
.L_x_687:
[----:B0-----:R-:W-:Y:S01]  /*1340*/  MOV R30, R17 ;  /* 0x00000011001e7202 */ /* 0x001fe20000000f00 */
[----:B------:R-:W-:-:S04]  /*1350*/  HFMA2 R17, -RZ, RZ, 0, 0 ;  /* 0x00000000ff117431 */ /* 0x000fc800000001ff */
[----:B------:R-:W-:Y:S05]  /*1360*/  RET.REL.NODEC R16 `(_Z33compute_component_vcell_TL_cuda_kPfPKfS1_S1_S1_ffffiiiiiiiiiii) ;  /* 0xffffffec10247950 */ /* 0x000fea0003c3ffff */
.L_x_699:
        /* <DEDUP_REMOVED lines=9> */
.L_x_707:


//--------------------- .nv.shared.reserved.0     --------------------------
	.section	.nv.shared.reserved.0,"aw",@nobits
	.weak		__nv_reservedSMEM_offset_0_alias
	.size		__nv_reservedSMEM_offset_0_alias, 0, 64
	.other		__nv_reservedSMEM_offset_0_alias,@"STO_CUDA_RESERVED_SHARED STV_DEFAULT"
__nv_reservedSMEM_offset_0_alias:
	.zero		0
	.zero		64


//--------------------- .nv.constant0._Z33compute_component_scell_BL_cuda_kPfS_S_S_S_S_PKfS1_S1_S1_S1_S1_S1_S1_S1_S1_S1_S1_S1_S1_S1_S1_S1_S1_S1_S1_S1_S1_S1_S1_S1_S1_S1_S1_S1_S1_ffffiiiiiiiiiii --------------------------
	.section	.nv.constant0._Z33compute_component_scell_BL_cuda_kPfS_S_S_S_S_PKfS1_S1_S1_S1_S1_S1_S1_S1_S1_S1_S1_S1_S1_S1_S1_S1_S1_S1_S1_S1_S1_S1_S1_S1_S1_S1_S1_S1_S1_ffffiiiiiiiiiii,"a",@progbits
	.sectionflags	@""
	.align	4
.nv.constant0._Z33compute_component_scell_BL_cuda_kPfS_S_S_S_S_PKfS1_S1_S1_S1_S1_S1_S1_S1_S1_S1_S1_S1_S1_S1_S1_S1_S1_S1_S1_S1_S1_S1_S1_S1_S1_S1_S1_S1_S1_ffffiiiiiiiiiii:
	.zero		1244


//--------------------- .nv.constant0._Z33compute_component_scell_BR_cuda_kPfS_S_S_S_S_PKfS1_S1_S1_S1_S1_S1_S1_S1_S1_S1_S1_S1_S1_S1_S1_S1_S1_S1_S1_S1_S1_S1_S1_S1_S1_S1_S1_S1_S1_ffffiiiiiiiiiii --------------------------
	.section	.nv.constant0._Z33compute_component_scell_BR_cuda_kPfS_S_S_S_S_PKfS1_S1_S1_S1_S1_S1_S1_S1_S1_S1_S1_S1_S1_S1_S1_S1_S1_S1_S1_S1_S1_S1_S1_S1_S1_S1_S1_S1_S1_ffffiiiiiiiiiii,"a",@progbits
	.sectionflags	@""
	.align	4
.nv.constant0._Z33compute_component_scell_BR_cuda_kPfS_S_S_S_S_PKfS1_S1_S1_S1_S1_S1_S1_S1_S1_S1_S1_S1_S1_S1_S1_S1_S1_S1_S1_S1_S1_S1_S1_S1_S1_S1_S1_S1_S1_ffffiiiiiiiiiii:
	.zero		1244


//--------------------- .nv.constant0._Z33compute_component_scell_TL_cuda_kPfS_S_S_S_S_PKfS1_S1_S1_S1_S1_S1_S1_S1_S1_S1_S1_S1_S1_S1_S1_S1_S1_S1_S1_S1_S1_S1_S1_S1_S1_S1_S1_S1_S1_ffffiiiiiiiiiii --------------------------
	.section	.nv.constant0._Z33compute_component_scell_TL_cuda_kPfS_S_S_S_S_PKfS1_S1_S1_S1_S1_S1_S1_S1_S1_S1_S1_S1_S1_S1_S1_S1_S1_S1_S1_S1_S1_S1_S1_S1_S1_S1_S1_S1_S1_ffffiiiiiiiiiii,"a",@progbits
	.sectionflags	@""
	.align	4
.nv.constant0._Z33compute_component_scell_TL_cuda_kPfS_S_S_S_S_PKfS1_S1_S1_S1_S1_S1_S1_S1_S1_S1_S1_S1_S1_S1_S1_S1_S1_S1_S1_S1_S1_S1_S1_S1_S1_S1_S1_S1_S1_ffffiiiiiiiiiii:
	.zero		1244


//--------------------- .nv.constant0._Z33compute_component_scell_TR_cuda_kPfS_S_S_S_S_PKfS1_S1_S1_S1_S1_S1_S1_S1_S1_S1_S1_S1_S1_S1_S1_S1_S1_S1_S1_S1_S1_S1_S1_S1_S1_S1_S1_S1_S1_ffffiiiiiiiiiii --------------------------
	.section	.nv.constant0._Z33compute_component_scell_TR_cuda_kPfS_S_S_S_S_PKfS1_S1_S1_S1_S1_S1_S1_S1_S1_S1_S1_S1_S1_S1_S1_S1_S1_S1_S1_S1_S1_S1_S1_S1_S1_S1_S1_S1_S1_ffffiiiiiiiiiii,"a",@progbits
	.sectionflags	@""
	.align	4
.nv.constant0._Z33compute_component_scell_TR_cuda_kPfS_S_S_S_S_PKfS1_S1_S1_S1_S1_S1_S1_S1_S1_S1_S1_S1_S1_S1_S1_S1_S1_S1_S1_S1_S1_S1_S1_S1_S1_S1_S1_S1_S1_ffffiiiiiiiiiii:
	.zero		1244


//--------------------- .nv.constant0._Z33compute_component_vcell_BL_cuda_kPfPKfS1_S1_S1_ffffiiiiiiiiiii --------------------------
	.section	.nv.constant0._Z33compute_component_vcell_BL_cuda_kPfPKfS1_S1_S1_ffffiiiiiiiiiii,"a",@progbits
	.sectionflags	@""
	.align	4
.nv.constant0._Z33compute_component_vcell_BL_cuda_kPfPKfS1_S1_S1_ffffiiiiiiiiiii:
	.zero		996


//--------------------- .nv.constant0._Z33compute_component_vcell_BR_cuda_kPfPKfS1_S1_S1_ffffiiiiiiiiiii --------------------------
	.section	.nv.constant0._Z33compute_component_vcell_BR_cuda_kPfPKfS1_S1_S1_ffffiiiiiiiiiii,"a",@progbits
	.sectionflags	@""
	.align	4
.nv.constant0._Z33compute_component_vcell_BR_cuda_kPfPKfS1_S1_S1_ffffiiiiiiiiiii:
	.zero		996


//--------------------- .nv.constant0._Z33compute_component_vcell_TR_cuda_kPfPKfS1_S1_S1_ffffiiiiiiiiiii --------------------------
	.section	.nv.constant0._Z33compute_component_vcell_TR_cuda_kPfPKfS1_S1_S1_ffffiiiiiiiiiii,"a",@progbits
	.sectionflags	@""
	.align	4
.nv.constant0._Z33compute_component_vcell_TR_cuda_kPfPKfS1_S1_S1_ffffiiiiiiiiiii:
	.zero		996


//--------------------- .nv.constant0._Z33compute_component_vcell_TL_cuda_kPfPKfS1_S1_S1_ffffiiiiiiiiiii --------------------------
	.section	.nv.constant0._Z33compute_component_vcell_TL_cuda_kPfPKfS1_S1_S1_ffffiiiiiiiiiii,"a",@progbits
	.sectionflags	@""
	.align	4
.nv.constant0._Z33compute_component_vcell_TL_cuda_kPfPKfS1_S1_S1_ffffiiiiiiiiiii:
	.zero		996


//--------------------- SYMBOLS --------------------------

	.type		.nv.reservedSmem.offset0,@object
	.size		.nv.reservedSmem.offset0,0x4
